//
// Generated by NVIDIA NVVM Compiler
//
// Compiler Build ID: CL-36424714
// Cuda compilation tools, release 13.0, V13.0.88
// Based on NVVM 20.0.0
//

.version 9.0
.target sm_100
.address_size 64

	// .globl	_Z11cubicSolveriPfS_S_S_S_S_S_S_S_S_S_S_S_S_S_
.global .align 4 .b8 __cudart_i2opi_f[24] = {65, 144, 67, 60, 153, 149, 98, 219, 192, 221, 52, 245, 209, 87, 39, 252, 41, 21, 68, 78, 110, 131, 249, 162};

.visible .entry _Z11cubicSolveriPfS_S_S_S_S_S_S_S_S_S_S_S_S_S_(
	.param .u32 _Z11cubicSolveriPfS_S_S_S_S_S_S_S_S_S_S_S_S_S__param_0,
	.param .u64 .ptr .align 1 _Z11cubicSolveriPfS_S_S_S_S_S_S_S_S_S_S_S_S_S__param_1,
	.param .u64 .ptr .align 1 _Z11cubicSolveriPfS_S_S_S_S_S_S_S_S_S_S_S_S_S__param_2,
	.param .u64 .ptr .align 1 _Z11cubicSolveriPfS_S_S_S_S_S_S_S_S_S_S_S_S_S__param_3,
	.param .u64 .ptr .align 1 _Z11cubicSolveriPfS_S_S_S_S_S_S_S_S_S_S_S_S_S__param_4,
	.param .u64 .ptr .align 1 _Z11cubicSolveriPfS_S_S_S_S_S_S_S_S_S_S_S_S_S__param_5,
	.param .u64 .ptr .align 1 _Z11cubicSolveriPfS_S_S_S_S_S_S_S_S_S_S_S_S_S__param_6,
	.param .u64 .ptr .align 1 _Z11cubicSolveriPfS_S_S_S_S_S_S_S_S_S_S_S_S_S__param_7,
	.param .u64 .ptr .align 1 _Z11cubicSolveriPfS_S_S_S_S_S_S_S_S_S_S_S_S_S__param_8,
	.param .u64 .ptr .align 1 _Z11cubicSolveriPfS_S_S_S_S_S_S_S_S_S_S_S_S_S__param_9,
	.param .u64 .ptr .align 1 _Z11cubicSolveriPfS_S_S_S_S_S_S_S_S_S_S_S_S_S__param_10,
	.param .u64 .ptr .align 1 _Z11cubicSolveriPfS_S_S_S_S_S_S_S_S_S_S_S_S_S__param_11,
	.param .u64 .ptr .align 1 _Z11cubicSolveriPfS_S_S_S_S_S_S_S_S_S_S_S_S_S__param_12,
	.param .u64 .ptr .align 1 _Z11cubicSolveriPfS_S_S_S_S_S_S_S_S_S_S_S_S_S__param_13,
	.param .u64 .ptr .align 1 _Z11cubicSolveriPfS_S_S_S_S_S_S_S_S_S_S_S_S_S__param_14,
	.param .u64 .ptr .align 1 _Z11cubicSolveriPfS_S_S_S_S_S_S_S_S_S_S_S_S_S__param_15
)
{
	.local .align 4 .b8 	__local_depot0[28];
	.reg .b64 	%SP;
	.reg .b64 	%SPL;
	.reg .pred 	%p<45>;
	.reg .b32 	%r<127>;
	.reg .b32 	%f<297>;
	.reg .b64 	%rd<111>;
	.reg .b64 	%fd<11>;

	mov.u64 	%SPL, __local_depot0;
	ld.param.u32 	%r44, [_Z11cubicSolveriPfS_S_S_S_S_S_S_S_S_S_S_S_S_S__param_0];
	ld.param.u64 	%rd34, [_Z11cubicSolveriPfS_S_S_S_S_S_S_S_S_S_S_S_S_S__param_2];
	ld.param.u64 	%rd36, [_Z11cubicSolveriPfS_S_S_S_S_S_S_S_S_S_S_S_S_S__param_4];
	ld.param.u64 	%rd37, [_Z11cubicSolveriPfS_S_S_S_S_S_S_S_S_S_S_S_S_S__param_5];
	ld.param.u64 	%rd40, [_Z11cubicSolveriPfS_S_S_S_S_S_S_S_S_S_S_S_S_S__param_8];
	ld.param.u64 	%rd41, [_Z11cubicSolveriPfS_S_S_S_S_S_S_S_S_S_S_S_S_S__param_9];
	ld.param.u64 	%rd42, [_Z11cubicSolveriPfS_S_S_S_S_S_S_S_S_S_S_S_S_S__param_10];
	ld.param.u64 	%rd43, [_Z11cubicSolveriPfS_S_S_S_S_S_S_S_S_S_S_S_S_S__param_11];
	ld.param.u64 	%rd44, [_Z11cubicSolveriPfS_S_S_S_S_S_S_S_S_S_S_S_S_S__param_12];
	ld.param.u64 	%rd45, [_Z11cubicSolveriPfS_S_S_S_S_S_S_S_S_S_S_S_S_S__param_13];
	add.u64 	%rd1, %SPL, 0;
	mov.u32 	%r45, %ctaid.x;
	mov.u32 	%r46, %ntid.x;
	mov.u32 	%r47, %tid.x;
	mad.lo.s32 	%r1, %r45, %r46, %r47;
	setp.ge.s32 	%p1, %r1, %r44;
	@%p1 bra 	$L__BB0_32;
	ld.param.u64 	%rd99, [_Z11cubicSolveriPfS_S_S_S_S_S_S_S_S_S_S_S_S_S__param_7];
	ld.param.u64 	%rd98, [_Z11cubicSolveriPfS_S_S_S_S_S_S_S_S_S_S_S_S_S__param_6];
	ld.param.u64 	%rd97, [_Z11cubicSolveriPfS_S_S_S_S_S_S_S_S_S_S_S_S_S__param_3];
	ld.param.u64 	%rd96, [_Z11cubicSolveriPfS_S_S_S_S_S_S_S_S_S_S_S_S_S__param_1];
	cvta.to.global.u64 	%rd49, %rd42;
	cvta.to.global.u64 	%rd50, %rd43;
	cvta.to.global.u64 	%rd51, %rd44;
	cvta.to.global.u64 	%rd52, %rd96;
	cvta.to.global.u64 	%rd53, %rd34;
	cvta.to.global.u64 	%rd54, %rd37;
	cvta.to.global.u64 	%rd55, %rd98;
	cvta.to.global.u64 	%rd56, %rd99;
	cvta.to.global.u64 	%rd57, %rd97;
	cvta.to.global.u64 	%rd58, %rd36;
	mul.wide.s32 	%rd59, %r1, 4;
	add.s64 	%rd60, %rd57, %rd59;
	ld.global.f32 	%f25, [%rd60];
	mul.f32 	%f26, %f25, 0f40400000;
	add.s64 	%rd2, %rd52, %rd59;
	ld.global.f32 	%f27, [%rd2];
	div.rn.f32 	%f28, %f26, %f27;
	add.s64 	%rd3, %rd53, %rd59;
	ld.global.f32 	%f29, [%rd3];
	mul.f32 	%f30, %f29, %f29;
	mul.f32 	%f31, %f27, %f27;
	div.rn.f32 	%f32, %f30, %f31;
	sub.f32 	%f33, %f28, %f32;
	div.rn.f32 	%f34, %f33, 0f41100000;
	add.s64 	%rd4, %rd54, %rd59;
	st.global.f32 	[%rd4], %f34;
	ld.global.f32 	%f35, [%rd3];
	mul.f32 	%f36, %f35, %f35;
	mul.f32 	%f37, %f35, %f36;
	fma.rn.f32 	%f38, %f35, %f36, %f37;
	ld.global.f32 	%f39, [%rd2];
	mul.f32 	%f40, %f39, %f39;
	mul.f32 	%f41, %f39, %f40;
	div.rn.f32 	%f42, %f38, %f41;
	ld.global.f32 	%f43, [%rd60];
	mul.f32 	%f44, %f35, %f43;
	mul.f32 	%f45, %f44, 0f41100000;
	div.rn.f32 	%f46, %f45, %f40;
	sub.f32 	%f47, %f46, %f42;
	add.s64 	%rd61, %rd58, %rd59;
	ld.global.f32 	%f48, [%rd61];
	mul.f32 	%f49, %f48, 0fC1D80000;
	div.rn.f32 	%f50, %f49, %f39;
	add.f32 	%f51, %f47, %f50;
	div.rn.f32 	%f52, %f51, 0f42580000;
	add.s64 	%rd5, %rd55, %rd59;
	st.global.f32 	[%rd5], %f52;
	ld.global.f32 	%f53, [%rd4];
	mul.f32 	%f54, %f53, %f53;
	mul.f32 	%f55, %f53, %f54;
	fma.rn.f32 	%f296, %f52, %f52, %f55;
	add.s64 	%rd6, %rd56, %rd59;
	st.global.f32 	[%rd6], %f296;
	setp.gtu.f32 	%p2, %f296, 0f00000000;
	add.s64 	%rd7, %rd49, %rd59;
	add.s64 	%rd8, %rd50, %rd59;
	add.s64 	%rd9, %rd51, %rd59;
	@%p2 bra 	$L__BB0_27;
	ld.global.f32 	%f56, [%rd5];
	ld.global.f32 	%f57, [%rd4];
	mul.f32 	%f58, %f57, %f57;
	neg.f32 	%f59, %f57;
	mul.f32 	%f60, %f58, %f59;
	sqrt.rn.f32 	%f61, %f60;
	div.rn.f32 	%f62, %f56, %f61;
	abs.f32 	%f63, %f62;
	fma.rn.f32 	%f64, %f63, 0fBF000000, 0f3F000000;
	rsqrt.approx.ftz.f32 	%f65, %f64;
	mul.f32 	%f66, %f65, %f64;
	mul.f32 	%f67, %f65, 0fBF000000;
	fma.rn.f32 	%f68, %f66, %f67, 0f3F000000;
	fma.rn.f32 	%f69, %f66, %f68, %f66;
	setp.eq.f32 	%p3, %f63, 0f3F800000;
	selp.f32 	%f70, 0f00000000, %f69, %p3;
	setp.gt.f32 	%p4, %f63, 0f3F0F5C29;
	selp.f32 	%f71, %f70, %f63, %p4;
	copysign.f32 	%f72, %f62, %f71;
	mul.f32 	%f73, %f72, %f72;
	fma.rn.f32 	%f74, %f73, 0f3D10ECEF, 0f3C8B1ABB;
	fma.rn.f32 	%f75, %f74, %f73, 0f3CFC028C;
	fma.rn.f32 	%f76, %f75, %f73, 0f3D372139;
	fma.rn.f32 	%f77, %f76, %f73, 0f3D9993DB;
	fma.rn.f32 	%f78, %f77, %f73, 0f3E2AAAC6;
	mul.f32 	%f79, %f73, %f78;
	fma.rn.f32 	%f80, %f79, %f72, %f72;
	neg.f32 	%f81, %f80;
	selp.f32 	%f82, %f80, %f81, %p4;
	fma.rn.f32 	%f83, 0f3F6EE581, 0f3FD774EB, %f82;
	setp.gt.f32 	%p5, %f62, 0f3F0F5C29;
	selp.f32 	%f84, %f80, %f83, %p5;
	add.f32 	%f85, %f84, %f84;
	selp.f32 	%f86, %f85, %f84, %p4;
	cvta.to.global.u64 	%rd62, %rd40;
	add.s64 	%rd10, %rd62, %rd59;
	st.global.f32 	[%rd10], %f86;
	ld.global.f32 	%f87, [%rd4];
	neg.f32 	%f88, %f87;
	sqrt.rn.f32 	%f89, %f88;
	add.f32 	%f2, %f89, %f89;
	cvta.to.global.u64 	%rd64, %rd41;
	add.s64 	%rd11, %rd64, %rd59;
	st.global.f32 	[%rd11], %f2;
	ld.global.f32 	%f90, [%rd10];
	div.rn.f32 	%f3, %f90, 0f40400000;
	mul.f32 	%f91, %f3, 0f3F22F983;
	cvt.rni.s32.f32 	%r118, %f91;
	cvt.rn.f32.s32 	%f92, %r118;
	fma.rn.f32 	%f93, %f92, 0fBFC90FDA, %f3;
	fma.rn.f32 	%f94, %f92, 0fB3A22168, %f93;
	fma.rn.f32 	%f293, %f92, 0fA7C234C5, %f94;
	abs.f32 	%f5, %f3;
	setp.ltu.f32 	%p6, %f5, 0f47CE4780;
	@%p6 bra 	$L__BB0_10;
	setp.neu.f32 	%p7, %f5, 0f7F800000;
	@%p7 bra 	$L__BB0_5;
	mov.f32 	%f97, 0f00000000;
	mul.rn.f32 	%f293, %f3, %f97;
	mov.b32 	%r118, 0;
	bra.uni 	$L__BB0_10;
$L__BB0_5:
	mov.b32 	%r3, %f3;
	shl.b32 	%r49, %r3, 8;
	or.b32  	%r4, %r49, -2147483648;
	mov.b64 	%rd104, 0;
	mov.b32 	%r115, 0;
	mov.u64 	%rd102, __cudart_i2opi_f;
	mov.u64 	%rd103, %rd1;
$L__BB0_6:
	.pragma "nounroll";
	ld.global.nc.u32 	%r50, [%rd102];
	mad.wide.u32 	%rd67, %r50, %r4, %rd104;
	shr.u64 	%rd104, %rd67, 32;
	st.local.u32 	[%rd103], %rd67;
	add.s32 	%r115, %r115, 1;
	add.s64 	%rd103, %rd103, 4;
	add.s64 	%rd102, %rd102, 4;
	setp.ne.s32 	%p8, %r115, 6;
	@%p8 bra 	$L__BB0_6;
	shr.u32 	%r51, %r3, 23;
	st.local.u32 	[%rd1+24], %rd104;
	and.b32  	%r7, %r51, 31;
	and.b32  	%r52, %r51, 224;
	add.s32 	%r53, %r52, -128;
	shr.u32 	%r54, %r53, 5;
	mul.wide.u32 	%rd68, %r54, 4;
	sub.s64 	%rd18, %rd1, %rd68;
	ld.local.u32 	%r116, [%rd18+24];
	ld.local.u32 	%r117, [%rd18+20];
	setp.eq.s32 	%p9, %r7, 0;
	@%p9 bra 	$L__BB0_9;
	shf.l.wrap.b32 	%r116, %r117, %r116, %r7;
	ld.local.u32 	%r55, [%rd18+16];
	shf.l.wrap.b32 	%r117, %r55, %r117, %r7;
$L__BB0_9:
	shr.u32 	%r56, %r116, 30;
	shf.l.wrap.b32 	%r57, %r117, %r116, 2;
	shl.b32 	%r58, %r117, 2;
	shr.u32 	%r59, %r57, 31;
	add.s32 	%r60, %r59, %r56;
	neg.s32 	%r61, %r60;
	setp.lt.s32 	%p10, %r3, 0;
	selp.b32 	%r118, %r61, %r60, %p10;
	xor.b32  	%r62, %r57, %r3;
	shr.s32 	%r63, %r57, 31;
	xor.b32  	%r64, %r63, %r57;
	xor.b32  	%r65, %r63, %r58;
	cvt.u64.u32 	%rd69, %r64;
	shl.b64 	%rd70, %rd69, 32;
	cvt.u64.u32 	%rd71, %r65;
	or.b64  	%rd72, %rd70, %rd71;
	cvt.rn.f64.s64 	%fd1, %rd72;
	mul.f64 	%fd2, %fd1, 0d3BF921FB54442D19;
	cvt.rn.f32.f64 	%f95, %fd2;
	neg.f32 	%f96, %f95;
	setp.lt.s32 	%p11, %r62, 0;
	selp.f32 	%f293, %f96, %f95, %p11;
$L__BB0_10:
	add.s32 	%r67, %r118, 1;
	mul.rn.f32 	%f98, %f293, %f293;
	and.b32  	%r68, %r118, 1;
	setp.eq.b32 	%p12, %r68, 1;
	selp.f32 	%f99, %f293, 0f3F800000, %p12;
	fma.rn.f32 	%f100, %f98, %f99, 0f00000000;
	fma.rn.f32 	%f101, %f98, 0f37CBAC00, 0fBAB607ED;
	selp.f32 	%f102, 0fB94D4153, %f101, %p12;
	selp.f32 	%f103, 0f3C0885E4, 0f3D2AAABB, %p12;
	fma.rn.f32 	%f104, %f102, %f98, %f103;
	selp.f32 	%f105, 0fBE2AAAA8, 0fBEFFFFFF, %p12;
	fma.rn.f32 	%f106, %f104, %f98, %f105;
	fma.rn.f32 	%f107, %f106, %f100, %f99;
	and.b32  	%r69, %r67, 2;
	setp.eq.s32 	%p13, %r69, 0;
	mov.f32 	%f108, 0f00000000;
	sub.f32 	%f109, %f108, %f107;
	selp.f32 	%f110, %f107, %f109, %p13;
	mul.f32 	%f111, %f2, %f110;
	ld.global.f32 	%f112, [%rd3];
	ld.global.f32 	%f113, [%rd2];
	mul.f32 	%f114, %f113, 0f40400000;
	div.rn.f32 	%f115, %f112, %f114;
	sub.f32 	%f116, %f111, %f115;
	st.global.f32 	[%rd7], %f116;
	ld.global.f32 	%f9, [%rd11];
	ld.global.f32 	%f117, [%rd10];
	cvt.f64.f32 	%fd3, %f117;
	add.f64 	%fd4, %fd3, 0d401921FB5A7ED197;
	cvt.rn.f32.f64 	%f118, %fd4;
	div.rn.f32 	%f10, %f118, 0f40400000;
	mul.f32 	%f119, %f10, 0f3F22F983;
	cvt.rni.s32.f32 	%r122, %f119;
	cvt.rn.f32.s32 	%f120, %r122;
	fma.rn.f32 	%f121, %f120, 0fBFC90FDA, %f10;
	fma.rn.f32 	%f122, %f120, 0fB3A22168, %f121;
	fma.rn.f32 	%f294, %f120, 0fA7C234C5, %f122;
	abs.f32 	%f12, %f10;
	setp.ltu.f32 	%p14, %f12, 0f47CE4780;
	@%p14 bra 	$L__BB0_18;
	setp.neu.f32 	%p15, %f12, 0f7F800000;
	@%p15 bra 	$L__BB0_13;
	mov.f32 	%f125, 0f00000000;
	mul.rn.f32 	%f294, %f10, %f125;
	mov.b32 	%r122, 0;
	bra.uni 	$L__BB0_18;
$L__BB0_13:
	mov.b32 	%r17, %f10;
	shl.b32 	%r71, %r17, 8;
	or.b32  	%r18, %r71, -2147483648;
	mov.b64 	%rd107, 0;
	mov.b32 	%r119, 0;
	mov.u64 	%rd105, __cudart_i2opi_f;
	mov.u64 	%rd106, %rd1;
$L__BB0_14:
	.pragma "nounroll";
	ld.global.nc.u32 	%r72, [%rd105];
	mad.wide.u32 	%rd75, %r72, %r18, %rd107;
	shr.u64 	%rd107, %rd75, 32;
	st.local.u32 	[%rd106], %rd75;
	add.s32 	%r119, %r119, 1;
	add.s64 	%rd106, %rd106, 4;
	add.s64 	%rd105, %rd105, 4;
	setp.ne.s32 	%p16, %r119, 6;
	@%p16 bra 	$L__BB0_14;
	shr.u32 	%r73, %r17, 23;
	st.local.u32 	[%rd1+24], %rd107;
	and.b32  	%r21, %r73, 31;
	and.b32  	%r74, %r73, 224;
	add.s32 	%r75, %r74, -128;
	shr.u32 	%r76, %r75, 5;
	mul.wide.u32 	%rd76, %r76, 4;
	sub.s64 	%rd25, %rd1, %rd76;
	ld.local.u32 	%r120, [%rd25+24];
	ld.local.u32 	%r121, [%rd25+20];
	setp.eq.s32 	%p17, %r21, 0;
	@%p17 bra 	$L__BB0_17;
	shf.l.wrap.b32 	%r120, %r121, %r120, %r21;
	ld.local.u32 	%r77, [%rd25+16];
	shf.l.wrap.b32 	%r121, %r77, %r121, %r21;
$L__BB0_17:
	shr.u32 	%r78, %r120, 30;
	shf.l.wrap.b32 	%r79, %r121, %r120, 2;
	shl.b32 	%r80, %r121, 2;
	shr.u32 	%r81, %r79, 31;
	add.s32 	%r82, %r81, %r78;
	neg.s32 	%r83, %r82;
	setp.lt.s32 	%p18, %r17, 0;
	selp.b32 	%r122, %r83, %r82, %p18;
	xor.b32  	%r84, %r79, %r17;
	shr.s32 	%r85, %r79, 31;
	xor.b32  	%r86, %r85, %r79;
	xor.b32  	%r87, %r85, %r80;
	cvt.u64.u32 	%rd77, %r86;
	shl.b64 	%rd78, %rd77, 32;
	cvt.u64.u32 	%rd79, %r87;
	or.b64  	%rd80, %rd78, %rd79;
	cvt.rn.f64.s64 	%fd5, %rd80;
	mul.f64 	%fd6, %fd5, 0d3BF921FB54442D19;
	cvt.rn.f32.f64 	%f123, %fd6;
	neg.f32 	%f124, %f123;
	setp.lt.s32 	%p19, %r84, 0;
	selp.f32 	%f294, %f124, %f123, %p19;
$L__BB0_18:
	add.s32 	%r89, %r122, 1;
	mul.rn.f32 	%f126, %f294, %f294;
	and.b32  	%r90, %r122, 1;
	setp.eq.b32 	%p20, %r90, 1;
	selp.f32 	%f127, %f294, 0f3F800000, %p20;
	fma.rn.f32 	%f128, %f126, %f127, 0f00000000;
	fma.rn.f32 	%f129, %f126, 0f37CBAC00, 0fBAB607ED;
	selp.f32 	%f130, 0fB94D4153, %f129, %p20;
	selp.f32 	%f131, 0f3C0885E4, 0f3D2AAABB, %p20;
	fma.rn.f32 	%f132, %f130, %f126, %f131;
	selp.f32 	%f133, 0fBE2AAAA8, 0fBEFFFFFF, %p20;
	fma.rn.f32 	%f134, %f132, %f126, %f133;
	fma.rn.f32 	%f135, %f134, %f128, %f127;
	and.b32  	%r91, %r89, 2;
	setp.eq.s32 	%p21, %r91, 0;
	mov.f32 	%f136, 0f00000000;
	sub.f32 	%f137, %f136, %f135;
	selp.f32 	%f138, %f135, %f137, %p21;
	mul.f32 	%f139, %f9, %f138;
	ld.global.f32 	%f140, [%rd3];
	ld.global.f32 	%f141, [%rd2];
	mul.f32 	%f142, %f141, 0f40400000;
	div.rn.f32 	%f143, %f140, %f142;
	sub.f32 	%f144, %f139, %f143;
	st.global.f32 	[%rd8], %f144;
	ld.global.f32 	%f16, [%rd11];
	ld.global.f32 	%f145, [%rd10];
	cvt.f64.f32 	%fd7, %f145;
	add.f64 	%fd8, %fd7, 0d402921FB5A7ED197;
	cvt.rn.f32.f64 	%f146, %fd8;
	div.rn.f32 	%f17, %f146, 0f40400000;
	mul.f32 	%f147, %f17, 0f3F22F983;
	cvt.rni.s32.f32 	%r126, %f147;
	cvt.rn.f32.s32 	%f148, %r126;
	fma.rn.f32 	%f149, %f148, 0fBFC90FDA, %f17;
	fma.rn.f32 	%f150, %f148, 0fB3A22168, %f149;
	fma.rn.f32 	%f295, %f148, 0fA7C234C5, %f150;
	abs.f32 	%f19, %f17;
	setp.ltu.f32 	%p22, %f19, 0f47CE4780;
	@%p22 bra 	$L__BB0_26;
	setp.neu.f32 	%p23, %f19, 0f7F800000;
	@%p23 bra 	$L__BB0_21;
	mov.f32 	%f153, 0f00000000;
	mul.rn.f32 	%f295, %f17, %f153;
	mov.b32 	%r126, 0;
	bra.uni 	$L__BB0_26;
$L__BB0_21:
	mov.b32 	%r31, %f17;
	shl.b32 	%r93, %r31, 8;
	or.b32  	%r32, %r93, -2147483648;
	mov.b64 	%rd110, 0;
	mov.b32 	%r123, 0;
	mov.u64 	%rd108, __cudart_i2opi_f;
	mov.u64 	%rd109, %rd1;
$L__BB0_22:
	.pragma "nounroll";
	ld.global.nc.u32 	%r94, [%rd108];
	mad.wide.u32 	%rd83, %r94, %r32, %rd110;
	shr.u64 	%rd110, %rd83, 32;
	st.local.u32 	[%rd109], %rd83;
	add.s32 	%r123, %r123, 1;
	add.s64 	%rd109, %rd109, 4;
	add.s64 	%rd108, %rd108, 4;
	setp.ne.s32 	%p24, %r123, 6;
	@%p24 bra 	$L__BB0_22;
	shr.u32 	%r95, %r31, 23;
	st.local.u32 	[%rd1+24], %rd110;
	and.b32  	%r35, %r95, 31;
	and.b32  	%r96, %r95, 224;
	add.s32 	%r97, %r96, -128;
	shr.u32 	%r98, %r97, 5;
	mul.wide.u32 	%rd84, %r98, 4;
	sub.s64 	%rd32, %rd1, %rd84;
	ld.local.u32 	%r124, [%rd32+24];
	ld.local.u32 	%r125, [%rd32+20];
	setp.eq.s32 	%p25, %r35, 0;
	@%p25 bra 	$L__BB0_25;
	shf.l.wrap.b32 	%r124, %r125, %r124, %r35;
	ld.local.u32 	%r99, [%rd32+16];
	shf.l.wrap.b32 	%r125, %r99, %r125, %r35;
$L__BB0_25:
	shr.u32 	%r100, %r124, 30;
	shf.l.wrap.b32 	%r101, %r125, %r124, 2;
	shl.b32 	%r102, %r125, 2;
	shr.u32 	%r103, %r101, 31;
	add.s32 	%r104, %r103, %r100;
	neg.s32 	%r105, %r104;
	setp.lt.s32 	%p26, %r31, 0;
	selp.b32 	%r126, %r105, %r104, %p26;
	xor.b32  	%r106, %r101, %r31;
	shr.s32 	%r107, %r101, 31;
	xor.b32  	%r108, %r107, %r101;
	xor.b32  	%r109, %r107, %r102;
	cvt.u64.u32 	%rd85, %r108;
	shl.b64 	%rd86, %rd85, 32;
	cvt.u64.u32 	%rd87, %r109;
	or.b64  	%rd88, %rd86, %rd87;
	cvt.rn.f64.s64 	%fd9, %rd88;
	mul.f64 	%fd10, %fd9, 0d3BF921FB54442D19;
	cvt.rn.f32.f64 	%f151, %fd10;
	neg.f32 	%f152, %f151;
	setp.lt.s32 	%p27, %r106, 0;
	selp.f32 	%f295, %f152, %f151, %p27;
$L__BB0_26:
	add.s32 	%r111, %r126, 1;
	mul.rn.f32 	%f154, %f295, %f295;
	and.b32  	%r112, %r126, 1;
	setp.eq.b32 	%p28, %r112, 1;
	selp.f32 	%f155, %f295, 0f3F800000, %p28;
	fma.rn.f32 	%f156, %f154, %f155, 0f00000000;
	fma.rn.f32 	%f157, %f154, 0f37CBAC00, 0fBAB607ED;
	selp.f32 	%f158, 0fB94D4153, %f157, %p28;
	selp.f32 	%f159, 0f3C0885E4, 0f3D2AAABB, %p28;
	fma.rn.f32 	%f160, %f158, %f154, %f159;
	selp.f32 	%f161, 0fBE2AAAA8, 0fBEFFFFFF, %p28;
	fma.rn.f32 	%f162, %f160, %f154, %f161;
	fma.rn.f32 	%f163, %f162, %f156, %f155;
	and.b32  	%r113, %r111, 2;
	setp.eq.s32 	%p29, %r113, 0;
	mov.f32 	%f164, 0f00000000;
	sub.f32 	%f165, %f164, %f163;
	selp.f32 	%f166, %f163, %f165, %p29;
	ld.global.f32 	%f167, [%rd3];
	ld.global.f32 	%f168, [%rd2];
	mul.f32 	%f169, %f168, 0fC0400000;
	div.rn.f32 	%f170, %f167, %f169;
	fma.rn.f32 	%f171, %f16, %f166, %f170;
	st.global.f32 	[%rd9], %f171;
	ld.global.f32 	%f296, [%rd6];
$L__BB0_27:
	setp.leu.f32 	%p30, %f296, 0f00000000;
	@%p30 bra 	$L__BB0_29;
	ld.param.u64 	%rd101, [_Z11cubicSolveriPfS_S_S_S_S_S_S_S_S_S_S_S_S_S__param_15];
	ld.param.u64 	%rd100, [_Z11cubicSolveriPfS_S_S_S_S_S_S_S_S_S_S_S_S_S__param_14];
	ld.global.f32 	%f172, [%rd5];
	sqrt.rn.f32 	%f173, %f296;
	add.f32 	%f174, %f172, %f173;
	abs.f32 	%f175, %f174;
	lg2.approx.f32 	%f176, %f175;
	mul.f32 	%f177, %f176, 0fBF2AAAAB;
	ex2.approx.ftz.f32 	%f178, %f177;
	mul.f32 	%f179, %f175, %f178;
	neg.f32 	%f180, %f179;
	mul.f32 	%f181, %f178, %f180;
	fma.rn.f32 	%f182, %f179, %f181, 0f3F800000;
	mul.f32 	%f183, %f182, 0f3EAAAAAB;
	fma.rn.f32 	%f184, %f179, %f183, %f179;
	setp.lt.f32 	%p31, %f174, 0f00000000;
	neg.f32 	%f185, %f184;
	selp.f32 	%f186, %f185, %f184, %p31;
	add.f32 	%f187, %f174, %f174;
	setp.eq.f32 	%p32, %f187, %f174;
	selp.f32 	%f188, %f187, %f186, %p32;
	sub.f32 	%f189, %f172, %f173;
	abs.f32 	%f190, %f189;
	lg2.approx.f32 	%f191, %f190;
	mul.f32 	%f192, %f191, 0fBF2AAAAB;
	ex2.approx.ftz.f32 	%f193, %f192;
	mul.f32 	%f194, %f190, %f193;
	neg.f32 	%f195, %f194;
	mul.f32 	%f196, %f193, %f195;
	fma.rn.f32 	%f197, %f194, %f196, 0f3F800000;
	mul.f32 	%f198, %f197, 0f3EAAAAAB;
	fma.rn.f32 	%f199, %f194, %f198, %f194;
	setp.lt.f32 	%p33, %f189, 0f00000000;
	neg.f32 	%f200, %f199;
	selp.f32 	%f201, %f200, %f199, %p33;
	add.f32 	%f202, %f189, %f189;
	setp.eq.f32 	%p34, %f202, %f189;
	selp.f32 	%f203, %f202, %f201, %p34;
	add.f32 	%f204, %f188, %f203;
	ld.global.f32 	%f205, [%rd3];
	ld.global.f32 	%f206, [%rd2];
	mul.f32 	%f207, %f206, 0f40400000;
	div.rn.f32 	%f208, %f205, %f207;
	sub.f32 	%f209, %f204, %f208;
	st.global.f32 	[%rd7], %f209;
	cvta.to.global.u64 	%rd89, %rd45;
	mul.wide.s32 	%rd90, %r1, 4;
	add.s64 	%rd91, %rd89, %rd90;
	mov.b32 	%r114, 0;
	st.global.u32 	[%rd91], %r114;
	ld.global.f32 	%f210, [%rd5];
	ld.global.f32 	%f211, [%rd6];
	sqrt.rn.f32 	%f212, %f211;
	add.f32 	%f213, %f210, %f212;
	abs.f32 	%f214, %f213;
	lg2.approx.f32 	%f215, %f214;
	mul.f32 	%f216, %f215, 0fBF2AAAAB;
	ex2.approx.ftz.f32 	%f217, %f216;
	mul.f32 	%f218, %f214, %f217;
	neg.f32 	%f219, %f218;
	mul.f32 	%f220, %f217, %f219;
	fma.rn.f32 	%f221, %f218, %f220, 0f3F800000;
	mul.f32 	%f222, %f221, 0f3EAAAAAB;
	fma.rn.f32 	%f223, %f218, %f222, %f218;
	setp.lt.f32 	%p35, %f213, 0f00000000;
	neg.f32 	%f224, %f223;
	selp.f32 	%f225, %f224, %f223, %p35;
	add.f32 	%f226, %f213, %f213;
	setp.eq.f32 	%p36, %f226, %f213;
	selp.f32 	%f227, %f226, %f225, %p36;
	sub.f32 	%f228, %f210, %f212;
	abs.f32 	%f229, %f228;
	lg2.approx.f32 	%f230, %f229;
	mul.f32 	%f231, %f230, 0fBF2AAAAB;
	ex2.approx.ftz.f32 	%f232, %f231;
	mul.f32 	%f233, %f229, %f232;
	neg.f32 	%f234, %f233;
	mul.f32 	%f235, %f232, %f234;
	fma.rn.f32 	%f236, %f233, %f235, 0f3F800000;
	mul.f32 	%f237, %f236, 0f3EAAAAAB;
	fma.rn.f32 	%f238, %f233, %f237, %f233;
	setp.lt.f32 	%p37, %f228, 0f00000000;
	neg.f32 	%f239, %f238;
	selp.f32 	%f240, %f239, %f238, %p37;
	add.f32 	%f241, %f228, %f228;
	setp.eq.f32 	%p38, %f241, %f228;
	selp.f32 	%f242, %f241, %f240, %p38;
	add.f32 	%f243, %f227, %f242;
	mul.f32 	%f244, %f243, 0fBF000000;
	ld.global.f32 	%f245, [%rd3];
	ld.global.f32 	%f246, [%rd2];
	mul.f32 	%f247, %f246, 0f40400000;
	div.rn.f32 	%f248, %f245, %f247;
	sub.f32 	%f249, %f244, %f248;
	st.global.f32 	[%rd8], %f249;
	ld.global.f32 	%f250, [%rd5];
	ld.global.f32 	%f251, [%rd6];
	sqrt.rn.f32 	%f252, %f251;
	add.f32 	%f253, %f250, %f252;
	abs.f32 	%f254, %f253;
	lg2.approx.f32 	%f255, %f254;
	mul.f32 	%f256, %f255, 0fBF2AAAAB;
	ex2.approx.ftz.f32 	%f257, %f256;
	mul.f32 	%f258, %f254, %f257;
	neg.f32 	%f259, %f258;
	mul.f32 	%f260, %f257, %f259;
	fma.rn.f32 	%f261, %f258, %f260, 0f3F800000;
	mul.f32 	%f262, %f261, 0f3EAAAAAB;
	fma.rn.f32 	%f263, %f258, %f262, %f258;
	setp.lt.f32 	%p39, %f253, 0f00000000;
	neg.f32 	%f264, %f263;
	selp.f32 	%f265, %f264, %f263, %p39;
	add.f32 	%f266, %f253, %f253;
	setp.eq.f32 	%p40, %f266, %f253;
	selp.f32 	%f267, %f266, %f265, %p40;
	sub.f32 	%f268, %f250, %f252;
	abs.f32 	%f269, %f268;
	lg2.approx.f32 	%f270, %f269;
	mul.f32 	%f271, %f270, 0fBF2AAAAB;
	ex2.approx.ftz.f32 	%f272, %f271;
	mul.f32 	%f273, %f269, %f272;
	neg.f32 	%f274, %f273;
	mul.f32 	%f275, %f272, %f274;
	fma.rn.f32 	%f276, %f273, %f275, 0f3F800000;
	mul.f32 	%f277, %f276, 0f3EAAAAAB;
	fma.rn.f32 	%f278, %f273, %f277, %f273;
	setp.lt.f32 	%p41, %f268, 0f00000000;
	neg.f32 	%f279, %f278;
	selp.f32 	%f280, %f279, %f278, %p41;
	add.f32 	%f281, %f268, %f268;
	setp.eq.f32 	%p42, %f281, %f268;
	selp.f32 	%f282, %f281, %f280, %p42;
	sub.f32 	%f283, %f267, %f282;
	mul.f32 	%f284, %f283, 0f3F5DB3D7;
	cvta.to.global.u64 	%rd92, %rd100;
	add.s64 	%rd93, %rd92, %rd90;
	st.global.f32 	[%rd93], %f284;
	ld.global.f32 	%f285, [%rd8];
	st.global.f32 	[%rd9], %f285;
	ld.global.f32 	%f286, [%rd93];
	neg.f32 	%f287, %f286;
	cvta.to.global.u64 	%rd94, %rd101;
	add.s64 	%rd95, %rd94, %rd90;
	st.global.f32 	[%rd95], %f287;
$L__BB0_29:
	ld.global.f32 	%f288, [%rd4];
	setp.neu.f32 	%p43, %f288, 0f00000000;
	@%p43 bra 	$L__BB0_32;
	ld.global.f32 	%f289, [%rd5];
	setp.neu.f32 	%p44, %f289, 0f00000000;
	@%p44 bra 	$L__BB0_32;
	ld.global.f32 	%f290, [%rd3];
	div.rn.f32 	%f291, %f290, 0fC0400000;
	st.global.f32 	[%rd7], %f291;
	st.global.f32 	[%rd8], %f291;
	ld.global.f32 	%f292, [%rd7];
	st.global.f32 	[%rd9], %f292;
$L__BB0_32:
	ret;

}
	// .globl	_Z5QRdeliPfS_S_S_S_S_S_S_S_S_S_S_
.visible .entry _Z5QRdeliPfS_S_S_S_S_S_S_S_S_S_S_(
	.param .u32 _Z5QRdeliPfS_S_S_S_S_S_S_S_S_S_S__param_0,
	.param .u64 .ptr .align 1 _Z5QRdeliPfS_S_S_S_S_S_S_S_S_S_S__param_1,
	.param .u64 .ptr .align 1 _Z5QRdeliPfS_S_S_S_S_S_S_S_S_S_S__param_2,
	.param .u64 .ptr .align 1 _Z5QRdeliPfS_S_S_S_S_S_S_S_S_S_S__param_3,
	.param .u64 .ptr .align 1 _Z5QRdeliPfS_S_S_S_S_S_S_S_S_S_S__param_4,
	.param .u64 .ptr .align 1 _Z5QRdeliPfS_S_S_S_S_S_S_S_S_S_S__param_5,
	.param .u64 .ptr .align 1 _Z5QRdeliPfS_S_S_S_S_S_S_S_S_S_S__param_6,
	.param .u64 .ptr .align 1 _Z5QRdeliPfS_S_S_S_S_S_S_S_S_S_S__param_7,
	.param .u64 .ptr .align 1 _Z5QRdeliPfS_S_S_S_S_S_S_S_S_S_S__param_8,
	.param .u64 .ptr .align 1 _Z5QRdeliPfS_S_S_S_S_S_S_S_S_S_S__param_9,
	.param .u64 .ptr .align 1 _Z5QRdeliPfS_S_S_S_S_S_S_S_S_S_S__param_10,
	.param .u64 .ptr .align 1 _Z5QRdeliPfS_S_S_S_S_S_S_S_S_S_S__param_11,
	.param .u64 .ptr .align 1 _Z5QRdeliPfS_S_S_S_S_S_S_S_S_S_S__param_12
)
{
	.reg .pred 	%p<2>;
	.reg .b32 	%r<6>;
	.reg .b32 	%f<44>;
	.reg .b64 	%rd<40>;
	.reg .b64 	%fd<13>;

	ld.param.u32 	%r2, [_Z5QRdeliPfS_S_S_S_S_S_S_S_S_S_S__param_0];
	ld.param.u64 	%rd2, [_Z5QRdeliPfS_S_S_S_S_S_S_S_S_S_S__param_2];
	ld.param.u64 	%rd4, [_Z5QRdeliPfS_S_S_S_S_S_S_S_S_S_S__param_4];
	ld.param.u64 	%rd5, [_Z5QRdeliPfS_S_S_S_S_S_S_S_S_S_S__param_5];
	ld.param.u64 	%rd6, [_Z5QRdeliPfS_S_S_S_S_S_S_S_S_S_S__param_6];
	ld.param.u64 	%rd7, [_Z5QRdeliPfS_S_S_S_S_S_S_S_S_S_S__param_7];
	ld.param.u64 	%rd8, [_Z5QRdeliPfS_S_S_S_S_S_S_S_S_S_S__param_8];
	ld.param.u64 	%rd9, [_Z5QRdeliPfS_S_S_S_S_S_S_S_S_S_S__param_9];
	ld.param.u64 	%rd10, [_Z5QRdeliPfS_S_S_S_S_S_S_S_S_S_S__param_10];
	ld.param.u64 	%rd11, [_Z5QRdeliPfS_S_S_S_S_S_S_S_S_S_S__param_11];
	ld.param.u64 	%rd12, [_Z5QRdeliPfS_S_S_S_S_S_S_S_S_S_S__param_12];
	mov.u32 	%r3, %ctaid.x;
	mov.u32 	%r4, %ntid.x;
	mov.u32 	%r5, %tid.x;
	mad.lo.s32 	%r1, %r3, %r4, %r5;
	setp.ge.s32 	%p1, %r1, %r2;
	@%p1 bra 	$L__BB1_2;
	ld.param.u64 	%rd39, [_Z5QRdeliPfS_S_S_S_S_S_S_S_S_S_S__param_3];
	ld.param.u64 	%rd38, [_Z5QRdeliPfS_S_S_S_S_S_S_S_S_S_S__param_1];
	cvta.to.global.u64 	%rd13, %rd2;
	cvta.to.global.u64 	%rd14, %rd38;
	cvta.to.global.u64 	%rd15, %rd5;
	cvta.to.global.u64 	%rd16, %rd39;
	cvta.to.global.u64 	%rd17, %rd6;
	cvta.to.global.u64 	%rd18, %rd4;
	cvta.to.global.u64 	%rd19, %rd7;
	cvta.to.global.u64 	%rd20, %rd8;
	cvta.to.global.u64 	%rd21, %rd9;
	cvta.to.global.u64 	%rd22, %rd10;
	cvta.to.global.u64 	%rd23, %rd11;
	cvta.to.global.u64 	%rd24, %rd12;
	mul.wide.s32 	%rd25, %r1, 4;
	add.s64 	%rd26, %rd13, %rd25;
	ld.global.f32 	%f1, [%rd26];
	add.s64 	%rd27, %rd14, %rd25;
	ld.global.f32 	%f2, [%rd27];
	div.rn.f32 	%f3, %f1, %f2;
	mul.f32 	%f4, %f3, 0f3F400000;
	add.s64 	%rd28, %rd15, %rd25;
	st.global.f32 	[%rd28], %f4;
	add.s64 	%rd29, %rd16, %rd25;
	ld.global.f32 	%f5, [%rd29];
	ld.global.f32 	%f6, [%rd27];
	div.rn.f32 	%f7, %f5, %f6;
	mul.f32 	%f8, %f7, 0f3F000000;
	add.s64 	%rd30, %rd17, %rd25;
	st.global.f32 	[%rd30], %f8;
	add.s64 	%rd31, %rd18, %rd25;
	ld.global.f32 	%f9, [%rd31];
	ld.global.f32 	%f10, [%rd27];
	div.rn.f32 	%f11, %f9, %f10;
	mul.f32 	%f12, %f11, 0f3E800000;
	add.s64 	%rd32, %rd19, %rd25;
	st.global.f32 	[%rd32], %f12;
	ld.global.f32 	%f13, [%rd30];
	cvt.f64.f32 	%fd1, %f13;
	div.rn.f64 	%fd2, %fd1, 0d4008000000000000;
	ld.global.f32 	%f14, [%rd28];
	mul.f32 	%f15, %f14, %f14;
	cvt.f64.f32 	%fd3, %f15;
	div.rn.f64 	%fd4, %fd3, 0dC022000000000000;
	add.f64 	%fd5, %fd2, %fd4;
	cvt.rn.f32.f64 	%f16, %fd5;
	add.s64 	%rd33, %rd20, %rd25;
	st.global.f32 	[%rd33], %f16;
	ld.global.f32 	%f17, [%rd28];
	ld.global.f32 	%f18, [%rd30];
	mul.f32 	%f19, %f17, %f18;
	cvt.f64.f32 	%fd6, %f19;
	div.rn.f64 	%fd7, %fd6, 0d4018000000000000;
	mul.f32 	%f20, %f17, %f17;
	mul.f32 	%f21, %f17, %f20;
	cvt.f64.f32 	%fd8, %f21;
	div.rn.f64 	%fd9, %fd8, 0dC03B000000000000;
	add.f64 	%fd10, %fd7, %fd9;
	ld.global.f32 	%f22, [%rd32];
	cvt.f64.f32 	%fd11, %f22;
	fma.rn.f64 	%fd12, %fd11, 0dBFE0000000000000, %fd10;
	cvt.rn.f32.f64 	%f23, %fd12;
	add.s64 	%rd34, %rd21, %rd25;
	st.global.f32 	[%rd34], %f23;
	ld.global.f32 	%f24, [%rd33];
	mul.f32 	%f25, %f24, 0f47C35000;
	mov.f32 	%f26, 0f3F000000;
	copysign.f32 	%f27, %f25, %f26;
	add.rz.f32 	%f28, %f25, %f27;
	cvt.rzi.f32.f32 	%f29, %f28;
	div.rn.f32 	%f30, %f29, 0f47C35000;
	st.global.f32 	[%rd33], %f30;
	ld.global.f32 	%f31, [%rd34];
	mul.f32 	%f32, %f31, 0f47C35000;
	copysign.f32 	%f33, %f32, %f26;
	add.rz.f32 	%f34, %f32, %f33;
	cvt.rzi.f32.f32 	%f35, %f34;
	div.rn.f32 	%f36, %f35, 0f47C35000;
	st.global.f32 	[%rd34], %f36;
	ld.global.f32 	%f37, [%rd33];
	mul.f32 	%f38, %f37, %f37;
	mul.f32 	%f39, %f37, %f38;
	add.s64 	%rd35, %rd22, %rd25;
	st.global.f32 	[%rd35], %f39;
	ld.global.f32 	%f40, [%rd34];
	mul.f32 	%f41, %f40, %f40;
	add.s64 	%rd36, %rd23, %rd25;
	st.global.f32 	[%rd36], %f41;
	ld.global.f32 	%f42, [%rd35];
	add.f32 	%f43, %f41, %f42;
	add.s64 	%rd37, %rd24, %rd25;
	st.global.f32 	[%rd37], %f43;
$L__BB1_2:
	ret;

}
	// .globl	_Z6QRdel2iPfS_S_S_S_S_S_S_S_S_
.visible .entry _Z6QRdel2iPfS_S_S_S_S_S_S_S_S_(
	.param .u32 _Z6QRdel2iPfS_S_S_S_S_S_S_S_S__param_0,
	.param .u64 .ptr .align 1 _Z6QRdel2iPfS_S_S_S_S_S_S_S_S__param_1,
	.param .u64 .ptr .align 1 _Z6QRdel2iPfS_S_S_S_S_S_S_S_S__param_2,
	.param .u64 .ptr .align 1 _Z6QRdel2iPfS_S_S_S_S_S_S_S_S__param_3,
	.param .u64 .ptr .align 1 _Z6QRdel2iPfS_S_S_S_S_S_S_S_S__param_4,
	.param .u64 .ptr .align 1 _Z6QRdel2iPfS_S_S_S_S_S_S_S_S__param_5,
	.param .u64 .ptr .align 1 _Z6QRdel2iPfS_S_S_S_S_S_S_S_S__param_6,
	.param .u64 .ptr .align 1 _Z6QRdel2iPfS_S_S_S_S_S_S_S_S__param_7,
	.param .u64 .ptr .align 1 _Z6QRdel2iPfS_S_S_S_S_S_S_S_S__param_8,
	.param .u64 .ptr .align 1 _Z6QRdel2iPfS_S_S_S_S_S_S_S_S__param_9,
	.param .u64 .ptr .align 1 _Z6QRdel2iPfS_S_S_S_S_S_S_S_S__param_10
)
{
	.reg .pred 	%p<2>;
	.reg .b32 	%r<6>;
	.reg .b32 	%f<30>;
	.reg .b64 	%rd<34>;
	.reg .b64 	%fd<13>;

	ld.param.u32 	%r2, [_Z6QRdel2iPfS_S_S_S_S_S_S_S_S__param_0];
	ld.param.u64 	%rd2, [_Z6QRdel2iPfS_S_S_S_S_S_S_S_S__param_2];
	ld.param.u64 	%rd4, [_Z6QRdel2iPfS_S_S_S_S_S_S_S_S__param_4];
	ld.param.u64 	%rd5, [_Z6QRdel2iPfS_S_S_S_S_S_S_S_S__param_5];
	ld.param.u64 	%rd6, [_Z6QRdel2iPfS_S_S_S_S_S_S_S_S__param_6];
	ld.param.u64 	%rd7, [_Z6QRdel2iPfS_S_S_S_S_S_S_S_S__param_7];
	ld.param.u64 	%rd8, [_Z6QRdel2iPfS_S_S_S_S_S_S_S_S__param_8];
	ld.param.u64 	%rd9, [_Z6QRdel2iPfS_S_S_S_S_S_S_S_S__param_9];
	ld.param.u64 	%rd10, [_Z6QRdel2iPfS_S_S_S_S_S_S_S_S__param_10];
	mov.u32 	%r3, %ctaid.x;
	mov.u32 	%r4, %ntid.x;
	mov.u32 	%r5, %tid.x;
	mad.lo.s32 	%r1, %r3, %r4, %r5;
	setp.ge.s32 	%p1, %r1, %r2;
	@%p1 bra 	$L__BB2_2;
	ld.param.u64 	%rd33, [_Z6QRdel2iPfS_S_S_S_S_S_S_S_S__param_3];
	ld.param.u64 	%rd32, [_Z6QRdel2iPfS_S_S_S_S_S_S_S_S__param_1];
	cvta.to.global.u64 	%rd11, %rd2;
	cvta.to.global.u64 	%rd12, %rd32;
	cvta.to.global.u64 	%rd13, %rd5;
	cvta.to.global.u64 	%rd14, %rd33;
	cvta.to.global.u64 	%rd15, %rd6;
	cvta.to.global.u64 	%rd16, %rd4;
	cvta.to.global.u64 	%rd17, %rd7;
	cvta.to.global.u64 	%rd18, %rd8;
	cvta.to.global.u64 	%rd19, %rd9;
	cvta.to.global.u64 	%rd20, %rd10;
	mul.wide.s32 	%rd21, %r1, 4;
	add.s64 	%rd22, %rd11, %rd21;
	ld.global.f32 	%f1, [%rd22];
	add.s64 	%rd23, %rd12, %rd21;
	ld.global.f32 	%f2, [%rd23];
	div.rn.f32 	%f3, %f1, %f2;
	mul.f32 	%f4, %f3, 0f3F400000;
	add.s64 	%rd24, %rd13, %rd21;
	st.global.f32 	[%rd24], %f4;
	add.s64 	%rd25, %rd14, %rd21;
	ld.global.f32 	%f5, [%rd25];
	ld.global.f32 	%f6, [%rd23];
	div.rn.f32 	%f7, %f5, %f6;
	mul.f32 	%f8, %f7, 0f3F000000;
	add.s64 	%rd26, %rd15, %rd21;
	st.global.f32 	[%rd26], %f8;
	add.s64 	%rd27, %rd16, %rd21;
	ld.global.f32 	%f9, [%rd27];
	ld.global.f32 	%f10, [%rd23];
	div.rn.f32 	%f11, %f9, %f10;
	mul.f32 	%f12, %f11, 0f3E800000;
	add.s64 	%rd28, %rd17, %rd21;
	st.global.f32 	[%rd28], %f12;
	ld.global.f32 	%f13, [%rd26];
	cvt.f64.f32 	%fd1, %f13;
	div.rn.f64 	%fd2, %fd1, 0d4008000000000000;
	ld.global.f32 	%f14, [%rd24];
	mul.f32 	%f15, %f14, %f14;
	cvt.f64.f32 	%fd3, %f15;
	div.rn.f64 	%fd4, %fd3, 0dC022000000000000;
	add.f64 	%fd5, %fd2, %fd4;
	cvt.rn.f32.f64 	%f16, %fd5;
	add.s64 	%rd29, %rd18, %rd21;
	st.global.f32 	[%rd29], %f16;
	ld.global.f32 	%f17, [%rd24];
	ld.global.f32 	%f18, [%rd26];
	mul.f32 	%f19, %f17, %f18;
	cvt.f64.f32 	%fd6, %f19;
	div.rn.f64 	%fd7, %fd6, 0d4018000000000000;
	mul.f32 	%f20, %f17, %f17;
	mul.f32 	%f21, %f17, %f20;
	cvt.f64.f32 	%fd8, %f21;
	div.rn.f64 	%fd9, %fd8, 0dC03B000000000000;
	add.f64 	%fd10, %fd7, %fd9;
	ld.global.f32 	%f22, [%rd28];
	cvt.f64.f32 	%fd11, %f22;
	fma.rn.f64 	%fd12, %fd11, 0dBFE0000000000000, %fd10;
	cvt.rn.f32.f64 	%f23, %fd12;
	add.s64 	%rd30, %rd19, %rd21;
	st.global.f32 	[%rd30], %f23;
	ld.global.f32 	%f24, [%rd29];
	mul.f32 	%f25, %f24, %f24;
	neg.f32 	%f26, %f24;
	mul.f32 	%f27, %f25, %f26;
	mul.f32 	%f28, %f23, %f23;
	sub.f32 	%f29, %f27, %f28;
	add.s64 	%rd31, %rd20, %rd21;
	st.global.f32 	[%rd31], %f29;
$L__BB2_2:
	ret;

}
	// .globl	_Z13QuarticSolveriPfS_S_S_S_S_S_S_S_S_S_S_S_S_S_
.visible .entry _Z13QuarticSolveriPfS_S_S_S_S_S_S_S_S_S_S_S_S_S_(
	.param .u32 _Z13QuarticSolveriPfS_S_S_S_S_S_S_S_S_S_S_S_S_S__param_0,
	.param .u64 .ptr .align 1 _Z13QuarticSolveriPfS_S_S_S_S_S_S_S_S_S_S_S_S_S__param_1,
	.param .u64 .ptr .align 1 _Z13QuarticSolveriPfS_S_S_S_S_S_S_S_S_S_S_S_S_S__param_2,
	.param .u64 .ptr .align 1 _Z13QuarticSolveriPfS_S_S_S_S_S_S_S_S_S_S_S_S_S__param_3,
	.param .u64 .ptr .align 1 _Z13QuarticSolveriPfS_S_S_S_S_S_S_S_S_S_S_S_S_S__param_4,
	.param .u64 .ptr .align 1 _Z13QuarticSolveriPfS_S_S_S_S_S_S_S_S_S_S_S_S_S__param_5,
	.param .u64 .ptr .align 1 _Z13QuarticSolveriPfS_S_S_S_S_S_S_S_S_S_S_S_S_S__param_6,
	.param .u64 .ptr .align 1 _Z13QuarticSolveriPfS_S_S_S_S_S_S_S_S_S_S_S_S_S__param_7,
	.param .u64 .ptr .align 1 _Z13QuarticSolveriPfS_S_S_S_S_S_S_S_S_S_S_S_S_S__param_8,
	.param .u64 .ptr .align 1 _Z13QuarticSolveriPfS_S_S_S_S_S_S_S_S_S_S_S_S_S__param_9,
	.param .u64 .ptr .align 1 _Z13QuarticSolveriPfS_S_S_S_S_S_S_S_S_S_S_S_S_S__param_10,
	.param .u64 .ptr .align 1 _Z13QuarticSolveriPfS_S_S_S_S_S_S_S_S_S_S_S_S_S__param_11,
	.param .u64 .ptr .align 1 _Z13QuarticSolveriPfS_S_S_S_S_S_S_S_S_S_S_S_S_S__param_12,
	.param .u64 .ptr .align 1 _Z13QuarticSolveriPfS_S_S_S_S_S_S_S_S_S_S_S_S_S__param_13,
	.param .u64 .ptr .align 1 _Z13QuarticSolveriPfS_S_S_S_S_S_S_S_S_S_S_S_S_S__param_14,
	.param .u64 .ptr .align 1 _Z13QuarticSolveriPfS_S_S_S_S_S_S_S_S_S_S_S_S_S__param_15
)
{
	.local .align 4 .b8 	__local_depot3[28];
	.reg .b64 	%SP;
	.reg .b64 	%SPL;
	.reg .pred 	%p<38>;
	.reg .b32 	%r<127>;
	.reg .b32 	%f<220>;
	.reg .b64 	%rd<116>;
	.reg .b64 	%fd<12>;

	mov.u64 	%SPL, __local_depot3;
	ld.param.u32 	%r44, [_Z13QuarticSolveriPfS_S_S_S_S_S_S_S_S_S_S_S_S_S__param_0];
	ld.param.u64 	%rd37, [_Z13QuarticSolveriPfS_S_S_S_S_S_S_S_S_S_S_S_S_S__param_2];
	ld.param.u64 	%rd38, [_Z13QuarticSolveriPfS_S_S_S_S_S_S_S_S_S_S_S_S_S__param_3];
	ld.param.u64 	%rd39, [_Z13QuarticSolveriPfS_S_S_S_S_S_S_S_S_S_S_S_S_S__param_4];
	ld.param.u64 	%rd45, [_Z13QuarticSolveriPfS_S_S_S_S_S_S_S_S_S_S_S_S_S__param_5];
	ld.param.u64 	%rd40, [_Z13QuarticSolveriPfS_S_S_S_S_S_S_S_S_S_S_S_S_S__param_6];
	ld.param.u64 	%rd46, [_Z13QuarticSolveriPfS_S_S_S_S_S_S_S_S_S_S_S_S_S__param_7];
	ld.param.u64 	%rd41, [_Z13QuarticSolveriPfS_S_S_S_S_S_S_S_S_S_S_S_S_S__param_8];
	ld.param.u64 	%rd42, [_Z13QuarticSolveriPfS_S_S_S_S_S_S_S_S_S_S_S_S_S__param_9];
	ld.param.u64 	%rd43, [_Z13QuarticSolveriPfS_S_S_S_S_S_S_S_S_S_S_S_S_S__param_10];
	ld.param.u64 	%rd47, [_Z13QuarticSolveriPfS_S_S_S_S_S_S_S_S_S_S_S_S_S__param_11];
	ld.param.u64 	%rd48, [_Z13QuarticSolveriPfS_S_S_S_S_S_S_S_S_S_S_S_S_S__param_12];
	ld.param.u64 	%rd49, [_Z13QuarticSolveriPfS_S_S_S_S_S_S_S_S_S_S_S_S_S__param_13];
	ld.param.u64 	%rd44, [_Z13QuarticSolveriPfS_S_S_S_S_S_S_S_S_S_S_S_S_S__param_14];
	ld.param.u64 	%rd50, [_Z13QuarticSolveriPfS_S_S_S_S_S_S_S_S_S_S_S_S_S__param_15];
	cvta.to.global.u64 	%rd1, %rd50;
	cvta.to.global.u64 	%rd2, %rd49;
	cvta.to.global.u64 	%rd3, %rd48;
	cvta.to.global.u64 	%rd4, %rd47;
	cvta.to.global.u64 	%rd5, %rd45;
	cvta.to.global.u64 	%rd6, %rd46;
	add.u64 	%rd7, %SPL, 0;
	mov.u32 	%r45, %ctaid.x;
	mov.u32 	%r46, %ntid.x;
	mov.u32 	%r47, %tid.x;
	mad.lo.s32 	%r1, %r45, %r46, %r47;
	setp.ge.s32 	%p1, %r1, %r44;
	@%p1 bra 	$L__BB3_34;
	cvta.to.global.u64 	%rd52, %rd41;
	mul.wide.s32 	%rd53, %r1, 4;
	add.s64 	%rd54, %rd52, %rd53;
	ld.global.f32 	%f1, [%rd54];
	cvt.f64.f32 	%fd1, %f1;
	setp.gtu.f64 	%p2, %fd1, 0d3EE4F8B588E368F1;
	@%p2 bra 	$L__BB3_33;
	mul.wide.s32 	%rd55, %r1, 4;
	add.s64 	%rd56, %rd6, %rd55;
	ld.global.f32 	%f39, [%rd56];
	cvta.to.global.u64 	%rd57, %rd40;
	add.s64 	%rd58, %rd57, %rd55;
	ld.global.f32 	%f40, [%rd58];
	mul.f32 	%f41, %f40, %f40;
	neg.f32 	%f42, %f40;
	mul.f32 	%f43, %f41, %f42;
	sqrt.rn.f32 	%f44, %f43;
	div.rn.f32 	%f45, %f39, %f44;
	abs.f32 	%f46, %f45;
	fma.rn.f32 	%f47, %f46, 0fBF000000, 0f3F000000;
	rsqrt.approx.ftz.f32 	%f48, %f47;
	mul.f32 	%f49, %f48, %f47;
	mul.f32 	%f50, %f48, 0fBF000000;
	fma.rn.f32 	%f51, %f49, %f50, 0f3F000000;
	fma.rn.f32 	%f52, %f49, %f51, %f49;
	setp.eq.f32 	%p3, %f46, 0f3F800000;
	selp.f32 	%f53, 0f00000000, %f52, %p3;
	setp.gt.f32 	%p4, %f46, 0f3F0F5C29;
	selp.f32 	%f54, %f53, %f46, %p4;
	copysign.f32 	%f55, %f45, %f54;
	mul.f32 	%f56, %f55, %f55;
	fma.rn.f32 	%f57, %f56, 0f3D10ECEF, 0f3C8B1ABB;
	fma.rn.f32 	%f58, %f57, %f56, 0f3CFC028C;
	fma.rn.f32 	%f59, %f58, %f56, 0f3D372139;
	fma.rn.f32 	%f60, %f59, %f56, 0f3D9993DB;
	fma.rn.f32 	%f61, %f60, %f56, 0f3E2AAAC6;
	mul.f32 	%f62, %f56, %f61;
	fma.rn.f32 	%f63, %f62, %f55, %f55;
	neg.f32 	%f64, %f63;
	selp.f32 	%f65, %f63, %f64, %p4;
	fma.rn.f32 	%f66, 0f3F6EE581, 0f3FD774EB, %f65;
	setp.gt.f32 	%p5, %f45, 0f3F0F5C29;
	selp.f32 	%f67, %f63, %f66, %p5;
	add.f32 	%f68, %f67, %f67;
	selp.f32 	%f69, %f68, %f67, %p4;
	cvta.to.global.u64 	%rd59, %rd42;
	add.s64 	%rd8, %rd59, %rd55;
	st.global.f32 	[%rd8], %f69;
	ld.global.f32 	%f70, [%rd58];
	neg.f32 	%f71, %f70;
	sqrt.rn.f32 	%f72, %f71;
	add.f32 	%f2, %f72, %f72;
	cvta.to.global.u64 	%rd60, %rd43;
	add.s64 	%rd9, %rd60, %rd55;
	st.global.f32 	[%rd9], %f2;
	ld.global.f32 	%f73, [%rd8];
	div.rn.f32 	%f3, %f73, 0f40400000;
	mul.f32 	%f74, %f3, 0f3F22F983;
	cvt.rni.s32.f32 	%r118, %f74;
	cvt.rn.f32.s32 	%f75, %r118;
	fma.rn.f32 	%f76, %f75, 0fBFC90FDA, %f3;
	fma.rn.f32 	%f77, %f75, 0fB3A22168, %f76;
	fma.rn.f32 	%f211, %f75, 0fA7C234C5, %f77;
	abs.f32 	%f5, %f3;
	setp.ltu.f32 	%p6, %f5, 0f47CE4780;
	@%p6 bra 	$L__BB3_10;
	setp.neu.f32 	%p7, %f5, 0f7F800000;
	@%p7 bra 	$L__BB3_5;
	mov.f32 	%f80, 0f00000000;
	mul.rn.f32 	%f211, %f3, %f80;
	mov.b32 	%r118, 0;
	bra.uni 	$L__BB3_10;
$L__BB3_5:
	mov.b32 	%r3, %f3;
	shl.b32 	%r49, %r3, 8;
	or.b32  	%r4, %r49, -2147483648;
	mov.b64 	%rd109, 0;
	mov.b32 	%r115, 0;
	mov.u64 	%rd107, __cudart_i2opi_f;
	mov.u64 	%rd108, %rd7;
$L__BB3_6:
	.pragma "nounroll";
	ld.global.nc.u32 	%r50, [%rd107];
	mad.wide.u32 	%rd63, %r50, %r4, %rd109;
	shr.u64 	%rd109, %rd63, 32;
	st.local.u32 	[%rd108], %rd63;
	add.s32 	%r115, %r115, 1;
	add.s64 	%rd108, %rd108, 4;
	add.s64 	%rd107, %rd107, 4;
	setp.ne.s32 	%p8, %r115, 6;
	@%p8 bra 	$L__BB3_6;
	shr.u32 	%r51, %r3, 23;
	st.local.u32 	[%rd7+24], %rd109;
	and.b32  	%r7, %r51, 31;
	and.b32  	%r52, %r51, 224;
	add.s32 	%r53, %r52, -128;
	shr.u32 	%r54, %r53, 5;
	mul.wide.u32 	%rd64, %r54, 4;
	sub.s64 	%rd16, %rd7, %rd64;
	ld.local.u32 	%r116, [%rd16+24];
	ld.local.u32 	%r117, [%rd16+20];
	setp.eq.s32 	%p9, %r7, 0;
	@%p9 bra 	$L__BB3_9;
	shf.l.wrap.b32 	%r116, %r117, %r116, %r7;
	ld.local.u32 	%r55, [%rd16+16];
	shf.l.wrap.b32 	%r117, %r55, %r117, %r7;
$L__BB3_9:
	shr.u32 	%r56, %r116, 30;
	shf.l.wrap.b32 	%r57, %r117, %r116, 2;
	shl.b32 	%r58, %r117, 2;
	shr.u32 	%r59, %r57, 31;
	add.s32 	%r60, %r59, %r56;
	neg.s32 	%r61, %r60;
	setp.lt.s32 	%p10, %r3, 0;
	selp.b32 	%r118, %r61, %r60, %p10;
	xor.b32  	%r62, %r57, %r3;
	shr.s32 	%r63, %r57, 31;
	xor.b32  	%r64, %r63, %r57;
	xor.b32  	%r65, %r63, %r58;
	cvt.u64.u32 	%rd65, %r64;
	shl.b64 	%rd66, %rd65, 32;
	cvt.u64.u32 	%rd67, %r65;
	or.b64  	%rd68, %rd66, %rd67;
	cvt.rn.f64.s64 	%fd2, %rd68;
	mul.f64 	%fd3, %fd2, 0d3BF921FB54442D19;
	cvt.rn.f32.f64 	%f78, %fd3;
	neg.f32 	%f79, %f78;
	setp.lt.s32 	%p11, %r62, 0;
	selp.f32 	%f211, %f79, %f78, %p11;
$L__BB3_10:
	add.s32 	%r67, %r118, 1;
	mul.rn.f32 	%f81, %f211, %f211;
	and.b32  	%r68, %r118, 1;
	setp.eq.b32 	%p12, %r68, 1;
	selp.f32 	%f82, %f211, 0f3F800000, %p12;
	fma.rn.f32 	%f83, %f81, %f82, 0f00000000;
	fma.rn.f32 	%f84, %f81, 0f37CBAC00, 0fBAB607ED;
	selp.f32 	%f85, 0fB94D4153, %f84, %p12;
	selp.f32 	%f86, 0f3C0885E4, 0f3D2AAABB, %p12;
	fma.rn.f32 	%f87, %f85, %f81, %f86;
	selp.f32 	%f88, 0fBE2AAAA8, 0fBEFFFFFF, %p12;
	fma.rn.f32 	%f89, %f87, %f81, %f88;
	fma.rn.f32 	%f90, %f89, %f83, %f82;
	and.b32  	%r69, %r67, 2;
	setp.eq.s32 	%p13, %r69, 0;
	mov.f32 	%f91, 0f00000000;
	sub.f32 	%f92, %f91, %f90;
	selp.f32 	%f93, %f90, %f92, %p13;
	mul.f32 	%f94, %f2, %f93;
	mul.wide.s32 	%rd69, %r1, 4;
	add.s64 	%rd17, %rd5, %rd69;
	ld.global.f32 	%f95, [%rd17];
	div.rn.f32 	%f96, %f95, 0f40400000;
	sub.f32 	%f97, %f94, %f96;
	add.s64 	%rd18, %rd4, %rd69;
	st.global.f32 	[%rd18], %f97;
	ld.global.f32 	%f9, [%rd9];
	ld.global.f32 	%f98, [%rd8];
	cvt.f64.f32 	%fd4, %f98;
	add.f64 	%fd5, %fd4, 0d401921FB5A7ED197;
	cvt.rn.f32.f64 	%f99, %fd5;
	div.rn.f32 	%f10, %f99, 0f40400000;
	mul.f32 	%f100, %f10, 0f3F22F983;
	cvt.rni.s32.f32 	%r122, %f100;
	cvt.rn.f32.s32 	%f101, %r122;
	fma.rn.f32 	%f102, %f101, 0fBFC90FDA, %f10;
	fma.rn.f32 	%f103, %f101, 0fB3A22168, %f102;
	fma.rn.f32 	%f212, %f101, 0fA7C234C5, %f103;
	abs.f32 	%f12, %f10;
	setp.ltu.f32 	%p14, %f12, 0f47CE4780;
	@%p14 bra 	$L__BB3_18;
	setp.neu.f32 	%p15, %f12, 0f7F800000;
	@%p15 bra 	$L__BB3_13;
	mov.f32 	%f106, 0f00000000;
	mul.rn.f32 	%f212, %f10, %f106;
	mov.b32 	%r122, 0;
	bra.uni 	$L__BB3_18;
$L__BB3_13:
	mov.b32 	%r17, %f10;
	shl.b32 	%r71, %r17, 8;
	or.b32  	%r18, %r71, -2147483648;
	mov.b64 	%rd112, 0;
	mov.b32 	%r119, 0;
	mov.u64 	%rd110, __cudart_i2opi_f;
	mov.u64 	%rd111, %rd7;
$L__BB3_14:
	.pragma "nounroll";
	ld.global.nc.u32 	%r72, [%rd110];
	mad.wide.u32 	%rd72, %r72, %r18, %rd112;
	shr.u64 	%rd112, %rd72, 32;
	st.local.u32 	[%rd111], %rd72;
	add.s32 	%r119, %r119, 1;
	add.s64 	%rd111, %rd111, 4;
	add.s64 	%rd110, %rd110, 4;
	setp.ne.s32 	%p16, %r119, 6;
	@%p16 bra 	$L__BB3_14;
	shr.u32 	%r73, %r17, 23;
	st.local.u32 	[%rd7+24], %rd112;
	and.b32  	%r21, %r73, 31;
	and.b32  	%r74, %r73, 224;
	add.s32 	%r75, %r74, -128;
	shr.u32 	%r76, %r75, 5;
	mul.wide.u32 	%rd73, %r76, 4;
	sub.s64 	%rd25, %rd7, %rd73;
	ld.local.u32 	%r120, [%rd25+24];
	ld.local.u32 	%r121, [%rd25+20];
	setp.eq.s32 	%p17, %r21, 0;
	@%p17 bra 	$L__BB3_17;
	shf.l.wrap.b32 	%r120, %r121, %r120, %r21;
	ld.local.u32 	%r77, [%rd25+16];
	shf.l.wrap.b32 	%r121, %r77, %r121, %r21;
$L__BB3_17:
	shr.u32 	%r78, %r120, 30;
	shf.l.wrap.b32 	%r79, %r121, %r120, 2;
	shl.b32 	%r80, %r121, 2;
	shr.u32 	%r81, %r79, 31;
	add.s32 	%r82, %r81, %r78;
	neg.s32 	%r83, %r82;
	setp.lt.s32 	%p18, %r17, 0;
	selp.b32 	%r122, %r83, %r82, %p18;
	xor.b32  	%r84, %r79, %r17;
	shr.s32 	%r85, %r79, 31;
	xor.b32  	%r86, %r85, %r79;
	xor.b32  	%r87, %r85, %r80;
	cvt.u64.u32 	%rd74, %r86;
	shl.b64 	%rd75, %rd74, 32;
	cvt.u64.u32 	%rd76, %r87;
	or.b64  	%rd77, %rd75, %rd76;
	cvt.rn.f64.s64 	%fd6, %rd77;
	mul.f64 	%fd7, %fd6, 0d3BF921FB54442D19;
	cvt.rn.f32.f64 	%f104, %fd7;
	neg.f32 	%f105, %f104;
	setp.lt.s32 	%p19, %r84, 0;
	selp.f32 	%f212, %f105, %f104, %p19;
$L__BB3_18:
	add.s32 	%r89, %r122, 1;
	mul.rn.f32 	%f107, %f212, %f212;
	and.b32  	%r90, %r122, 1;
	setp.eq.b32 	%p20, %r90, 1;
	selp.f32 	%f108, %f212, 0f3F800000, %p20;
	fma.rn.f32 	%f109, %f107, %f108, 0f00000000;
	fma.rn.f32 	%f110, %f107, 0f37CBAC00, 0fBAB607ED;
	selp.f32 	%f111, 0fB94D4153, %f110, %p20;
	selp.f32 	%f112, 0f3C0885E4, 0f3D2AAABB, %p20;
	fma.rn.f32 	%f113, %f111, %f107, %f112;
	selp.f32 	%f114, 0fBE2AAAA8, 0fBEFFFFFF, %p20;
	fma.rn.f32 	%f115, %f113, %f107, %f114;
	fma.rn.f32 	%f116, %f115, %f109, %f108;
	and.b32  	%r91, %r89, 2;
	setp.eq.s32 	%p21, %r91, 0;
	mov.f32 	%f117, 0f00000000;
	sub.f32 	%f118, %f117, %f116;
	selp.f32 	%f119, %f116, %f118, %p21;
	mul.f32 	%f120, %f9, %f119;
	ld.global.f32 	%f121, [%rd17];
	div.rn.f32 	%f122, %f121, 0f40400000;
	sub.f32 	%f123, %f120, %f122;
	mul.wide.s32 	%rd78, %r1, 4;
	add.s64 	%rd26, %rd3, %rd78;
	st.global.f32 	[%rd26], %f123;
	ld.global.f32 	%f16, [%rd9];
	ld.global.f32 	%f124, [%rd8];
	cvt.f64.f32 	%fd8, %f124;
	add.f64 	%fd9, %fd8, 0d402921FB5A7ED197;
	cvt.rn.f32.f64 	%f125, %fd9;
	div.rn.f32 	%f17, %f125, 0f40400000;
	mul.f32 	%f126, %f17, 0f3F22F983;
	cvt.rni.s32.f32 	%r126, %f126;
	cvt.rn.f32.s32 	%f127, %r126;
	fma.rn.f32 	%f128, %f127, 0fBFC90FDA, %f17;
	fma.rn.f32 	%f129, %f127, 0fB3A22168, %f128;
	fma.rn.f32 	%f213, %f127, 0fA7C234C5, %f129;
	abs.f32 	%f19, %f17;
	setp.ltu.f32 	%p22, %f19, 0f47CE4780;
	@%p22 bra 	$L__BB3_26;
	setp.neu.f32 	%p23, %f19, 0f7F800000;
	@%p23 bra 	$L__BB3_21;
	mov.f32 	%f132, 0f00000000;
	mul.rn.f32 	%f213, %f17, %f132;
	mov.b32 	%r126, 0;
	bra.uni 	$L__BB3_26;
$L__BB3_21:
	mov.b32 	%r31, %f17;
	shl.b32 	%r93, %r31, 8;
	or.b32  	%r32, %r93, -2147483648;
	mov.b64 	%rd115, 0;
	mov.b32 	%r123, 0;
	mov.u64 	%rd113, __cudart_i2opi_f;
	mov.u64 	%rd114, %rd7;
$L__BB3_22:
	.pragma "nounroll";
	ld.global.nc.u32 	%r94, [%rd113];
	mad.wide.u32 	%rd81, %r94, %r32, %rd115;
	shr.u64 	%rd115, %rd81, 32;
	st.local.u32 	[%rd114], %rd81;
	add.s32 	%r123, %r123, 1;
	add.s64 	%rd114, %rd114, 4;
	add.s64 	%rd113, %rd113, 4;
	setp.ne.s32 	%p24, %r123, 6;
	@%p24 bra 	$L__BB3_22;
	shr.u32 	%r95, %r31, 23;
	st.local.u32 	[%rd7+24], %rd115;
	and.b32  	%r35, %r95, 31;
	and.b32  	%r96, %r95, 224;
	add.s32 	%r97, %r96, -128;
	shr.u32 	%r98, %r97, 5;
	mul.wide.u32 	%rd82, %r98, 4;
	sub.s64 	%rd33, %rd7, %rd82;
	ld.local.u32 	%r124, [%rd33+24];
	ld.local.u32 	%r125, [%rd33+20];
	setp.eq.s32 	%p25, %r35, 0;
	@%p25 bra 	$L__BB3_25;
	shf.l.wrap.b32 	%r124, %r125, %r124, %r35;
	ld.local.u32 	%r99, [%rd33+16];
	shf.l.wrap.b32 	%r125, %r99, %r125, %r35;
$L__BB3_25:
	shr.u32 	%r100, %r124, 30;
	shf.l.wrap.b32 	%r101, %r125, %r124, 2;
	shl.b32 	%r102, %r125, 2;
	shr.u32 	%r103, %r101, 31;
	add.s32 	%r104, %r103, %r100;
	neg.s32 	%r105, %r104;
	setp.lt.s32 	%p26, %r31, 0;
	selp.b32 	%r126, %r105, %r104, %p26;
	xor.b32  	%r106, %r101, %r31;
	shr.s32 	%r107, %r101, 31;
	xor.b32  	%r108, %r107, %r101;
	xor.b32  	%r109, %r107, %r102;
	cvt.u64.u32 	%rd83, %r108;
	shl.b64 	%rd84, %rd83, 32;
	cvt.u64.u32 	%rd85, %r109;
	or.b64  	%rd86, %rd84, %rd85;
	cvt.rn.f64.s64 	%fd10, %rd86;
	mul.f64 	%fd11, %fd10, 0d3BF921FB54442D19;
	cvt.rn.f32.f64 	%f130, %fd11;
	neg.f32 	%f131, %f130;
	setp.lt.s32 	%p27, %r106, 0;
	selp.f32 	%f213, %f131, %f130, %p27;
$L__BB3_26:
	add.s32 	%r111, %r126, 1;
	mul.rn.f32 	%f133, %f213, %f213;
	and.b32  	%r112, %r126, 1;
	setp.eq.b32 	%p28, %r112, 1;
	selp.f32 	%f134, %f213, 0f3F800000, %p28;
	fma.rn.f32 	%f135, %f133, %f134, 0f00000000;
	fma.rn.f32 	%f136, %f133, 0f37CBAC00, 0fBAB607ED;
	selp.f32 	%f137, 0fB94D4153, %f136, %p28;
	selp.f32 	%f138, 0f3C0885E4, 0f3D2AAABB, %p28;
	fma.rn.f32 	%f139, %f137, %f133, %f138;
	selp.f32 	%f140, 0fBE2AAAA8, 0fBEFFFFFF, %p28;
	fma.rn.f32 	%f141, %f139, %f133, %f140;
	fma.rn.f32 	%f142, %f141, %f135, %f134;
	and.b32  	%r113, %r111, 2;
	setp.eq.s32 	%p29, %r113, 0;
	mov.f32 	%f143, 0f00000000;
	sub.f32 	%f144, %f143, %f142;
	selp.f32 	%f145, %f142, %f144, %p29;
	ld.global.f32 	%f146, [%rd17];
	div.rn.f32 	%f147, %f146, 0fC0400000;
	fma.rn.f32 	%f216, %f16, %f145, %f147;
	mul.wide.s32 	%rd87, %r1, 4;
	add.s64 	%rd34, %rd2, %rd87;
	st.global.f32 	[%rd34], %f216;
	ld.global.f32 	%f24, [%rd18];
	ld.global.f32 	%f217, [%rd26];
	setp.geu.f32 	%p30, %f24, %f217;
	cvta.to.global.u64 	%rd88, %rd44;
	add.s64 	%rd35, %rd88, %rd87;
	@%p30 bra 	$L__BB3_28;
	st.global.f32 	[%rd35], %f24;
	ld.global.f32 	%f148, [%rd26];
	st.global.f32 	[%rd18], %f148;
	ld.global.f32 	%f217, [%rd35];
	st.global.f32 	[%rd26], %f217;
	ld.global.f32 	%f216, [%rd34];
$L__BB3_28:
	setp.geu.f32 	%p31, %f217, %f216;
	@%p31 bra 	$L__BB3_30;
	st.global.f32 	[%rd35], %f217;
	ld.global.f32 	%f149, [%rd34];
	st.global.f32 	[%rd26], %f149;
	ld.global.f32 	%f216, [%rd35];
	st.global.f32 	[%rd34], %f216;
	ld.global.f32 	%f217, [%rd26];
$L__BB3_30:
	ld.global.f32 	%f219, [%rd18];
	setp.geu.f32 	%p32, %f219, %f217;
	@%p32 bra 	$L__BB3_32;
	st.global.f32 	[%rd35], %f219;
	ld.global.f32 	%f150, [%rd26];
	st.global.f32 	[%rd18], %f150;
	ld.global.f32 	%f151, [%rd35];
	st.global.f32 	[%rd26], %f151;
	ld.global.f32 	%f219, [%rd18];
	ld.global.f32 	%f216, [%rd34];
$L__BB3_32:
	ld.param.u64 	%rd106, [_Z13QuarticSolveriPfS_S_S_S_S_S_S_S_S_S_S_S_S_S__param_1];
	cvta.to.global.u64 	%rd89, %rd106;
	add.s64 	%rd91, %rd89, %rd87;
	ld.global.f32 	%f152, [%rd91];
	mul.f32 	%f153, %f219, %f219;
	mul.f32 	%f154, %f219, %f153;
	mul.f32 	%f155, %f219, %f154;
	mul.f32 	%f156, %f216, %f216;
	mul.f32 	%f157, %f216, %f156;
	mul.f32 	%f158, %f216, %f157;
	sub.f32 	%f159, %f155, %f158;
	mul.f32 	%f160, %f152, %f159;
	cvta.to.global.u64 	%rd92, %rd37;
	add.s64 	%rd93, %rd92, %rd87;
	ld.global.f32 	%f161, [%rd93];
	sub.f32 	%f162, %f154, %f157;
	mul.f32 	%f163, %f161, %f162;
	div.rn.f32 	%f164, %f163, 0f40400000;
	fma.rn.f32 	%f165, %f160, 0f3E800000, %f164;
	cvta.to.global.u64 	%rd94, %rd38;
	add.s64 	%rd95, %rd94, %rd87;
	ld.global.f32 	%f166, [%rd95];
	sub.f32 	%f167, %f153, %f156;
	mul.f32 	%f168, %f166, %f167;
	fma.rn.f32 	%f169, %f168, 0f3F000000, %f165;
	cvta.to.global.u64 	%rd96, %rd39;
	add.s64 	%rd97, %rd96, %rd87;
	ld.global.f32 	%f170, [%rd97];
	sub.f32 	%f171, %f219, %f216;
	fma.rn.f32 	%f172, %f170, %f171, %f169;
	setp.gtu.f32 	%p33, %f172, 0f00000000;
	selp.f32 	%f173, %f216, %f219, %p33;
	add.s64 	%rd98, %rd1, %rd87;
	st.global.f32 	[%rd98], %f173;
	bra.uni 	$L__BB3_34;
$L__BB3_33:
	add.s64 	%rd100, %rd6, %rd53;
	ld.global.f32 	%f174, [%rd100];
	sqrt.rn.f32 	%f175, %f1;
	add.f32 	%f176, %f174, %f175;
	abs.f32 	%f177, %f176;
	lg2.approx.f32 	%f178, %f177;
	mul.f32 	%f179, %f178, 0fBF2AAAAB;
	ex2.approx.ftz.f32 	%f180, %f179;
	mul.f32 	%f181, %f177, %f180;
	neg.f32 	%f182, %f181;
	mul.f32 	%f183, %f180, %f182;
	fma.rn.f32 	%f184, %f181, %f183, 0f3F800000;
	mul.f32 	%f185, %f184, 0f3EAAAAAB;
	fma.rn.f32 	%f186, %f181, %f185, %f181;
	setp.lt.f32 	%p34, %f176, 0f00000000;
	neg.f32 	%f187, %f186;
	selp.f32 	%f188, %f187, %f186, %p34;
	add.f32 	%f189, %f176, %f176;
	setp.eq.f32 	%p35, %f189, %f176;
	selp.f32 	%f190, %f189, %f188, %p35;
	sub.f32 	%f191, %f174, %f175;
	abs.f32 	%f192, %f191;
	lg2.approx.f32 	%f193, %f192;
	mul.f32 	%f194, %f193, 0fBF2AAAAB;
	ex2.approx.ftz.f32 	%f195, %f194;
	mul.f32 	%f196, %f192, %f195;
	neg.f32 	%f197, %f196;
	mul.f32 	%f198, %f195, %f197;
	fma.rn.f32 	%f199, %f196, %f198, 0f3F800000;
	mul.f32 	%f200, %f199, 0f3EAAAAAB;
	fma.rn.f32 	%f201, %f196, %f200, %f196;
	setp.lt.f32 	%p36, %f191, 0f00000000;
	neg.f32 	%f202, %f201;
	selp.f32 	%f203, %f202, %f201, %p36;
	add.f32 	%f204, %f191, %f191;
	setp.eq.f32 	%p37, %f204, %f191;
	selp.f32 	%f205, %f204, %f203, %p37;
	add.f32 	%f206, %f190, %f205;
	add.s64 	%rd101, %rd5, %rd53;
	ld.global.f32 	%f207, [%rd101];
	div.rn.f32 	%f208, %f207, 0fC0400000;
	add.f32 	%f209, %f206, %f208;
	add.s64 	%rd102, %rd4, %rd53;
	st.global.f32 	[%rd102], %f209;
	add.s64 	%rd103, %rd3, %rd53;
	mov.b32 	%r114, 0;
	st.global.u32 	[%rd103], %r114;
	add.s64 	%rd104, %rd2, %rd53;
	st.global.u32 	[%rd104], %r114;
	ld.global.f32 	%f210, [%rd102];
	add.s64 	%rd105, %rd1, %rd53;
	st.global.f32 	[%rd105], %f210;
$L__BB3_34:
	ret;

}
	// .globl	_Z14QuarticSolver2iPfS_S_S_S_S_S_S_S_S_S_S_S_S_S_
.visible .entry _Z14QuarticSolver2iPfS_S_S_S_S_S_S_S_S_S_S_S_S_S_(
	.param .u32 _Z14QuarticSolver2iPfS_S_S_S_S_S_S_S_S_S_S_S_S_S__param_0,
	.param .u64 .ptr .align 1 _Z14QuarticSolver2iPfS_S_S_S_S_S_S_S_S_S_S_S_S_S__param_1,
	.param .u64 .ptr .align 1 _Z14QuarticSolver2iPfS_S_S_S_S_S_S_S_S_S_S_S_S_S__param_2,
	.param .u64 .ptr .align 1 _Z14QuarticSolver2iPfS_S_S_S_S_S_S_S_S_S_S_S_S_S__param_3,
	.param .u64 .ptr .align 1 _Z14QuarticSolver2iPfS_S_S_S_S_S_S_S_S_S_S_S_S_S__param_4,
	.param .u64 .ptr .align 1 _Z14QuarticSolver2iPfS_S_S_S_S_S_S_S_S_S_S_S_S_S__param_5,
	.param .u64 .ptr .align 1 _Z14QuarticSolver2iPfS_S_S_S_S_S_S_S_S_S_S_S_S_S__param_6,
	.param .u64 .ptr .align 1 _Z14QuarticSolver2iPfS_S_S_S_S_S_S_S_S_S_S_S_S_S__param_7,
	.param .u64 .ptr .align 1 _Z14QuarticSolver2iPfS_S_S_S_S_S_S_S_S_S_S_S_S_S__param_8,
	.param .u64 .ptr .align 1 _Z14QuarticSolver2iPfS_S_S_S_S_S_S_S_S_S_S_S_S_S__param_9,
	.param .u64 .ptr .align 1 _Z14QuarticSolver2iPfS_S_S_S_S_S_S_S_S_S_S_S_S_S__param_10,
	.param .u64 .ptr .align 1 _Z14QuarticSolver2iPfS_S_S_S_S_S_S_S_S_S_S_S_S_S__param_11,
	.param .u64 .ptr .align 1 _Z14QuarticSolver2iPfS_S_S_S_S_S_S_S_S_S_S_S_S_S__param_12,
	.param .u64 .ptr .align 1 _Z14QuarticSolver2iPfS_S_S_S_S_S_S_S_S_S_S_S_S_S__param_13,
	.param .u64 .ptr .align 1 _Z14QuarticSolver2iPfS_S_S_S_S_S_S_S_S_S_S_S_S_S__param_14,
	.param .u64 .ptr .align 1 _Z14QuarticSolver2iPfS_S_S_S_S_S_S_S_S_S_S_S_S_S__param_15
)
{
	.local .align 4 .b8 	__local_depot4[28];
	.reg .b64 	%SP;
	.reg .b64 	%SPL;
	.reg .pred 	%p<38>;
	.reg .b32 	%r<127>;
	.reg .b32 	%f<220>;
	.reg .b64 	%rd<116>;
	.reg .b64 	%fd<11>;

	mov.u64 	%SPL, __local_depot4;
	ld.param.u32 	%r44, [_Z14QuarticSolver2iPfS_S_S_S_S_S_S_S_S_S_S_S_S_S__param_0];
	ld.param.u64 	%rd37, [_Z14QuarticSolver2iPfS_S_S_S_S_S_S_S_S_S_S_S_S_S__param_2];
	ld.param.u64 	%rd38, [_Z14QuarticSolver2iPfS_S_S_S_S_S_S_S_S_S_S_S_S_S__param_3];
	ld.param.u64 	%rd39, [_Z14QuarticSolver2iPfS_S_S_S_S_S_S_S_S_S_S_S_S_S__param_4];
	ld.param.u64 	%rd45, [_Z14QuarticSolver2iPfS_S_S_S_S_S_S_S_S_S_S_S_S_S__param_5];
	ld.param.u64 	%rd40, [_Z14QuarticSolver2iPfS_S_S_S_S_S_S_S_S_S_S_S_S_S__param_6];
	ld.param.u64 	%rd46, [_Z14QuarticSolver2iPfS_S_S_S_S_S_S_S_S_S_S_S_S_S__param_7];
	ld.param.u64 	%rd41, [_Z14QuarticSolver2iPfS_S_S_S_S_S_S_S_S_S_S_S_S_S__param_8];
	ld.param.u64 	%rd42, [_Z14QuarticSolver2iPfS_S_S_S_S_S_S_S_S_S_S_S_S_S__param_9];
	ld.param.u64 	%rd43, [_Z14QuarticSolver2iPfS_S_S_S_S_S_S_S_S_S_S_S_S_S__param_10];
	ld.param.u64 	%rd47, [_Z14QuarticSolver2iPfS_S_S_S_S_S_S_S_S_S_S_S_S_S__param_11];
	ld.param.u64 	%rd48, [_Z14QuarticSolver2iPfS_S_S_S_S_S_S_S_S_S_S_S_S_S__param_12];
	ld.param.u64 	%rd49, [_Z14QuarticSolver2iPfS_S_S_S_S_S_S_S_S_S_S_S_S_S__param_13];
	ld.param.u64 	%rd44, [_Z14QuarticSolver2iPfS_S_S_S_S_S_S_S_S_S_S_S_S_S__param_14];
	ld.param.u64 	%rd50, [_Z14QuarticSolver2iPfS_S_S_S_S_S_S_S_S_S_S_S_S_S__param_15];
	cvta.to.global.u64 	%rd1, %rd50;
	cvta.to.global.u64 	%rd2, %rd49;
	cvta.to.global.u64 	%rd3, %rd48;
	cvta.to.global.u64 	%rd4, %rd47;
	cvta.to.global.u64 	%rd5, %rd45;
	cvta.to.global.u64 	%rd6, %rd46;
	add.u64 	%rd7, %SPL, 0;
	mov.u32 	%r45, %ctaid.x;
	mov.u32 	%r46, %ntid.x;
	mov.u32 	%r47, %tid.x;
	mad.lo.s32 	%r1, %r45, %r46, %r47;
	setp.ge.s32 	%p1, %r1, %r44;
	@%p1 bra 	$L__BB4_34;
	cvta.to.global.u64 	%rd52, %rd41;
	mul.wide.s32 	%rd53, %r1, 4;
	add.s64 	%rd54, %rd52, %rd53;
	ld.global.f32 	%f1, [%rd54];
	setp.gtu.f32 	%p2, %f1, 0f00000000;
	@%p2 bra 	$L__BB4_33;
	mul.wide.s32 	%rd55, %r1, 4;
	add.s64 	%rd56, %rd6, %rd55;
	ld.global.f32 	%f39, [%rd56];
	cvta.to.global.u64 	%rd57, %rd40;
	add.s64 	%rd58, %rd57, %rd55;
	ld.global.f32 	%f40, [%rd58];
	mul.f32 	%f41, %f40, %f40;
	neg.f32 	%f42, %f40;
	mul.f32 	%f43, %f41, %f42;
	sqrt.rn.f32 	%f44, %f43;
	div.rn.f32 	%f45, %f39, %f44;
	abs.f32 	%f46, %f45;
	fma.rn.f32 	%f47, %f46, 0fBF000000, 0f3F000000;
	rsqrt.approx.ftz.f32 	%f48, %f47;
	mul.f32 	%f49, %f48, %f47;
	mul.f32 	%f50, %f48, 0fBF000000;
	fma.rn.f32 	%f51, %f49, %f50, 0f3F000000;
	fma.rn.f32 	%f52, %f49, %f51, %f49;
	setp.eq.f32 	%p3, %f46, 0f3F800000;
	selp.f32 	%f53, 0f00000000, %f52, %p3;
	setp.gt.f32 	%p4, %f46, 0f3F0F5C29;
	selp.f32 	%f54, %f53, %f46, %p4;
	copysign.f32 	%f55, %f45, %f54;
	mul.f32 	%f56, %f55, %f55;
	fma.rn.f32 	%f57, %f56, 0f3D10ECEF, 0f3C8B1ABB;
	fma.rn.f32 	%f58, %f57, %f56, 0f3CFC028C;
	fma.rn.f32 	%f59, %f58, %f56, 0f3D372139;
	fma.rn.f32 	%f60, %f59, %f56, 0f3D9993DB;
	fma.rn.f32 	%f61, %f60, %f56, 0f3E2AAAC6;
	mul.f32 	%f62, %f56, %f61;
	fma.rn.f32 	%f63, %f62, %f55, %f55;
	neg.f32 	%f64, %f63;
	selp.f32 	%f65, %f63, %f64, %p4;
	fma.rn.f32 	%f66, 0f3F6EE581, 0f3FD774EB, %f65;
	setp.gt.f32 	%p5, %f45, 0f3F0F5C29;
	selp.f32 	%f67, %f63, %f66, %p5;
	add.f32 	%f68, %f67, %f67;
	selp.f32 	%f69, %f68, %f67, %p4;
	cvta.to.global.u64 	%rd59, %rd42;
	add.s64 	%rd8, %rd59, %rd55;
	st.global.f32 	[%rd8], %f69;
	ld.global.f32 	%f70, [%rd58];
	neg.f32 	%f71, %f70;
	sqrt.rn.f32 	%f72, %f71;
	add.f32 	%f2, %f72, %f72;
	cvta.to.global.u64 	%rd60, %rd43;
	add.s64 	%rd9, %rd60, %rd55;
	st.global.f32 	[%rd9], %f2;
	ld.global.f32 	%f73, [%rd8];
	div.rn.f32 	%f3, %f73, 0f40400000;
	mul.f32 	%f74, %f3, 0f3F22F983;
	cvt.rni.s32.f32 	%r118, %f74;
	cvt.rn.f32.s32 	%f75, %r118;
	fma.rn.f32 	%f76, %f75, 0fBFC90FDA, %f3;
	fma.rn.f32 	%f77, %f75, 0fB3A22168, %f76;
	fma.rn.f32 	%f211, %f75, 0fA7C234C5, %f77;
	abs.f32 	%f5, %f3;
	setp.ltu.f32 	%p6, %f5, 0f47CE4780;
	@%p6 bra 	$L__BB4_10;
	setp.neu.f32 	%p7, %f5, 0f7F800000;
	@%p7 bra 	$L__BB4_5;
	mov.f32 	%f80, 0f00000000;
	mul.rn.f32 	%f211, %f3, %f80;
	mov.b32 	%r118, 0;
	bra.uni 	$L__BB4_10;
$L__BB4_5:
	mov.b32 	%r3, %f3;
	shl.b32 	%r49, %r3, 8;
	or.b32  	%r4, %r49, -2147483648;
	mov.b64 	%rd109, 0;
	mov.b32 	%r115, 0;
	mov.u64 	%rd107, __cudart_i2opi_f;
	mov.u64 	%rd108, %rd7;
$L__BB4_6:
	.pragma "nounroll";
	ld.global.nc.u32 	%r50, [%rd107];
	mad.wide.u32 	%rd63, %r50, %r4, %rd109;
	shr.u64 	%rd109, %rd63, 32;
	st.local.u32 	[%rd108], %rd63;
	add.s32 	%r115, %r115, 1;
	add.s64 	%rd108, %rd108, 4;
	add.s64 	%rd107, %rd107, 4;
	setp.ne.s32 	%p8, %r115, 6;
	@%p8 bra 	$L__BB4_6;
	shr.u32 	%r51, %r3, 23;
	st.local.u32 	[%rd7+24], %rd109;
	and.b32  	%r7, %r51, 31;
	and.b32  	%r52, %r51, 224;
	add.s32 	%r53, %r52, -128;
	shr.u32 	%r54, %r53, 5;
	mul.wide.u32 	%rd64, %r54, 4;
	sub.s64 	%rd16, %rd7, %rd64;
	ld.local.u32 	%r116, [%rd16+24];
	ld.local.u32 	%r117, [%rd16+20];
	setp.eq.s32 	%p9, %r7, 0;
	@%p9 bra 	$L__BB4_9;
	shf.l.wrap.b32 	%r116, %r117, %r116, %r7;
	ld.local.u32 	%r55, [%rd16+16];
	shf.l.wrap.b32 	%r117, %r55, %r117, %r7;
$L__BB4_9:
	shr.u32 	%r56, %r116, 30;
	shf.l.wrap.b32 	%r57, %r117, %r116, 2;
	shl.b32 	%r58, %r117, 2;
	shr.u32 	%r59, %r57, 31;
	add.s32 	%r60, %r59, %r56;
	neg.s32 	%r61, %r60;
	setp.lt.s32 	%p10, %r3, 0;
	selp.b32 	%r118, %r61, %r60, %p10;
	xor.b32  	%r62, %r57, %r3;
	shr.s32 	%r63, %r57, 31;
	xor.b32  	%r64, %r63, %r57;
	xor.b32  	%r65, %r63, %r58;
	cvt.u64.u32 	%rd65, %r64;
	shl.b64 	%rd66, %rd65, 32;
	cvt.u64.u32 	%rd67, %r65;
	or.b64  	%rd68, %rd66, %rd67;
	cvt.rn.f64.s64 	%fd1, %rd68;
	mul.f64 	%fd2, %fd1, 0d3BF921FB54442D19;
	cvt.rn.f32.f64 	%f78, %fd2;
	neg.f32 	%f79, %f78;
	setp.lt.s32 	%p11, %r62, 0;
	selp.f32 	%f211, %f79, %f78, %p11;
$L__BB4_10:
	add.s32 	%r67, %r118, 1;
	mul.rn.f32 	%f81, %f211, %f211;
	and.b32  	%r68, %r118, 1;
	setp.eq.b32 	%p12, %r68, 1;
	selp.f32 	%f82, %f211, 0f3F800000, %p12;
	fma.rn.f32 	%f83, %f81, %f82, 0f00000000;
	fma.rn.f32 	%f84, %f81, 0f37CBAC00, 0fBAB607ED;
	selp.f32 	%f85, 0fB94D4153, %f84, %p12;
	selp.f32 	%f86, 0f3C0885E4, 0f3D2AAABB, %p12;
	fma.rn.f32 	%f87, %f85, %f81, %f86;
	selp.f32 	%f88, 0fBE2AAAA8, 0fBEFFFFFF, %p12;
	fma.rn.f32 	%f89, %f87, %f81, %f88;
	fma.rn.f32 	%f90, %f89, %f83, %f82;
	and.b32  	%r69, %r67, 2;
	setp.eq.s32 	%p13, %r69, 0;
	mov.f32 	%f91, 0f00000000;
	sub.f32 	%f92, %f91, %f90;
	selp.f32 	%f93, %f90, %f92, %p13;
	mul.f32 	%f94, %f2, %f93;
	mul.wide.s32 	%rd69, %r1, 4;
	add.s64 	%rd17, %rd5, %rd69;
	ld.global.f32 	%f95, [%rd17];
	div.rn.f32 	%f96, %f95, 0f40400000;
	sub.f32 	%f97, %f94, %f96;
	add.s64 	%rd18, %rd4, %rd69;
	st.global.f32 	[%rd18], %f97;
	ld.global.f32 	%f9, [%rd9];
	ld.global.f32 	%f98, [%rd8];
	cvt.f64.f32 	%fd3, %f98;
	add.f64 	%fd4, %fd3, 0d401921FB5A7ED197;
	cvt.rn.f32.f64 	%f99, %fd4;
	div.rn.f32 	%f10, %f99, 0f40400000;
	mul.f32 	%f100, %f10, 0f3F22F983;
	cvt.rni.s32.f32 	%r122, %f100;
	cvt.rn.f32.s32 	%f101, %r122;
	fma.rn.f32 	%f102, %f101, 0fBFC90FDA, %f10;
	fma.rn.f32 	%f103, %f101, 0fB3A22168, %f102;
	fma.rn.f32 	%f212, %f101, 0fA7C234C5, %f103;
	abs.f32 	%f12, %f10;
	setp.ltu.f32 	%p14, %f12, 0f47CE4780;
	@%p14 bra 	$L__BB4_18;
	setp.neu.f32 	%p15, %f12, 0f7F800000;
	@%p15 bra 	$L__BB4_13;
	mov.f32 	%f106, 0f00000000;
	mul.rn.f32 	%f212, %f10, %f106;
	mov.b32 	%r122, 0;
	bra.uni 	$L__BB4_18;
$L__BB4_13:
	mov.b32 	%r17, %f10;
	shl.b32 	%r71, %r17, 8;
	or.b32  	%r18, %r71, -2147483648;
	mov.b64 	%rd112, 0;
	mov.b32 	%r119, 0;
	mov.u64 	%rd110, __cudart_i2opi_f;
	mov.u64 	%rd111, %rd7;
$L__BB4_14:
	.pragma "nounroll";
	ld.global.nc.u32 	%r72, [%rd110];
	mad.wide.u32 	%rd72, %r72, %r18, %rd112;
	shr.u64 	%rd112, %rd72, 32;
	st.local.u32 	[%rd111], %rd72;
	add.s32 	%r119, %r119, 1;
	add.s64 	%rd111, %rd111, 4;
	add.s64 	%rd110, %rd110, 4;
	setp.ne.s32 	%p16, %r119, 6;
	@%p16 bra 	$L__BB4_14;
	shr.u32 	%r73, %r17, 23;
	st.local.u32 	[%rd7+24], %rd112;
	and.b32  	%r21, %r73, 31;
	and.b32  	%r74, %r73, 224;
	add.s32 	%r75, %r74, -128;
	shr.u32 	%r76, %r75, 5;
	mul.wide.u32 	%rd73, %r76, 4;
	sub.s64 	%rd25, %rd7, %rd73;
	ld.local.u32 	%r120, [%rd25+24];
	ld.local.u32 	%r121, [%rd25+20];
	setp.eq.s32 	%p17, %r21, 0;
	@%p17 bra 	$L__BB4_17;
	shf.l.wrap.b32 	%r120, %r121, %r120, %r21;
	ld.local.u32 	%r77, [%rd25+16];
	shf.l.wrap.b32 	%r121, %r77, %r121, %r21;
$L__BB4_17:
	shr.u32 	%r78, %r120, 30;
	shf.l.wrap.b32 	%r79, %r121, %r120, 2;
	shl.b32 	%r80, %r121, 2;
	shr.u32 	%r81, %r79, 31;
	add.s32 	%r82, %r81, %r78;
	neg.s32 	%r83, %r82;
	setp.lt.s32 	%p18, %r17, 0;
	selp.b32 	%r122, %r83, %r82, %p18;
	xor.b32  	%r84, %r79, %r17;
	shr.s32 	%r85, %r79, 31;
	xor.b32  	%r86, %r85, %r79;
	xor.b32  	%r87, %r85, %r80;
	cvt.u64.u32 	%rd74, %r86;
	shl.b64 	%rd75, %rd74, 32;
	cvt.u64.u32 	%rd76, %r87;
	or.b64  	%rd77, %rd75, %rd76;
	cvt.rn.f64.s64 	%fd5, %rd77;
	mul.f64 	%fd6, %fd5, 0d3BF921FB54442D19;
	cvt.rn.f32.f64 	%f104, %fd6;
	neg.f32 	%f105, %f104;
	setp.lt.s32 	%p19, %r84, 0;
	selp.f32 	%f212, %f105, %f104, %p19;
$L__BB4_18:
	add.s32 	%r89, %r122, 1;
	mul.rn.f32 	%f107, %f212, %f212;
	and.b32  	%r90, %r122, 1;
	setp.eq.b32 	%p20, %r90, 1;
	selp.f32 	%f108, %f212, 0f3F800000, %p20;
	fma.rn.f32 	%f109, %f107, %f108, 0f00000000;
	fma.rn.f32 	%f110, %f107, 0f37CBAC00, 0fBAB607ED;
	selp.f32 	%f111, 0fB94D4153, %f110, %p20;
	selp.f32 	%f112, 0f3C0885E4, 0f3D2AAABB, %p20;
	fma.rn.f32 	%f113, %f111, %f107, %f112;
	selp.f32 	%f114, 0fBE2AAAA8, 0fBEFFFFFF, %p20;
	fma.rn.f32 	%f115, %f113, %f107, %f114;
	fma.rn.f32 	%f116, %f115, %f109, %f108;
	and.b32  	%r91, %r89, 2;
	setp.eq.s32 	%p21, %r91, 0;
	mov.f32 	%f117, 0f00000000;
	sub.f32 	%f118, %f117, %f116;
	selp.f32 	%f119, %f116, %f118, %p21;
	mul.f32 	%f120, %f9, %f119;
	ld.global.f32 	%f121, [%rd17];
	div.rn.f32 	%f122, %f121, 0f40400000;
	sub.f32 	%f123, %f120, %f122;
	mul.wide.s32 	%rd78, %r1, 4;
	add.s64 	%rd26, %rd3, %rd78;
	st.global.f32 	[%rd26], %f123;
	ld.global.f32 	%f16, [%rd9];
	ld.global.f32 	%f124, [%rd8];
	cvt.f64.f32 	%fd7, %f124;
	add.f64 	%fd8, %fd7, 0d402921FB5A7ED197;
	cvt.rn.f32.f64 	%f125, %fd8;
	div.rn.f32 	%f17, %f125, 0f40400000;
	mul.f32 	%f126, %f17, 0f3F22F983;
	cvt.rni.s32.f32 	%r126, %f126;
	cvt.rn.f32.s32 	%f127, %r126;
	fma.rn.f32 	%f128, %f127, 0fBFC90FDA, %f17;
	fma.rn.f32 	%f129, %f127, 0fB3A22168, %f128;
	fma.rn.f32 	%f213, %f127, 0fA7C234C5, %f129;
	abs.f32 	%f19, %f17;
	setp.ltu.f32 	%p22, %f19, 0f47CE4780;
	@%p22 bra 	$L__BB4_26;
	setp.neu.f32 	%p23, %f19, 0f7F800000;
	@%p23 bra 	$L__BB4_21;
	mov.f32 	%f132, 0f00000000;
	mul.rn.f32 	%f213, %f17, %f132;
	mov.b32 	%r126, 0;
	bra.uni 	$L__BB4_26;
$L__BB4_21:
	mov.b32 	%r31, %f17;
	shl.b32 	%r93, %r31, 8;
	or.b32  	%r32, %r93, -2147483648;
	mov.b64 	%rd115, 0;
	mov.b32 	%r123, 0;
	mov.u64 	%rd113, __cudart_i2opi_f;
	mov.u64 	%rd114, %rd7;
$L__BB4_22:
	.pragma "nounroll";
	ld.global.nc.u32 	%r94, [%rd113];
	mad.wide.u32 	%rd81, %r94, %r32, %rd115;
	shr.u64 	%rd115, %rd81, 32;
	st.local.u32 	[%rd114], %rd81;
	add.s32 	%r123, %r123, 1;
	add.s64 	%rd114, %rd114, 4;
	add.s64 	%rd113, %rd113, 4;
	setp.ne.s32 	%p24, %r123, 6;
	@%p24 bra 	$L__BB4_22;
	shr.u32 	%r95, %r31, 23;
	st.local.u32 	[%rd7+24], %rd115;
	and.b32  	%r35, %r95, 31;
	and.b32  	%r96, %r95, 224;
	add.s32 	%r97, %r96, -128;
	shr.u32 	%r98, %r97, 5;
	mul.wide.u32 	%rd82, %r98, 4;
	sub.s64 	%rd33, %rd7, %rd82;
	ld.local.u32 	%r124, [%rd33+24];
	ld.local.u32 	%r125, [%rd33+20];
	setp.eq.s32 	%p25, %r35, 0;
	@%p25 bra 	$L__BB4_25;
	shf.l.wrap.b32 	%r124, %r125, %r124, %r35;
	ld.local.u32 	%r99, [%rd33+16];
	shf.l.wrap.b32 	%r125, %r99, %r125, %r35;
$L__BB4_25:
	shr.u32 	%r100, %r124, 30;
	shf.l.wrap.b32 	%r101, %r125, %r124, 2;
	shl.b32 	%r102, %r125, 2;
	shr.u32 	%r103, %r101, 31;
	add.s32 	%r104, %r103, %r100;
	neg.s32 	%r105, %r104;
	setp.lt.s32 	%p26, %r31, 0;
	selp.b32 	%r126, %r105, %r104, %p26;
	xor.b32  	%r106, %r101, %r31;
	shr.s32 	%r107, %r101, 31;
	xor.b32  	%r108, %r107, %r101;
	xor.b32  	%r109, %r107, %r102;
	cvt.u64.u32 	%rd83, %r108;
	shl.b64 	%rd84, %rd83, 32;
	cvt.u64.u32 	%rd85, %r109;
	or.b64  	%rd86, %rd84, %rd85;
	cvt.rn.f64.s64 	%fd9, %rd86;
	mul.f64 	%fd10, %fd9, 0d3BF921FB54442D19;
	cvt.rn.f32.f64 	%f130, %fd10;
	neg.f32 	%f131, %f130;
	setp.lt.s32 	%p27, %r106, 0;
	selp.f32 	%f213, %f131, %f130, %p27;
$L__BB4_26:
	add.s32 	%r111, %r126, 1;
	mul.rn.f32 	%f133, %f213, %f213;
	and.b32  	%r112, %r126, 1;
	setp.eq.b32 	%p28, %r112, 1;
	selp.f32 	%f134, %f213, 0f3F800000, %p28;
	fma.rn.f32 	%f135, %f133, %f134, 0f00000000;
	fma.rn.f32 	%f136, %f133, 0f37CBAC00, 0fBAB607ED;
	selp.f32 	%f137, 0fB94D4153, %f136, %p28;
	selp.f32 	%f138, 0f3C0885E4, 0f3D2AAABB, %p28;
	fma.rn.f32 	%f139, %f137, %f133, %f138;
	selp.f32 	%f140, 0fBE2AAAA8, 0fBEFFFFFF, %p28;
	fma.rn.f32 	%f141, %f139, %f133, %f140;
	fma.rn.f32 	%f142, %f141, %f135, %f134;
	and.b32  	%r113, %r111, 2;
	setp.eq.s32 	%p29, %r113, 0;
	mov.f32 	%f143, 0f00000000;
	sub.f32 	%f144, %f143, %f142;
	selp.f32 	%f145, %f142, %f144, %p29;
	ld.global.f32 	%f146, [%rd17];
	div.rn.f32 	%f147, %f146, 0fC0400000;
	fma.rn.f32 	%f216, %f16, %f145, %f147;
	mul.wide.s32 	%rd87, %r1, 4;
	add.s64 	%rd34, %rd2, %rd87;
	st.global.f32 	[%rd34], %f216;
	ld.global.f32 	%f24, [%rd18];
	ld.global.f32 	%f217, [%rd26];
	setp.geu.f32 	%p30, %f24, %f217;
	cvta.to.global.u64 	%rd88, %rd44;
	add.s64 	%rd35, %rd88, %rd87;
	@%p30 bra 	$L__BB4_28;
	st.global.f32 	[%rd35], %f24;
	ld.global.f32 	%f148, [%rd26];
	st.global.f32 	[%rd18], %f148;
	ld.global.f32 	%f217, [%rd35];
	st.global.f32 	[%rd26], %f217;
	ld.global.f32 	%f216, [%rd34];
$L__BB4_28:
	setp.geu.f32 	%p31, %f217, %f216;
	@%p31 bra 	$L__BB4_30;
	st.global.f32 	[%rd35], %f217;
	ld.global.f32 	%f149, [%rd34];
	st.global.f32 	[%rd26], %f149;
	ld.global.f32 	%f216, [%rd35];
	st.global.f32 	[%rd34], %f216;
	ld.global.f32 	%f217, [%rd26];
$L__BB4_30:
	ld.global.f32 	%f219, [%rd18];
	setp.geu.f32 	%p32, %f219, %f217;
	@%p32 bra 	$L__BB4_32;
	st.global.f32 	[%rd35], %f219;
	ld.global.f32 	%f150, [%rd26];
	st.global.f32 	[%rd18], %f150;
	ld.global.f32 	%f151, [%rd35];
	st.global.f32 	[%rd26], %f151;
	ld.global.f32 	%f219, [%rd18];
	ld.global.f32 	%f216, [%rd34];
$L__BB4_32:
	ld.param.u64 	%rd106, [_Z14QuarticSolver2iPfS_S_S_S_S_S_S_S_S_S_S_S_S_S__param_1];
	cvta.to.global.u64 	%rd89, %rd106;
	add.s64 	%rd91, %rd89, %rd87;
	ld.global.f32 	%f152, [%rd91];
	mul.f32 	%f153, %f219, %f219;
	mul.f32 	%f154, %f219, %f153;
	mul.f32 	%f155, %f219, %f154;
	mul.f32 	%f156, %f216, %f216;
	mul.f32 	%f157, %f216, %f156;
	mul.f32 	%f158, %f216, %f157;
	sub.f32 	%f159, %f155, %f158;
	mul.f32 	%f160, %f152, %f159;
	cvta.to.global.u64 	%rd92, %rd37;
	add.s64 	%rd93, %rd92, %rd87;
	ld.global.f32 	%f161, [%rd93];
	sub.f32 	%f162, %f154, %f157;
	mul.f32 	%f163, %f161, %f162;
	div.rn.f32 	%f164, %f163, 0f40400000;
	fma.rn.f32 	%f165, %f160, 0f3E800000, %f164;
	cvta.to.global.u64 	%rd94, %rd38;
	add.s64 	%rd95, %rd94, %rd87;
	ld.global.f32 	%f166, [%rd95];
	sub.f32 	%f167, %f153, %f156;
	mul.f32 	%f168, %f166, %f167;
	fma.rn.f32 	%f169, %f168, 0f3F000000, %f165;
	cvta.to.global.u64 	%rd96, %rd39;
	add.s64 	%rd97, %rd96, %rd87;
	ld.global.f32 	%f170, [%rd97];
	sub.f32 	%f171, %f219, %f216;
	fma.rn.f32 	%f172, %f170, %f171, %f169;
	setp.gtu.f32 	%p33, %f172, 0f00000000;
	selp.f32 	%f173, %f216, %f219, %p33;
	add.s64 	%rd98, %rd1, %rd87;
	st.global.f32 	[%rd98], %f173;
	bra.uni 	$L__BB4_34;
$L__BB4_33:
	add.s64 	%rd100, %rd6, %rd53;
	ld.global.f32 	%f174, [%rd100];
	sqrt.rn.f32 	%f175, %f1;
	add.f32 	%f176, %f174, %f175;
	abs.f32 	%f177, %f176;
	lg2.approx.f32 	%f178, %f177;
	mul.f32 	%f179, %f178, 0fBF2AAAAB;
	ex2.approx.ftz.f32 	%f180, %f179;
	mul.f32 	%f181, %f177, %f180;
	neg.f32 	%f182, %f181;
	mul.f32 	%f183, %f180, %f182;
	fma.rn.f32 	%f184, %f181, %f183, 0f3F800000;
	mul.f32 	%f185, %f184, 0f3EAAAAAB;
	fma.rn.f32 	%f186, %f181, %f185, %f181;
	setp.lt.f32 	%p34, %f176, 0f00000000;
	neg.f32 	%f187, %f186;
	selp.f32 	%f188, %f187, %f186, %p34;
	add.f32 	%f189, %f176, %f176;
	setp.eq.f32 	%p35, %f189, %f176;
	selp.f32 	%f190, %f189, %f188, %p35;
	sub.f32 	%f191, %f174, %f175;
	abs.f32 	%f192, %f191;
	lg2.approx.f32 	%f193, %f192;
	mul.f32 	%f194, %f193, 0fBF2AAAAB;
	ex2.approx.ftz.f32 	%f195, %f194;
	mul.f32 	%f196, %f192, %f195;
	neg.f32 	%f197, %f196;
	mul.f32 	%f198, %f195, %f197;
	fma.rn.f32 	%f199, %f196, %f198, 0f3F800000;
	mul.f32 	%f200, %f199, 0f3EAAAAAB;
	fma.rn.f32 	%f201, %f196, %f200, %f196;
	setp.lt.f32 	%p36, %f191, 0f00000000;
	neg.f32 	%f202, %f201;
	selp.f32 	%f203, %f202, %f201, %p36;
	add.f32 	%f204, %f191, %f191;
	setp.eq.f32 	%p37, %f204, %f191;
	selp.f32 	%f205, %f204, %f203, %p37;
	add.f32 	%f206, %f190, %f205;
	add.s64 	%rd101, %rd5, %rd53;
	ld.global.f32 	%f207, [%rd101];
	div.rn.f32 	%f208, %f207, 0fC0400000;
	add.f32 	%f209, %f206, %f208;
	add.s64 	%rd102, %rd4, %rd53;
	st.global.f32 	[%rd102], %f209;
	add.s64 	%rd103, %rd3, %rd53;
	mov.b32 	%r114, 0;
	st.global.u32 	[%rd103], %r114;
	add.s64 	%rd104, %rd2, %rd53;
	st.global.u32 	[%rd104], %r114;
	ld.global.f32 	%f210, [%rd102];
	add.s64 	%rd105, %rd1, %rd53;
	st.global.f32 	[%rd105], %f210;
$L__BB4_34:
	ret;

}
	// .globl	_Z18QuarticSolver_fulliPfS_S_S_S_S_S_S_S_S_S_S_S_S_S_S_S_
.visible .entry _Z18QuarticSolver_fulliPfS_S_S_S_S_S_S_S_S_S_S_S_S_S_S_S_(
	.param .u32 _Z18QuarticSolver_fulliPfS_S_S_S_S_S_S_S_S_S_S_S_S_S_S_S__param_0,
	.param .u64 .ptr .align 1 _Z18QuarticSolver_fulliPfS_S_S_S_S_S_S_S_S_S_S_S_S_S_S_S__param_1,
	.param .u64 .ptr .align 1 _Z18QuarticSolver_fulliPfS_S_S_S_S_S_S_S_S_S_S_S_S_S_S_S__param_2,
	.param .u64 .ptr .align 1 _Z18QuarticSolver_fulliPfS_S_S_S_S_S_S_S_S_S_S_S_S_S_S_S__param_3,
	.param .u64 .ptr .align 1 _Z18QuarticSolver_fulliPfS_S_S_S_S_S_S_S_S_S_S_S_S_S_S_S__param_4,
	.param .u64 .ptr .align 1 _Z18QuarticSolver_fulliPfS_S_S_S_S_S_S_S_S_S_S_S_S_S_S_S__param_5,
	.param .u64 .ptr .align 1 _Z18QuarticSolver_fulliPfS_S_S_S_S_S_S_S_S_S_S_S_S_S_S_S__param_6,
	.param .u64 .ptr .align 1 _Z18QuarticSolver_fulliPfS_S_S_S_S_S_S_S_S_S_S_S_S_S_S_S__param_7,
	.param .u64 .ptr .align 1 _Z18QuarticSolver_fulliPfS_S_S_S_S_S_S_S_S_S_S_S_S_S_S_S__param_8,
	.param .u64 .ptr .align 1 _Z18QuarticSolver_fulliPfS_S_S_S_S_S_S_S_S_S_S_S_S_S_S_S__param_9,
	.param .u64 .ptr .align 1 _Z18QuarticSolver_fulliPfS_S_S_S_S_S_S_S_S_S_S_S_S_S_S_S__param_10,
	.param .u64 .ptr .align 1 _Z18QuarticSolver_fulliPfS_S_S_S_S_S_S_S_S_S_S_S_S_S_S_S__param_11,
	.param .u64 .ptr .align 1 _Z18QuarticSolver_fulliPfS_S_S_S_S_S_S_S_S_S_S_S_S_S_S_S__param_12,
	.param .u64 .ptr .align 1 _Z18QuarticSolver_fulliPfS_S_S_S_S_S_S_S_S_S_S_S_S_S_S_S__param_13,
	.param .u64 .ptr .align 1 _Z18QuarticSolver_fulliPfS_S_S_S_S_S_S_S_S_S_S_S_S_S_S_S__param_14,
	.param .u64 .ptr .align 1 _Z18QuarticSolver_fulliPfS_S_S_S_S_S_S_S_S_S_S_S_S_S_S_S__param_15,
	.param .u64 .ptr .align 1 _Z18QuarticSolver_fulliPfS_S_S_S_S_S_S_S_S_S_S_S_S_S_S_S__param_16,
	.param .u64 .ptr .align 1 _Z18QuarticSolver_fulliPfS_S_S_S_S_S_S_S_S_S_S_S_S_S_S_S__param_17
)
{
	.local .align 4 .b8 	__local_depot5[28];
	.reg .b64 	%SP;
	.reg .b64 	%SPL;
	.reg .pred 	%p<39>;
	.reg .b32 	%r<127>;
	.reg .b32 	%f<249>;
	.reg .b64 	%rd<115>;
	.reg .b64 	%fd<23>;

	mov.u64 	%SPL, __local_depot5;
	ld.param.u32 	%r44, [_Z18QuarticSolver_fulliPfS_S_S_S_S_S_S_S_S_S_S_S_S_S_S_S__param_0];
	ld.param.u64 	%rd39, [_Z18QuarticSolver_fulliPfS_S_S_S_S_S_S_S_S_S_S_S_S_S_S_S__param_2];
	ld.param.u64 	%rd41, [_Z18QuarticSolver_fulliPfS_S_S_S_S_S_S_S_S_S_S_S_S_S_S_S__param_4];
	ld.param.u64 	%rd42, [_Z18QuarticSolver_fulliPfS_S_S_S_S_S_S_S_S_S_S_S_S_S_S_S__param_5];
	ld.param.u64 	%rd43, [_Z18QuarticSolver_fulliPfS_S_S_S_S_S_S_S_S_S_S_S_S_S_S_S__param_6];
	ld.param.u64 	%rd45, [_Z18QuarticSolver_fulliPfS_S_S_S_S_S_S_S_S_S_S_S_S_S_S_S__param_8];
	ld.param.u64 	%rd46, [_Z18QuarticSolver_fulliPfS_S_S_S_S_S_S_S_S_S_S_S_S_S_S_S__param_9];
	ld.param.u64 	%rd47, [_Z18QuarticSolver_fulliPfS_S_S_S_S_S_S_S_S_S_S_S_S_S_S_S__param_10];
	ld.param.u64 	%rd48, [_Z18QuarticSolver_fulliPfS_S_S_S_S_S_S_S_S_S_S_S_S_S_S_S__param_11];
	ld.param.u64 	%rd49, [_Z18QuarticSolver_fulliPfS_S_S_S_S_S_S_S_S_S_S_S_S_S_S_S__param_12];
	ld.param.u64 	%rd50, [_Z18QuarticSolver_fulliPfS_S_S_S_S_S_S_S_S_S_S_S_S_S_S_S__param_13];
	ld.param.u64 	%rd51, [_Z18QuarticSolver_fulliPfS_S_S_S_S_S_S_S_S_S_S_S_S_S_S_S__param_14];
	ld.param.u64 	%rd53, [_Z18QuarticSolver_fulliPfS_S_S_S_S_S_S_S_S_S_S_S_S_S_S_S__param_16];
	ld.param.u64 	%rd54, [_Z18QuarticSolver_fulliPfS_S_S_S_S_S_S_S_S_S_S_S_S_S_S_S__param_17];
	add.u64 	%rd1, %SPL, 0;
	mov.u32 	%r45, %ctaid.x;
	mov.u32 	%r46, %ntid.x;
	mov.u32 	%r47, %tid.x;
	mad.lo.s32 	%r1, %r45, %r46, %r47;
	setp.ge.s32 	%p1, %r1, %r44;
	@%p1 bra 	$L__BB5_35;
	ld.param.u64 	%rd105, [_Z18QuarticSolver_fulliPfS_S_S_S_S_S_S_S_S_S_S_S_S_S_S_S__param_15];
	ld.param.u64 	%rd104, [_Z18QuarticSolver_fulliPfS_S_S_S_S_S_S_S_S_S_S_S_S_S_S_S__param_7];
	ld.param.u64 	%rd103, [_Z18QuarticSolver_fulliPfS_S_S_S_S_S_S_S_S_S_S_S_S_S_S_S__param_3];
	ld.param.u64 	%rd102, [_Z18QuarticSolver_fulliPfS_S_S_S_S_S_S_S_S_S_S_S_S_S_S_S__param_1];
	cvta.to.global.u64 	%rd56, %rd50;
	cvta.to.global.u64 	%rd57, %rd51;
	cvta.to.global.u64 	%rd58, %rd105;
	cvta.to.global.u64 	%rd59, %rd54;
	cvta.to.global.u64 	%rd60, %rd39;
	cvta.to.global.u64 	%rd61, %rd102;
	cvta.to.global.u64 	%rd62, %rd42;
	cvta.to.global.u64 	%rd63, %rd103;
	cvta.to.global.u64 	%rd64, %rd41;
	cvta.to.global.u64 	%rd65, %rd45;
	cvta.to.global.u64 	%rd66, %rd46;
	cvta.to.global.u64 	%rd67, %rd47;
	cvta.to.global.u64 	%rd68, %rd43;
	cvta.to.global.u64 	%rd69, %rd104;
	mul.wide.s32 	%rd70, %r1, 4;
	add.s64 	%rd2, %rd60, %rd70;
	ld.global.f32 	%f41, [%rd2];
	add.s64 	%rd3, %rd61, %rd70;
	ld.global.f32 	%f42, [%rd3];
	div.rn.f32 	%f43, %f41, %f42;
	mul.f32 	%f44, %f43, 0f3F400000;
	add.s64 	%rd4, %rd62, %rd70;
	st.global.f32 	[%rd4], %f44;
	add.s64 	%rd5, %rd63, %rd70;
	ld.global.f32 	%f45, [%rd5];
	ld.global.f32 	%f46, [%rd3];
	div.rn.f32 	%f47, %f45, %f46;
	mul.f32 	%f48, %f47, 0f3F000000;
	add.s64 	%rd71, %rd68, %rd70;
	st.global.f32 	[%rd71], %f48;
	add.s64 	%rd6, %rd64, %rd70;
	ld.global.f32 	%f49, [%rd6];
	ld.global.f32 	%f50, [%rd3];
	div.rn.f32 	%f51, %f49, %f50;
	mul.f32 	%f52, %f51, 0f3E800000;
	add.s64 	%rd72, %rd69, %rd70;
	st.global.f32 	[%rd72], %f52;
	ld.global.f32 	%f53, [%rd71];
	cvt.f64.f32 	%fd1, %f53;
	div.rn.f64 	%fd2, %fd1, 0d4008000000000000;
	ld.global.f32 	%f54, [%rd4];
	mul.f32 	%f55, %f54, %f54;
	cvt.f64.f32 	%fd3, %f55;
	div.rn.f64 	%fd4, %fd3, 0dC022000000000000;
	add.f64 	%fd5, %fd2, %fd4;
	cvt.rn.f32.f64 	%f56, %fd5;
	add.s64 	%rd7, %rd65, %rd70;
	st.global.f32 	[%rd7], %f56;
	ld.global.f32 	%f57, [%rd4];
	ld.global.f32 	%f58, [%rd71];
	mul.f32 	%f59, %f57, %f58;
	cvt.f64.f32 	%fd6, %f59;
	div.rn.f64 	%fd7, %fd6, 0d4018000000000000;
	mul.f32 	%f60, %f57, %f57;
	mul.f32 	%f61, %f57, %f60;
	cvt.f64.f32 	%fd8, %f61;
	div.rn.f64 	%fd9, %fd8, 0dC03B000000000000;
	add.f64 	%fd10, %fd7, %fd9;
	ld.global.f32 	%f62, [%rd72];
	cvt.f64.f32 	%fd11, %f62;
	fma.rn.f64 	%fd12, %fd11, 0dBFE0000000000000, %fd10;
	cvt.rn.f32.f64 	%f63, %fd12;
	add.s64 	%rd8, %rd66, %rd70;
	st.global.f32 	[%rd8], %f63;
	mul.f32 	%f64, %f63, %f63;
	ld.global.f32 	%f65, [%rd7];
	mul.f32 	%f66, %f65, %f65;
	fma.rn.f32 	%f248, %f65, %f66, %f64;
	add.s64 	%rd9, %rd67, %rd70;
	st.global.f32 	[%rd9], %f248;
	setp.gtu.f32 	%p2, %f248, 0f00000000;
	add.s64 	%rd10, %rd56, %rd70;
	add.s64 	%rd11, %rd57, %rd70;
	add.s64 	%rd12, %rd58, %rd70;
	add.s64 	%rd13, %rd59, %rd70;
	@%p2 bra 	$L__BB5_33;
	ld.global.f32 	%f67, [%rd8];
	ld.global.f32 	%f68, [%rd7];
	mul.f32 	%f69, %f68, %f68;
	neg.f32 	%f70, %f68;
	mul.f32 	%f71, %f69, %f70;
	sqrt.rn.f32 	%f72, %f71;
	div.rn.f32 	%f73, %f67, %f72;
	abs.f32 	%f74, %f73;
	fma.rn.f32 	%f75, %f74, 0fBF000000, 0f3F000000;
	rsqrt.approx.ftz.f32 	%f76, %f75;
	mul.f32 	%f77, %f76, %f75;
	mul.f32 	%f78, %f76, 0fBF000000;
	fma.rn.f32 	%f79, %f77, %f78, 0f3F000000;
	fma.rn.f32 	%f80, %f77, %f79, %f77;
	setp.eq.f32 	%p3, %f74, 0f3F800000;
	selp.f32 	%f81, 0f00000000, %f80, %p3;
	setp.gt.f32 	%p4, %f74, 0f3F0F5C29;
	selp.f32 	%f82, %f81, %f74, %p4;
	copysign.f32 	%f83, %f73, %f82;
	mul.f32 	%f84, %f83, %f83;
	fma.rn.f32 	%f85, %f84, 0f3D10ECEF, 0f3C8B1ABB;
	fma.rn.f32 	%f86, %f85, %f84, 0f3CFC028C;
	fma.rn.f32 	%f87, %f86, %f84, 0f3D372139;
	fma.rn.f32 	%f88, %f87, %f84, 0f3D9993DB;
	fma.rn.f32 	%f89, %f88, %f84, 0f3E2AAAC6;
	mul.f32 	%f90, %f84, %f89;
	fma.rn.f32 	%f91, %f90, %f83, %f83;
	neg.f32 	%f92, %f91;
	selp.f32 	%f93, %f91, %f92, %p4;
	fma.rn.f32 	%f94, 0f3F6EE581, 0f3FD774EB, %f93;
	setp.gt.f32 	%p5, %f73, 0f3F0F5C29;
	selp.f32 	%f95, %f91, %f94, %p5;
	add.f32 	%f96, %f95, %f95;
	selp.f32 	%f97, %f96, %f95, %p4;
	cvta.to.global.u64 	%rd73, %rd48;
	add.s64 	%rd14, %rd73, %rd70;
	st.global.f32 	[%rd14], %f97;
	ld.global.f32 	%f98, [%rd7];
	neg.f32 	%f99, %f98;
	sqrt.rn.f32 	%f100, %f99;
	add.f32 	%f2, %f100, %f100;
	cvta.to.global.u64 	%rd75, %rd49;
	add.s64 	%rd15, %rd75, %rd70;
	st.global.f32 	[%rd15], %f2;
	ld.global.f32 	%f101, [%rd14];
	div.rn.f32 	%f3, %f101, 0f40400000;
	mul.f32 	%f102, %f3, 0f3F22F983;
	cvt.rni.s32.f32 	%r118, %f102;
	cvt.rn.f32.s32 	%f103, %r118;
	fma.rn.f32 	%f104, %f103, 0fBFC90FDA, %f3;
	fma.rn.f32 	%f105, %f103, 0fB3A22168, %f104;
	fma.rn.f32 	%f239, %f103, 0fA7C234C5, %f105;
	abs.f32 	%f5, %f3;
	setp.ltu.f32 	%p6, %f5, 0f47CE4780;
	@%p6 bra 	$L__BB5_10;
	setp.neu.f32 	%p7, %f5, 0f7F800000;
	@%p7 bra 	$L__BB5_5;
	mov.f32 	%f108, 0f00000000;
	mul.rn.f32 	%f239, %f3, %f108;
	mov.b32 	%r118, 0;
	bra.uni 	$L__BB5_10;
$L__BB5_5:
	mov.b32 	%r3, %f3;
	shl.b32 	%r49, %r3, 8;
	or.b32  	%r4, %r49, -2147483648;
	mov.b64 	%rd108, 0;
	mov.b32 	%r115, 0;
	mov.u64 	%rd106, __cudart_i2opi_f;
	mov.u64 	%rd107, %rd1;
$L__BB5_6:
	.pragma "nounroll";
	ld.global.nc.u32 	%r50, [%rd106];
	mad.wide.u32 	%rd78, %r50, %r4, %rd108;
	shr.u64 	%rd108, %rd78, 32;
	st.local.u32 	[%rd107], %rd78;
	add.s32 	%r115, %r115, 1;
	add.s64 	%rd107, %rd107, 4;
	add.s64 	%rd106, %rd106, 4;
	setp.ne.s32 	%p8, %r115, 6;
	@%p8 bra 	$L__BB5_6;
	shr.u32 	%r51, %r3, 23;
	st.local.u32 	[%rd1+24], %rd108;
	and.b32  	%r7, %r51, 31;
	and.b32  	%r52, %r51, 224;
	add.s32 	%r53, %r52, -128;
	shr.u32 	%r54, %r53, 5;
	mul.wide.u32 	%rd79, %r54, 4;
	sub.s64 	%rd22, %rd1, %rd79;
	ld.local.u32 	%r116, [%rd22+24];
	ld.local.u32 	%r117, [%rd22+20];
	setp.eq.s32 	%p9, %r7, 0;
	@%p9 bra 	$L__BB5_9;
	shf.l.wrap.b32 	%r116, %r117, %r116, %r7;
	ld.local.u32 	%r55, [%rd22+16];
	shf.l.wrap.b32 	%r117, %r55, %r117, %r7;
$L__BB5_9:
	shr.u32 	%r56, %r116, 30;
	shf.l.wrap.b32 	%r57, %r117, %r116, 2;
	shl.b32 	%r58, %r117, 2;
	shr.u32 	%r59, %r57, 31;
	add.s32 	%r60, %r59, %r56;
	neg.s32 	%r61, %r60;
	setp.lt.s32 	%p10, %r3, 0;
	selp.b32 	%r118, %r61, %r60, %p10;
	xor.b32  	%r62, %r57, %r3;
	shr.s32 	%r63, %r57, 31;
	xor.b32  	%r64, %r63, %r57;
	xor.b32  	%r65, %r63, %r58;
	cvt.u64.u32 	%rd80, %r64;
	shl.b64 	%rd81, %rd80, 32;
	cvt.u64.u32 	%rd82, %r65;
	or.b64  	%rd83, %rd81, %rd82;
	cvt.rn.f64.s64 	%fd13, %rd83;
	mul.f64 	%fd14, %fd13, 0d3BF921FB54442D19;
	cvt.rn.f32.f64 	%f106, %fd14;
	neg.f32 	%f107, %f106;
	setp.lt.s32 	%p11, %r62, 0;
	selp.f32 	%f239, %f107, %f106, %p11;
$L__BB5_10:
	add.s32 	%r67, %r118, 1;
	mul.rn.f32 	%f109, %f239, %f239;
	and.b32  	%r68, %r118, 1;
	setp.eq.b32 	%p12, %r68, 1;
	selp.f32 	%f110, %f239, 0f3F800000, %p12;
	fma.rn.f32 	%f111, %f109, %f110, 0f00000000;
	fma.rn.f32 	%f112, %f109, 0f37CBAC00, 0fBAB607ED;
	selp.f32 	%f113, 0fB94D4153, %f112, %p12;
	selp.f32 	%f114, 0f3C0885E4, 0f3D2AAABB, %p12;
	fma.rn.f32 	%f115, %f113, %f109, %f114;
	selp.f32 	%f116, 0fBE2AAAA8, 0fBEFFFFFF, %p12;
	fma.rn.f32 	%f117, %f115, %f109, %f116;
	fma.rn.f32 	%f118, %f117, %f111, %f110;
	and.b32  	%r69, %r67, 2;
	setp.eq.s32 	%p13, %r69, 0;
	mov.f32 	%f119, 0f00000000;
	sub.f32 	%f120, %f119, %f118;
	selp.f32 	%f121, %f118, %f120, %p13;
	mul.f32 	%f122, %f2, %f121;
	ld.global.f32 	%f123, [%rd4];
	div.rn.f32 	%f124, %f123, 0f40400000;
	sub.f32 	%f125, %f122, %f124;
	st.global.f32 	[%rd10], %f125;
	ld.global.f32 	%f9, [%rd15];
	ld.global.f32 	%f126, [%rd14];
	cvt.f64.f32 	%fd15, %f126;
	add.f64 	%fd16, %fd15, 0d401921FB5A7ED197;
	cvt.rn.f32.f64 	%f127, %fd16;
	div.rn.f32 	%f10, %f127, 0f40400000;
	mul.f32 	%f128, %f10, 0f3F22F983;
	cvt.rni.s32.f32 	%r122, %f128;
	cvt.rn.f32.s32 	%f129, %r122;
	fma.rn.f32 	%f130, %f129, 0fBFC90FDA, %f10;
	fma.rn.f32 	%f131, %f129, 0fB3A22168, %f130;
	fma.rn.f32 	%f240, %f129, 0fA7C234C5, %f131;
	abs.f32 	%f12, %f10;
	setp.ltu.f32 	%p14, %f12, 0f47CE4780;
	@%p14 bra 	$L__BB5_18;
	setp.neu.f32 	%p15, %f12, 0f7F800000;
	@%p15 bra 	$L__BB5_13;
	mov.f32 	%f134, 0f00000000;
	mul.rn.f32 	%f240, %f10, %f134;
	mov.b32 	%r122, 0;
	bra.uni 	$L__BB5_18;
$L__BB5_13:
	mov.b32 	%r17, %f10;
	shl.b32 	%r71, %r17, 8;
	or.b32  	%r18, %r71, -2147483648;
	mov.b64 	%rd111, 0;
	mov.b32 	%r119, 0;
	mov.u64 	%rd109, __cudart_i2opi_f;
	mov.u64 	%rd110, %rd1;
$L__BB5_14:
	.pragma "nounroll";
	ld.global.nc.u32 	%r72, [%rd109];
	mad.wide.u32 	%rd86, %r72, %r18, %rd111;
	shr.u64 	%rd111, %rd86, 32;
	st.local.u32 	[%rd110], %rd86;
	add.s32 	%r119, %r119, 1;
	add.s64 	%rd110, %rd110, 4;
	add.s64 	%rd109, %rd109, 4;
	setp.ne.s32 	%p16, %r119, 6;
	@%p16 bra 	$L__BB5_14;
	shr.u32 	%r73, %r17, 23;
	st.local.u32 	[%rd1+24], %rd111;
	and.b32  	%r21, %r73, 31;
	and.b32  	%r74, %r73, 224;
	add.s32 	%r75, %r74, -128;
	shr.u32 	%r76, %r75, 5;
	mul.wide.u32 	%rd87, %r76, 4;
	sub.s64 	%rd29, %rd1, %rd87;
	ld.local.u32 	%r120, [%rd29+24];
	ld.local.u32 	%r121, [%rd29+20];
	setp.eq.s32 	%p17, %r21, 0;
	@%p17 bra 	$L__BB5_17;
	shf.l.wrap.b32 	%r120, %r121, %r120, %r21;
	ld.local.u32 	%r77, [%rd29+16];
	shf.l.wrap.b32 	%r121, %r77, %r121, %r21;
$L__BB5_17:
	shr.u32 	%r78, %r120, 30;
	shf.l.wrap.b32 	%r79, %r121, %r120, 2;
	shl.b32 	%r80, %r121, 2;
	shr.u32 	%r81, %r79, 31;
	add.s32 	%r82, %r81, %r78;
	neg.s32 	%r83, %r82;
	setp.lt.s32 	%p18, %r17, 0;
	selp.b32 	%r122, %r83, %r82, %p18;
	xor.b32  	%r84, %r79, %r17;
	shr.s32 	%r85, %r79, 31;
	xor.b32  	%r86, %r85, %r79;
	xor.b32  	%r87, %r85, %r80;
	cvt.u64.u32 	%rd88, %r86;
	shl.b64 	%rd89, %rd88, 32;
	cvt.u64.u32 	%rd90, %r87;
	or.b64  	%rd91, %rd89, %rd90;
	cvt.rn.f64.s64 	%fd17, %rd91;
	mul.f64 	%fd18, %fd17, 0d3BF921FB54442D19;
	cvt.rn.f32.f64 	%f132, %fd18;
	neg.f32 	%f133, %f132;
	setp.lt.s32 	%p19, %r84, 0;
	selp.f32 	%f240, %f133, %f132, %p19;
$L__BB5_18:
	add.s32 	%r89, %r122, 1;
	mul.rn.f32 	%f135, %f240, %f240;
	and.b32  	%r90, %r122, 1;
	setp.eq.b32 	%p20, %r90, 1;
	selp.f32 	%f136, %f240, 0f3F800000, %p20;
	fma.rn.f32 	%f137, %f135, %f136, 0f00000000;
	fma.rn.f32 	%f138, %f135, 0f37CBAC00, 0fBAB607ED;
	selp.f32 	%f139, 0fB94D4153, %f138, %p20;
	selp.f32 	%f140, 0f3C0885E4, 0f3D2AAABB, %p20;
	fma.rn.f32 	%f141, %f139, %f135, %f140;
	selp.f32 	%f142, 0fBE2AAAA8, 0fBEFFFFFF, %p20;
	fma.rn.f32 	%f143, %f141, %f135, %f142;
	fma.rn.f32 	%f144, %f143, %f137, %f136;
	and.b32  	%r91, %r89, 2;
	setp.eq.s32 	%p21, %r91, 0;
	mov.f32 	%f145, 0f00000000;
	sub.f32 	%f146, %f145, %f144;
	selp.f32 	%f147, %f144, %f146, %p21;
	mul.f32 	%f148, %f9, %f147;
	ld.global.f32 	%f149, [%rd4];
	div.rn.f32 	%f150, %f149, 0f40400000;
	sub.f32 	%f151, %f148, %f150;
	st.global.f32 	[%rd11], %f151;
	ld.global.f32 	%f16, [%rd15];
	ld.global.f32 	%f152, [%rd14];
	cvt.f64.f32 	%fd19, %f152;
	add.f64 	%fd20, %fd19, 0d402921FB5A7ED197;
	cvt.rn.f32.f64 	%f153, %fd20;
	div.rn.f32 	%f17, %f153, 0f40400000;
	mul.f32 	%f154, %f17, 0f3F22F983;
	cvt.rni.s32.f32 	%r126, %f154;
	cvt.rn.f32.s32 	%f155, %r126;
	fma.rn.f32 	%f156, %f155, 0fBFC90FDA, %f17;
	fma.rn.f32 	%f157, %f155, 0fB3A22168, %f156;
	fma.rn.f32 	%f241, %f155, 0fA7C234C5, %f157;
	abs.f32 	%f19, %f17;
	setp.ltu.f32 	%p22, %f19, 0f47CE4780;
	@%p22 bra 	$L__BB5_26;
	setp.neu.f32 	%p23, %f19, 0f7F800000;
	@%p23 bra 	$L__BB5_21;
	mov.f32 	%f160, 0f00000000;
	mul.rn.f32 	%f241, %f17, %f160;
	mov.b32 	%r126, 0;
	bra.uni 	$L__BB5_26;
$L__BB5_21:
	mov.b32 	%r31, %f17;
	shl.b32 	%r93, %r31, 8;
	or.b32  	%r32, %r93, -2147483648;
	mov.b64 	%rd114, 0;
	mov.b32 	%r123, 0;
	mov.u64 	%rd112, __cudart_i2opi_f;
	mov.u64 	%rd113, %rd1;
$L__BB5_22:
	.pragma "nounroll";
	ld.global.nc.u32 	%r94, [%rd112];
	mad.wide.u32 	%rd94, %r94, %r32, %rd114;
	shr.u64 	%rd114, %rd94, 32;
	st.local.u32 	[%rd113], %rd94;
	add.s32 	%r123, %r123, 1;
	add.s64 	%rd113, %rd113, 4;
	add.s64 	%rd112, %rd112, 4;
	setp.ne.s32 	%p24, %r123, 6;
	@%p24 bra 	$L__BB5_22;
	shr.u32 	%r95, %r31, 23;
	st.local.u32 	[%rd1+24], %rd114;
	and.b32  	%r35, %r95, 31;
	and.b32  	%r96, %r95, 224;
	add.s32 	%r97, %r96, -128;
	shr.u32 	%r98, %r97, 5;
	mul.wide.u32 	%rd95, %r98, 4;
	sub.s64 	%rd36, %rd1, %rd95;
	ld.local.u32 	%r124, [%rd36+24];
	ld.local.u32 	%r125, [%rd36+20];
	setp.eq.s32 	%p25, %r35, 0;
	@%p25 bra 	$L__BB5_25;
	shf.l.wrap.b32 	%r124, %r125, %r124, %r35;
	ld.local.u32 	%r99, [%rd36+16];
	shf.l.wrap.b32 	%r125, %r99, %r125, %r35;
$L__BB5_25:
	shr.u32 	%r100, %r124, 30;
	shf.l.wrap.b32 	%r101, %r125, %r124, 2;
	shl.b32 	%r102, %r125, 2;
	shr.u32 	%r103, %r101, 31;
	add.s32 	%r104, %r103, %r100;
	neg.s32 	%r105, %r104;
	setp.lt.s32 	%p26, %r31, 0;
	selp.b32 	%r126, %r105, %r104, %p26;
	xor.b32  	%r106, %r101, %r31;
	shr.s32 	%r107, %r101, 31;
	xor.b32  	%r108, %r107, %r101;
	xor.b32  	%r109, %r107, %r102;
	cvt.u64.u32 	%rd96, %r108;
	shl.b64 	%rd97, %rd96, 32;
	cvt.u64.u32 	%rd98, %r109;
	or.b64  	%rd99, %rd97, %rd98;
	cvt.rn.f64.s64 	%fd21, %rd99;
	mul.f64 	%fd22, %fd21, 0d3BF921FB54442D19;
	cvt.rn.f32.f64 	%f158, %fd22;
	neg.f32 	%f159, %f158;
	setp.lt.s32 	%p27, %r106, 0;
	selp.f32 	%f241, %f159, %f158, %p27;
$L__BB5_26:
	add.s32 	%r111, %r126, 1;
	mul.rn.f32 	%f161, %f241, %f241;
	and.b32  	%r112, %r126, 1;
	setp.eq.b32 	%p28, %r112, 1;
	selp.f32 	%f162, %f241, 0f3F800000, %p28;
	fma.rn.f32 	%f163, %f161, %f162, 0f00000000;
	fma.rn.f32 	%f164, %f161, 0f37CBAC00, 0fBAB607ED;
	selp.f32 	%f165, 0fB94D4153, %f164, %p28;
	selp.f32 	%f166, 0f3C0885E4, 0f3D2AAABB, %p28;
	fma.rn.f32 	%f167, %f165, %f161, %f166;
	selp.f32 	%f168, 0fBE2AAAA8, 0fBEFFFFFF, %p28;
	fma.rn.f32 	%f169, %f167, %f161, %f168;
	fma.rn.f32 	%f170, %f169, %f163, %f162;
	and.b32  	%r113, %r111, 2;
	setp.eq.s32 	%p29, %r113, 0;
	mov.f32 	%f171, 0f00000000;
	sub.f32 	%f172, %f171, %f170;
	selp.f32 	%f173, %f170, %f172, %p29;
	ld.global.f32 	%f174, [%rd4];
	div.rn.f32 	%f175, %f174, 0fC0400000;
	fma.rn.f32 	%f244, %f16, %f173, %f175;
	st.global.f32 	[%rd12], %f244;
	ld.global.f32 	%f24, [%rd10];
	ld.global.f32 	%f245, [%rd11];
	setp.geu.f32 	%p30, %f24, %f245;
	cvta.to.global.u64 	%rd100, %rd53;
	mul.wide.s32 	%rd101, %r1, 4;
	add.s64 	%rd37, %rd100, %rd101;
	@%p30 bra 	$L__BB5_28;
	st.global.f32 	[%rd37], %f24;
	ld.global.f32 	%f176, [%rd11];
	st.global.f32 	[%rd10], %f176;
	ld.global.f32 	%f245, [%rd37];
	st.global.f32 	[%rd11], %f245;
	ld.global.f32 	%f244, [%rd12];
$L__BB5_28:
	setp.geu.f32 	%p31, %f245, %f244;
	@%p31 bra 	$L__BB5_30;
	st.global.f32 	[%rd37], %f245;
	ld.global.f32 	%f177, [%rd12];
	st.global.f32 	[%rd11], %f177;
	ld.global.f32 	%f244, [%rd37];
	st.global.f32 	[%rd12], %f244;
	ld.global.f32 	%f245, [%rd11];
$L__BB5_30:
	ld.global.f32 	%f247, [%rd10];
	setp.geu.f32 	%p32, %f247, %f245;
	@%p32 bra 	$L__BB5_32;
	st.global.f32 	[%rd37], %f247;
	ld.global.f32 	%f178, [%rd11];
	st.global.f32 	[%rd10], %f178;
	ld.global.f32 	%f179, [%rd37];
	st.global.f32 	[%rd11], %f179;
	ld.global.f32 	%f247, [%rd10];
	ld.global.f32 	%f244, [%rd12];
$L__BB5_32:
	ld.global.f32 	%f180, [%rd3];
	mul.f32 	%f181, %f247, %f247;
	mul.f32 	%f182, %f247, %f181;
	mul.f32 	%f183, %f247, %f182;
	mul.f32 	%f184, %f244, %f244;
	mul.f32 	%f185, %f244, %f184;
	mul.f32 	%f186, %f244, %f185;
	sub.f32 	%f187, %f183, %f186;
	mul.f32 	%f188, %f180, %f187;
	ld.global.f32 	%f189, [%rd2];
	sub.f32 	%f190, %f182, %f185;
	mul.f32 	%f191, %f189, %f190;
	div.rn.f32 	%f192, %f191, 0f40400000;
	fma.rn.f32 	%f193, %f188, 0f3E800000, %f192;
	ld.global.f32 	%f194, [%rd5];
	sub.f32 	%f195, %f181, %f184;
	mul.f32 	%f196, %f194, %f195;
	fma.rn.f32 	%f197, %f196, 0f3F000000, %f193;
	ld.global.f32 	%f198, [%rd6];
	sub.f32 	%f199, %f247, %f244;
	fma.rn.f32 	%f200, %f198, %f199, %f197;
	setp.gtu.f32 	%p33, %f200, 0f00000000;
	selp.f32 	%f201, %f244, %f247, %p33;
	st.global.f32 	[%rd13], %f201;
	ld.global.f32 	%f248, [%rd9];
$L__BB5_33:
	setp.leu.f32 	%p34, %f248, 0f00000000;
	@%p34 bra 	$L__BB5_35;
	ld.global.f32 	%f202, [%rd8];
	sqrt.rn.f32 	%f203, %f248;
	add.f32 	%f204, %f202, %f203;
	abs.f32 	%f205, %f204;
	lg2.approx.f32 	%f206, %f205;
	mul.f32 	%f207, %f206, 0fBF2AAAAB;
	ex2.approx.ftz.f32 	%f208, %f207;
	mul.f32 	%f209, %f205, %f208;
	neg.f32 	%f210, %f209;
	mul.f32 	%f211, %f208, %f210;
	fma.rn.f32 	%f212, %f209, %f211, 0f3F800000;
	mul.f32 	%f213, %f212, 0f3EAAAAAB;
	fma.rn.f32 	%f214, %f209, %f213, %f209;
	setp.lt.f32 	%p35, %f204, 0f00000000;
	neg.f32 	%f215, %f214;
	selp.f32 	%f216, %f215, %f214, %p35;
	add.f32 	%f217, %f204, %f204;
	setp.eq.f32 	%p36, %f217, %f204;
	selp.f32 	%f218, %f217, %f216, %p36;
	sub.f32 	%f219, %f202, %f203;
	abs.f32 	%f220, %f219;
	lg2.approx.f32 	%f221, %f220;
	mul.f32 	%f222, %f221, 0fBF2AAAAB;
	ex2.approx.ftz.f32 	%f223, %f222;
	mul.f32 	%f224, %f220, %f223;
	neg.f32 	%f225, %f224;
	mul.f32 	%f226, %f223, %f225;
	fma.rn.f32 	%f227, %f224, %f226, 0f3F800000;
	mul.f32 	%f228, %f227, 0f3EAAAAAB;
	fma.rn.f32 	%f229, %f224, %f228, %f224;
	setp.lt.f32 	%p37, %f219, 0f00000000;
	neg.f32 	%f230, %f229;
	selp.f32 	%f231, %f230, %f229, %p37;
	add.f32 	%f232, %f219, %f219;
	setp.eq.f32 	%p38, %f232, %f219;
	selp.f32 	%f233, %f232, %f231, %p38;
	add.f32 	%f234, %f218, %f233;
	ld.global.f32 	%f235, [%rd4];
	div.rn.f32 	%f236, %f235, 0fC0400000;
	add.f32 	%f237, %f234, %f236;
	st.global.f32 	[%rd10], %f237;
	mov.b32 	%r114, 0;
	st.global.u32 	[%rd11], %r114;
	st.global.u32 	[%rd12], %r114;
	ld.global.f32 	%f238, [%rd10];
	st.global.f32 	[%rd13], %f238;
$L__BB5_35:
	ret;

}


// ===== COMPILED SASS (sm_100) =====

	.target	sm_100

	.elftype	@"ET_EXEC"


//--------------------- .note.nv.tkinfo           --------------------------
	.section	.note.nv.tkinfo,"",@"SHT_NOTE"
	.sectionflags	@"SHF_NOTE_NV_TKINFO"
	.tkinfo
        /*0018*/ 	.word	0x00000002
        /*0030*/ 	.string	""
        /*0030*/ 	.string	"ptxas"
        /*0030*/ 	.string	"Cuda compilation tools, release 13.0, V13.0.88"
        /*0030*/ 	.string	"Build cuda_13.0.r13.0/compiler.36424714_0"
        /*0030*/ 	.string	"-arch sm_100 -m 64 "



//--------------------- .note.nv.cuinfo           --------------------------
	.section	.note.nv.cuinfo,"",@"SHT_NOTE"
	.sectionflags	@"SHF_NOTE_NV_CUINFO"
        /*0018*/ 	.short	0x0002
        /*001a*/ 	.short	0x0064
        /*001c*/ 	.short	0x0082
	.zero		2


//--------------------- .nv.info                  --------------------------
	.section	.nv.info,"",@"SHT_CUDA_INFO"
	.align	4


	//----- nvinfo : EIATTR_REGCOUNT
	.align		4
        /*0000*/ 	.byte	0x04, 0x2f
        /*0002*/ 	.short	(.L_2 - .L_1)
	.align		4
.L_1:
        /*0004*/ 	.word	index@(_Z11cubicSolveriPfS_S_S_S_S_S_S_S_S_S_S_S_S_S_)
        /*0008*/ 	.word	0x00000024


	//----- nvinfo : EIATTR_FRAME_SIZE
	.align		4
.L_2:
        /*000c*/ 	.byte	0x04, 0x11
        /*000e*/ 	.short	(.L_4 - .L_3)
	.align		4
.L_3:
        /*0010*/ 	.word	index@($__internal_12_$__cuda_sm3x_div_rn_noftz_f32_slowpath)
        /*0014*/ 	.word	0x00000020


	//----- nvinfo : EIATTR_FRAME_SIZE
	.align		4
.L_4:
        /*0018*/ 	.byte	0x04, 0x11
        /*001a*/ 	.short	(.L_6 - .L_5)
	.align		4
.L_5:
        /*001c*/ 	.word	index@($__internal_11_$__cuda_sm20_sqrt_rn_f32_slowpath)
        /*0020*/ 	.word	0x00000020


	//----- nvinfo : EIATTR_FRAME_SIZE
	.align		4
.L_6:
        /*0024*/ 	.byte	0x04, 0x11
        /*0026*/ 	.short	(.L_8 - .L_7)
	.align		4
.L_7:
        /*0028*/ 	.word	index@(_Z11cubicSolveriPfS_S_S_S_S_S_S_S_S_S_S_S_S_S_)
        /*002c*/ 	.word	0x00000020


	//----- nvinfo : EIATTR_REGCOUNT
	.align		4
.L_8:
        /*0030*/ 	.byte	0x04, 0x2f
        /*0032*/ 	.short	(.L_10 - .L_9)
	.align		4
.L_9:
        /*0034*/ 	.word	index@(_Z5QRdeliPfS_S_S_S_S_S_S_S_S_S_S_)
        /*0038*/ 	.word	0x00000022


	//----- nvinfo : EIATTR_FRAME_SIZE
	.align		4
.L_10:
        /*003c*/ 	.byte	0x04, 0x11
        /*003e*/ 	.short	(.L_12 - .L_11)
	.align		4
.L_11:
        /*0040*/ 	.word	index@($__internal_10_$__cuda_sm3x_div_rn_noftz_f32_slowpath)
        /*0044*/ 	.word	0x00000000


	//----- nvinfo : EIATTR_FRAME_SIZE
	.align		4
.L_12:
        /*0048*/ 	.byte	0x04, 0x11
        /*004a*/ 	.short	(.L_14 - .L_13)
	.align		4
.L_13:
        /*004c*/ 	.word	index@($__internal_9_$__cuda_sm20_div_rn_f64_full)
        /*0050*/ 	.word	0x00000000


	//----- nvinfo : EIATTR_FRAME_SIZE
	.align		4
.L_14:
        /*0054*/ 	.byte	0x04, 0x11
        /*0056*/ 	.short	(.L_16 - .L_15)
	.align		4
.L_15:
        /*0058*/ 	.word	index@(_Z5QRdeliPfS_S_S_S_S_S_S_S_S_S_S_)
        /*005c*/ 	.word	0x00000000


	//----- nvinfo : EIATTR_REGCOUNT
	.align		4
.L_16:
        /*0060*/ 	.byte	0x04, 0x2f
        /*0062*/ 	.short	(.L_18 - .L_17)
	.align		4
.L_17:
        /*0064*/ 	.word	index@(_Z6QRdel2iPfS_S_S_S_S_S_S_S_S_)
        /*0068*/ 	.word	0x00000022


	//----- nvinfo : EIATTR_FRAME_SIZE
	.align		4
.L_18:
        /*006c*/ 	.byte	0x04, 0x11
        /*006e*/ 	.short	(.L_20 - .L_19)
	.align		4
.L_19:
        /*0070*/ 	.word	index@($__internal_8_$__cuda_sm3x_div_rn_noftz_f32_slowpath)
        /*0074*/ 	.word	0x00000000


	//----- nvinfo : EIATTR_FRAME_SIZE
	.align		4
.L_20:
        /*0078*/ 	.byte	0x04, 0x11
        /*007a*/ 	.short	(.L_22 - .L_21)
	.align		4
.L_21:
        /*007c*/ 	.word	index@($__internal_7_$__cuda_sm20_div_rn_f64_full)
        /*0080*/ 	.word	0x00000000


	//----- nvinfo : EIATTR_FRAME_SIZE
	.align		4
.L_22:
        /*0084*/ 	.byte	0x04, 0x11
        /*0086*/ 	.short	(.L_24 - .L_23)
	.align		4
.L_23:
        /*0088*/ 	.word	index@(_Z6QRdel2iPfS_S_S_S_S_S_S_S_S_)
        /*008c*/ 	.word	0x00000000


	//----- nvinfo : EIATTR_REGCOUNT
	.align		4
.L_24:
        /*0090*/ 	.byte	0x04, 0x2f
        /*0092*/ 	.short	(.L_26 - .L_25)
	.align		4
.L_25:
        /*0094*/ 	.word	index@(_Z13QuarticSolveriPfS_S_S_S_S_S_S_S_S_S_S_S_S_S_)
        /*0098*/ 	.word	0x00000019


	//----- nvinfo : EIATTR_FRAME_SIZE
	.align		4
.L_26:
        /*009c*/ 	.byte	0x04, 0x11
        /*009e*/ 	.short	(.L_28 - .L_27)
	.align		4
.L_27:
        /*00a0*/ 	.word	index@($__internal_6_$__cuda_sm3x_div_rn_noftz_f32_slowpath)
        /*00a4*/ 	.word	0x00000020


	//----- nvinfo : EIATTR_FRAME_SIZE
	.align		4
.L_28:
        /*00a8*/ 	.byte	0x04, 0x11
        /*00aa*/ 	.short	(.L_30 - .L_29)
	.align		4
.L_29:
        /*00ac*/ 	.word	index@($__internal_5_$__cuda_sm20_sqrt_rn_f32_slowpath)
        /*00b0*/ 	.word	0x00000020


	//----- nvinfo : EIATTR_FRAME_SIZE
	.align		4
.L_30:
        /*00b4*/ 	.byte	0x04, 0x11
        /*00b6*/ 	.short	(.L_32 - .L_31)
	.align		4
.L_31:
        /*00b8*/ 	.word	index@(_Z13QuarticSolveriPfS_S_S_S_S_S_S_S_S_S_S_S_S_S_)
        /*00bc*/ 	.word	0x00000020


	//----- nvinfo : EIATTR_REGCOUNT
	.align		4
.L_32:
        /*00c0*/ 	.byte	0x04, 0x2f
        /*00c2*/ 	.short	(.L_34 - .L_33)
	.align		4
.L_33:
        /*00c4*/ 	.word	index@(_Z14QuarticSolver2iPfS_S_S_S_S_S_S_S_S_S_S_S_S_S_)
        /*00c8*/ 	.word	0x00000019


	//----- nvinfo : EIATTR_FRAME_SIZE
	.align		4
.L_34:
        /*00cc*/ 	.byte	0x04, 0x11
        /*00ce*/ 	.short	(.L_36 - .L_35)
	.align		4
.L_35:
        /*00d0*/ 	.word	index@($__internal_4_$__cuda_sm3x_div_rn_noftz_f32_slowpath)
        /*00d4*/ 	.word	0x00000020


	//----- nvinfo : EIATTR_FRAME_SIZE
	.align		4
.L_36:
        /*00d8*/ 	.byte	0x04, 0x11
        /*00da*/ 	.short	(.L_38 - .L_37)
	.align		4
.L_37:
        /*00dc*/ 	.word	index@($__internal_3_$__cuda_sm20_sqrt_rn_f32_slowpath)
        /*00e0*/ 	.word	0x00000020


	//----- nvinfo : EIATTR_FRAME_SIZE
	.align		4
.L_38:
        /*00e4*/ 	.byte	0x04, 0x11
        /*00e6*/ 	.short	(.L_40 - .L_39)
	.align		4
.L_39:
        /*00e8*/ 	.word	index@(_Z14QuarticSolver2iPfS_S_S_S_S_S_S_S_S_S_S_S_S_S_)
        /*00ec*/ 	.word	0x00000020


	//----- nvinfo : EIATTR_REGCOUNT
	.align		4
.L_40:
        /*00f0*/ 	.byte	0x04, 0x2f
        /*00f2*/ 	.short	(.L_42 - .L_41)
	.align		4
.L_41:
        /*00f4*/ 	.word	index@(_Z18QuarticSolver_fulliPfS_S_S_S_S_S_S_S_S_S_S_S_S_S_S_S_)
        /*00f8*/ 	.word	0x0000002c


	//----- nvinfo : EIATTR_FRAME_SIZE
	.align		4
.L_42:
        /*00fc*/ 	.byte	0x04, 0x11
        /*00fe*/ 	.short	(.L_44 - .L_43)
	.align		4
.L_43:
        /*0100*/ 	.word	index@($__internal_2_$__cuda_sm3x_div_rn_noftz_f32_slowpath)
        /*0104*/ 	.word	0x00000020


	//----- nvinfo : EIATTR_FRAME_SIZE
	.align		4
.L_44:
        /*0108*/ 	.byte	0x04, 0x11
        /*010a*/ 	.short	(.L_46 - .L_45)
	.align		4
.L_45:
        /*010c*/ 	.word	index@($__internal_1_$__cuda_sm20_sqrt_rn_f32_slowpath)
        /*0110*/ 	.word	0x00000020


	//----- nvinfo : EIATTR_FRAME_SIZE
	.align		4
.L_46:
        /*0114*/ 	.byte	0x04, 0x11
        /*0116*/ 	.short	(.L_48 - .L_47)
	.align		4
.L_47:
        /*0118*/ 	.word	index@($__internal_0_$__cuda_sm20_div_rn_f64_full)
        /*011c*/ 	.word	0x00000020


	//----- nvinfo : EIATTR_FRAME_SIZE
	.align		4
.L_48:
        /*0120*/ 	.byte	0x04, 0x11
        /*0122*/ 	.short	(.L_50 - .L_49)
	.align		4
.L_49:
        /*0124*/ 	.word	index@(_Z18QuarticSolver_fulliPfS_S_S_S_S_S_S_S_S_S_S_S_S_S_S_S_)
        /*0128*/ 	.word	0x00000020


	//----- nvinfo : EIATTR_MIN_STACK_SIZE
	.align		4
.L_50:
        /*012c*/ 	.byte	0x04, 0x12
        /*012e*/ 	.short	(.L_52 - .L_51)
	.align		4
.L_51:
        /*0130*/ 	.word	index@(_Z18QuarticSolver_fulliPfS_S_S_S_S_S_S_S_S_S_S_S_S_S_S_S_)
        /*0134*/ 	.word	0x00000020


	//----- nvinfo : EIATTR_MIN_STACK_SIZE
	.align		4
.L_52:
        /*0138*/ 	.byte	0x04, 0x12
        /*013a*/ 	.short	(.L_54 - .L_53)
	.align		4
.L_53:
        /*013c*/ 	.word	index@(_Z14QuarticSolver2iPfS_S_S_S_S_S_S_S_S_S_S_S_S_S_)
        /*0140*/ 	.word	0x00000020


	//----- nvinfo : EIATTR_MIN_STACK_SIZE
	.align		4
.L_54:
        /*0144*/ 	.byte	0x04, 0x12
        /*0146*/ 	.short	(.L_56 - .L_55)
	.align		4
.L_55:
        /*0148*/ 	.word	index@(_Z13QuarticSolveriPfS_S_S_S_S_S_S_S_S_S_S_S_S_S_)
        /*014c*/ 	.word	0x00000020


	//----- nvinfo : EIATTR_MIN_STACK_SIZE
	.align		4
.L_56:
        /*0150*/ 	.byte	0x04, 0x12
        /*0152*/ 	.short	(.L_58 - .L_57)
	.align		4
.L_57:
        /*0154*/ 	.word	index@(_Z6QRdel2iPfS_S_S_S_S_S_S_S_S_)
        /*0158*/ 	.word	0x00000000


	//----- nvinfo : EIATTR_MIN_STACK_SIZE
	.align		4
.L_58:
        /*015c*/ 	.byte	0x04, 0x12
        /*015e*/ 	.short	(.L_60 - .L_59)
	.align		4
.L_59:
        /*0160*/ 	.word	index@(_Z5QRdeliPfS_S_S_S_S_S_S_S_S_S_S_)
        /*0164*/ 	.word	0x00000000


	//----- nvinfo : EIATTR_MIN_STACK_SIZE
	.align		4
.L_60:
        /*0168*/ 	.byte	0x04, 0x12
        /*016a*/ 	.short	(.L_62 - .L_61)
	.align		4
.L_61:
        /*016c*/ 	.word	index@(_Z11cubicSolveriPfS_S_S_S_S_S_S_S_S_S_S_S_S_S_)
        /*0170*/ 	.word	0x00000020
.L_62:


//--------------------- .nv.compat                --------------------------
	.section	.nv.compat,"",@"SHT_CUDA_COMPAT_INFO"
	.align	4
        /*0000*/ 	.byte	0x02, 0x09, 0x00, 0x00, 0x02, 0x02, 0x01, 0x00, 0x02, 0x05, 0x05, 0x00, 0x03, 0x07, 0x01, 0x01
        /*0010*/ 	.byte	0x02, 0x03, 0x00, 0x00, 0x02, 0x06, 0x01, 0x00, 0x04, 0x0b, 0x08, 0x00, 0x01, 0x00, 0x00, 0x00
        /*0020*/ 	.byte	0x00, 0x00, 0x00, 0x00


//--------------------- .nv.info._Z18QuarticSolver_fulliPfS_S_S_S_S_S_S_S_S_S_S_S_S_S_S_S_ --------------------------
	.section	.nv.info._Z18QuarticSolver_fulliPfS_S_S_S_S_S_S_S_S_S_S_S_S_S_S_S_,"",@"SHT_CUDA_INFO"
	.sectionflags	@""
	.align	4


	//----- nvinfo : EIATTR_CUDA_API_VERSION
	.align		4
        /*0000*/ 	.byte	0x04, 0x37
        /*0002*/ 	.short	(.L_64 - .L_63)
.L_63:
        /*0004*/ 	.word	0x00000082


	//----- nvinfo : EIATTR_KPARAM_INFO
	.align		4
.L_64:
        /*0008*/ 	.byte	0x04, 0x17
        /*000a*/ 	.short	(.L_66 - .L_65)
.L_65:
        /*000c*/ 	.word	0x00000000
        /*0010*/ 	.short	0x0011
        /*0012*/ 	.short	0x0088
        /*0014*/ 	.byte	0x00, 0xf5, 0x21, 0x00


	//----- nvinfo : EIATTR_KPARAM_INFO
	.align		4
.L_66:
        /*0018*/ 	.byte	0x04, 0x17
        /*001a*/ 	.short	(.L_68 - .L_67)
.L_67:
        /*001c*/ 	.word	0x00000000
        /*0020*/ 	.short	0x0010
        /*0022*/ 	.short	0x0080
        /*0024*/ 	.byte	0x00, 0xf5, 0x21, 0x00


	//----- nvinfo : EIATTR_KPARAM_INFO
	.align		4
.L_68:
        /*0028*/ 	.byte	0x04, 0x17
        /*002a*/ 	.short	(.L_70 - .L_69)
.L_69:
        /*002c*/ 	.word	0x00000000
        /*0030*/ 	.short	0x000f
        /*0032*/ 	.short	0x0078
        /*0034*/ 	.byte	0x00, 0xf5, 0x21, 0x00


	//----- nvinfo : EIATTR_KPARAM_INFO
	.align		4
.L_70:
        /*0038*/ 	.byte	0x04, 0x17
        /*003a*/ 	.short	(.L_72 - .L_71)
.L_71:
        /*003c*/ 	.word	0x00000000
        /*0040*/ 	.short	0x000e
        /*0042*/ 	.short	0x0070
        /*0044*/ 	.byte	0x00, 0xf5, 0x21, 0x00


	//----- nvinfo : EIATTR_KPARAM_INFO
	.align		4
.L_72:
        /*0048*/ 	.byte	0x04, 0x17
        /*004a*/ 	.short	(.L_74 - .L_73)
.L_73:
        /*004c*/ 	.word	0x00000000
        /*0050*/ 	.short	0x000d
        /*0052*/ 	.short	0x0068
        /*0054*/ 	.byte	0x00, 0xf5, 0x21, 0x00


	//----- nvinfo : EIATTR_KPARAM_INFO
	.align		4
.L_74:
        /*0058*/ 	.byte	0x04, 0x17
        /*005a*/ 	.short	(.L_76 - .L_75)
.L_75:
        /*005c*/ 	.word	0x00000000
        /*0060*/ 	.short	0x000c
        /*0062*/ 	.short	0x0060
        /*0064*/ 	.byte	0x00, 0xf5, 0x21, 0x00


	//----- nvinfo : EIATTR_KPARAM_INFO
	.align		4
.L_76:
        /*0068*/ 	.byte	0x04, 0x17
        /*006a*/ 	.short	(.L_78 - .L_77)
.L_77:
        /*006c*/ 	.word	0x00000000
        /*0070*/ 	.short	0x000b
        /*0072*/ 	.short	0x0058
        /*0074*/ 	.byte	0x00, 0xf5, 0x21, 0x00


	//----- nvinfo : EIATTR_KPARAM_INFO
	.align		4
.L_78:
        /*0078*/ 	.byte	0x04, 0x17
        /*007a*/ 	.short	(.L_80 - .L_79)
.L_79:
        /*007c*/ 	.word	0x00000000
        /*0080*/ 	.short	0x000a
        /*0082*/ 	.short	0x0050
        /*0084*/ 	.byte	0x00, 0xf5, 0x21, 0x00


	//----- nvinfo : EIATTR_KPARAM_INFO
	.align		4
.L_80:
        /*0088*/ 	.byte	0x04, 0x17
        /*008a*/ 	.short	(.L_82 - .L_81)
.L_81:
        /*008c*/ 	.word	0x00000000
        /*0090*/ 	.short	0x0009
        /*0092*/ 	.short	0x0048
        /*0094*/ 	.byte	0x00, 0xf5, 0x21, 0x00


	//----- nvinfo : EIATTR_KPARAM_INFO
	.align		4
.L_82:
        /*0098*/ 	.byte	0x04, 0x17
        /*009a*/ 	.short	(.L_84 - .L_83)
.L_83:
        /*009c*/ 	.word	0x00000000
        /*00a0*/ 	.short	0x0008
        /*00a2*/ 	.short	0x0040
        /*00a4*/ 	.byte	0x00, 0xf5, 0x21, 0x00


	//----- nvinfo : EIATTR_KPARAM_INFO
	.align		4
.L_84:
        /*00a8*/ 	.byte	0x04, 0x17
        /*00aa*/ 	.short	(.L_86 - .L_85)
.L_85:
        /*00ac*/ 	.word	0x00000000
        /*00b0*/ 	.short	0x0007
        /*00b2*/ 	.short	0x0038
        /*00b4*/ 	.byte	0x00, 0xf5, 0x21, 0x00


	//----- nvinfo : EIATTR_KPARAM_INFO
	.align		4
.L_86:
        /*00b8*/ 	.byte	0x04, 0x17
        /*00ba*/ 	.short	(.L_88 - .L_87)
.L_87:
        /*00bc*/ 	.word	0x00000000
        /*00c0*/ 	.short	0x0006
        /*00c2*/ 	.short	0x0030
        /*00c4*/ 	.byte	0x00, 0xf5, 0x21, 0x00


	//----- nvinfo : EIATTR_KPARAM_INFO
	.align		4
.L_88:
        /*00c8*/ 	.byte	0x04, 0x17
        /*00ca*/ 	.short	(.L_90 - .L_89)
.L_89:
        /*00cc*/ 	.word	0x00000000
        /*00d0*/ 	.short	0x0005
        /*00d2*/ 	.short	0x0028
        /*00d4*/ 	.byte	0x00, 0xf5, 0x21, 0x00


	//----- nvinfo : EIATTR_KPARAM_INFO
	.align		4
.L_90:
        /*00d8*/ 	.byte	0x04, 0x17
        /*00da*/ 	.short	(.L_92 - .L_91)
.L_91:
        /*00dc*/ 	.word	0x00000000
        /*00e0*/ 	.short	0x0004
        /*00e2*/ 	.short	0x0020
        /*00e4*/ 	.byte	0x00, 0xf5, 0x21, 0x00


	//----- nvinfo : EIATTR_KPARAM_INFO
	.align		4
.L_92:
        /*00e8*/ 	.byte	0x04, 0x17
        /*00ea*/ 	.short	(.L_94 - .L_93)
.L_93:
        /*00ec*/ 	.word	0x00000000
        /*00f0*/ 	.short	0x0003
        /*00f2*/ 	.short	0x0018
        /*00f4*/ 	.byte	0x00, 0xf5, 0x21, 0x00


	//----- nvinfo : EIATTR_KPARAM_INFO
	.align		4
.L_94:
        /*00f8*/ 	.byte	0x04, 0x17
        /*00fa*/ 	.short	(.L_96 - .L_95)
.L_95:
        /*00fc*/ 	.word	0x00000000
        /*0100*/ 	.short	0x0002
        /*0102*/ 	.short	0x0010
        /*0104*/ 	.byte	0x00, 0xf5, 0x21, 0x00


	//----- nvinfo : EIATTR_KPARAM_INFO
	.align		4
.L_96:
        /*0108*/ 	.byte	0x04, 0x17
        /*010a*/ 	.short	(.L_98 - .L_97)
.L_97:
        /*010c*/ 	.word	0x00000000
        /*0110*/ 	.short	0x0001
        /*0112*/ 	.short	0x0008
        /*0114*/ 	.byte	0x00, 0xf5, 0x21, 0x00


	//----- nvinfo : EIATTR_KPARAM_INFO
	.align		4
.L_98:
        /*0118*/ 	.byte	0x04, 0x17
        /*011a*/ 	.short	(.L_100 - .L_99)
.L_99:
        /*011c*/ 	.word	0x00000000
        /*0120*/ 	.short	0x0000
        /*0122*/ 	.short	0x0000
        /*0124*/ 	.byte	0x00, 0xf0, 0x11, 0x00


	//----- nvinfo : EIATTR_SPARSE_MMA_MASK
	.align		4
.L_100:
        /*0128*/ 	.byte	0x03, 0x50
        /*012a*/ 	.short	0x0000


	//----- nvinfo : EIATTR_MAXREG_COUNT
	.align		4
        /*012c*/ 	.byte	0x03, 0x1b
        /*012e*/ 	.short	0x00ff


	//----- nvinfo : EIATTR_MERCURY_ISA_VERSION
	.align		4
        /*0130*/ 	.byte	0x03, 0x5f
        /*0132*/ 	.short	0x0101


	//----- nvinfo : EIATTR_VRC_CTA_INIT_COUNT
	.align		4
        /*0134*/ 	.byte	0x02, 0x4a
	.zero		1
	.zero		1


	//----- nvinfo : EIATTR_EXIT_INSTR_OFFSETS
	.align		4
        /*0138*/ 	.byte	0x04, 0x1c
        /*013a*/ 	.short	(.L_102 - .L_101)


	//   ....[0]....
.L_101:
        /*013c*/ 	.word	0x00000080


	//   ....[1]....
        /*0140*/ 	.word	0x00002d60


	//   ....[2]....
        /*0144*/ 	.word	0x000031f0


	//----- nvinfo : EIATTR_CRS_STACK_SIZE
	.align		4
.L_102:
        /*0148*/ 	.byte	0x04, 0x1e
        /*014a*/ 	.short	(.L_104 - .L_103)
.L_103:
        /*014c*/ 	.word	0x00000000


	//----- nvinfo : EIATTR_CBANK_PARAM_SIZE
	.align		4
.L_104:
        /*0150*/ 	.byte	0x03, 0x19
        /*0152*/ 	.short	0x0090


	//----- nvinfo : EIATTR_PARAM_CBANK
	.align		4
        /*0154*/ 	.byte	0x04, 0x0a
        /*0156*/ 	.short	(.L_106 - .L_105)
	.align		4
.L_105:
        /*0158*/ 	.word	index@(.nv.constant0._Z18QuarticSolver_fulliPfS_S_S_S_S_S_S_S_S_S_S_S_S_S_S_S_)
        /*015c*/ 	.short	0x0380
        /*015e*/ 	.short	0x0090


	//----- nvinfo : EIATTR_SW_WAR
	.align		4
.L_106:
        /*0160*/ 	.byte	0x04, 0x36
        /*0162*/ 	.short	(.L_108 - .L_107)
.L_107:
        /*0164*/ 	.word	0x00000008
.L_108:


//--------------------- .nv.info._Z14QuarticSolver2iPfS_S_S_S_S_S_S_S_S_S_S_S_S_S_ --------------------------
	.section	.nv.info._Z14QuarticSolver2iPfS_S_S_S_S_S_S_S_S_S_S_S_S_S_,"",@"SHT_CUDA_INFO"
	.sectionflags	@""
	.align	4


	//----- nvinfo : EIATTR_CUDA_API_VERSION
	.align		4
        /*0000*/ 	.byte	0x04, 0x37
        /*0002*/ 	.short	(.L_110 - .L_109)
.L_109:
        /*0004*/ 	.word	0x00000082


	//----- nvinfo : EIATTR_KPARAM_INFO
	.align		4
.L_110:
        /*0008*/ 	.byte	0x04, 0x17
        /*000a*/ 	.short	(.L_112 - .L_111)
.L_111:
        /*000c*/ 	.word	0x00000000
        /*0010*/ 	.short	0x000f
        /*0012*/ 	.short	0x0078
        /*0014*/ 	.byte	0x00, 0xf5, 0x21, 0x00


	//----- nvinfo : EIATTR_KPARAM_INFO
	.align		4
.L_112:
        /*0018*/ 	.byte	0x04, 0x17
        /*001a*/ 	.short	(.L_114 - .L_113)
.L_113:
        /*001c*/ 	.word	0x00000000
        /*0020*/ 	.short	0x000e
        /*0022*/ 	.short	0x0070
        /*0024*/ 	.byte	0x00, 0xf5, 0x21, 0x00


	//----- nvinfo : EIATTR_KPARAM_INFO
	.align		4
.L_114:
        /*0028*/ 	.byte	0x04, 0x17
        /*002a*/ 	.short	(.L_116 - .L_115)
.L_115:
        /*002c*/ 	.word	0x00000000
        /*0030*/ 	.short	0x000d
        /*0032*/ 	.short	0x0068
        /*0034*/ 	.byte	0x00, 0xf5, 0x21, 0x00


	//----- nvinfo : EIATTR_KPARAM_INFO
	.align		4
.L_116:
        /*0038*/ 	.byte	0x04, 0x17
        /*003a*/ 	.short	(.L_118 - .L_117)
.L_117:
        /*003c*/ 	.word	0x00000000
        /*0040*/ 	.short	0x000c
        /*0042*/ 	.short	0x0060
        /*0044*/ 	.byte	0x00, 0xf5, 0x21, 0x00


	//----- nvinfo : EIATTR_KPARAM_INFO
	.align		4
.L_118:
        /*0048*/ 	.byte	0x04, 0x17
        /*004a*/ 	.short	(.L_120 - .L_119)
.L_119:
        /*004c*/ 	.word	0x00000000
        /*0050*/ 	.short	0x000b
        /*0052*/ 	.short	0x0058
        /*0054*/ 	.byte	0x00, 0xf5, 0x21, 0x00


	//----- nvinfo : EIATTR_KPARAM_INFO
	.align		4
.L_120:
        /*0058*/ 	.byte	0x04, 0x17
        /*005a*/ 	.short	(.L_122 - .L_121)
.L_121:
        /*005c*/ 	.word	0x00000000
        /*0060*/ 	.short	0x000a
        /*0062*/ 	.short	0x0050
        /*0064*/ 	.byte	0x00, 0xf5, 0x21, 0x00


	//----- nvinfo : EIATTR_KPARAM_INFO
	.align		4
.L_122:
        /*0068*/ 	.byte	0x04, 0x17
        /*006a*/ 	.short	(.L_124 - .L_123)
.L_123:
        /*006c*/ 	.word	0x00000000
        /*0070*/ 	.short	0x0009
        /*0072*/ 	.short	0x0048
        /*0074*/ 	.byte	0x00, 0xf5, 0x21, 0x00


	//----- nvinfo : EIATTR_KPARAM_INFO
	.align		4
.L_124:
        /*0078*/ 	.byte	0x04, 0x17
        /*007a*/ 	.short	(.L_126 - .L_125)
.L_125:
        /*007c*/ 	.word	0x00000000
        /*0080*/ 	.short	0x0008
        /*0082*/ 	.short	0x0040
        /*0084*/ 	.byte	0x00, 0xf5, 0x21, 0x00


	//----- nvinfo : EIATTR_KPARAM_INFO
	.align		4
.L_126:
        /*0088*/ 	.byte	0x04, 0x17
        /*008a*/ 	.short	(.L_128 - .L_127)
.L_127:
        /*008c*/ 	.word	0x00000000
        /*0090*/ 	.short	0x0007
        /*0092*/ 	.short	0x0038
        /*0094*/ 	.byte	0x00, 0xf5, 0x21, 0x00


	//----- nvinfo : EIATTR_KPARAM_INFO
	.align		4
.L_128:
        /*0098*/ 	.byte	0x04, 0x17
        /*009a*/ 	.short	(.L_130 - .L_129)
.L_129:
        /*009c*/ 	.word	0x00000000
        /*00a0*/ 	.short	0x0006
        /*00a2*/ 	.short	0x0030
        /*00a4*/ 	.byte	0x00, 0xf5, 0x21, 0x00


	//----- nvinfo : EIATTR_KPARAM_INFO
	.align		4
.L_130:
        /*00a8*/ 	.byte	0x04, 0x17
        /*00aa*/ 	.short	(.L_132 - .L_131)
.L_131:
        /*00ac*/ 	.word	0x00000000
        /*00b0*/ 	.short	0x0005
        /*00b2*/ 	.short	0x0028
        /*00b4*/ 	.byte	0x00, 0xf5, 0x21, 0x00


	//----- nvinfo : EIATTR_KPARAM_INFO
	.align		4
.L_132:
        /*00b8*/ 	.byte	0x04, 0x17
        /*00ba*/ 	.short	(.L_134 - .L_133)
.L_133:
        /*00bc*/ 	.word	0x00000000
        /*00c0*/ 	.short	0x0004
        /*00c2*/ 	.short	0x0020
        /*00c4*/ 	.byte	0x00, 0xf5, 0x21, 0x00


	//----- nvinfo : EIATTR_KPARAM_INFO
	.align		4
.L_134:
        /*00c8*/ 	.byte	0x04, 0x17
        /*00ca*/ 	.short	(.L_136 - .L_135)
.L_135:
        /*00cc*/ 	.word	0x00000000
        /*00d0*/ 	.short	0x0003
        /*00d2*/ 	.short	0x0018
        /*00d4*/ 	.byte	0x00, 0xf5, 0x21, 0x00


	//----- nvinfo : EIATTR_KPARAM_INFO
	.align		4
.L_136:
        /*00d8*/ 	.byte	0x04, 0x17
        /*00da*/ 	.short	(.L_138 - .L_137)
.L_137:
        /*00dc*/ 	.word	0x00000000
        /*00e0*/ 	.short	0x0002
        /*00e2*/ 	.short	0x0010
        /*00e4*/ 	.byte	0x00, 0xf5, 0x21, 0x00


	//----- nvinfo : EIATTR_KPARAM_INFO
	.align		4
.L_138:
        /*00e8*/ 	.byte	0x04, 0x17
        /*00ea*/ 	.short	(.L_140 - .L_139)
.L_139:
        /*00ec*/ 	.word	0x00000000
        /*00f0*/ 	.short	0x0001
        /*00f2*/ 	.short	0x0008
        /*00f4*/ 	.byte	0x00, 0xf5, 0x21, 0x00


	//----- nvinfo : EIATTR_KPARAM_INFO
	.align		4
.L_140:
        /*00f8*/ 	.byte	0x04, 0x17
        /*00fa*/ 	.short	(.L_142 - .L_141)
.L_141:
        /*00fc*/ 	.word	0x00000000
        /*0100*/ 	.short	0x0000
        /*0102*/ 	.short	0x0000
        /*0104*/ 	.byte	0x00, 0xf0, 0x11, 0x00


	//----- nvinfo : EIATTR_SPARSE_MMA_MASK
	.align		4
.L_142:
        /*0108*/ 	.byte	0x03, 0x50
        /*010a*/ 	.short	0x0000


	//----- nvinfo : EIATTR_MAXREG_COUNT
	.align		4
        /*010c*/ 	.byte	0x03, 0x1b
        /*010e*/ 	.short	0x00ff


	//----- nvinfo : EIATTR_MERCURY_ISA_VERSION
	.align		4
        /*0110*/ 	.byte	0x03, 0x5f
        /*0112*/ 	.short	0x0101


	//----- nvinfo : EIATTR_VRC_CTA_INIT_COUNT
	.align		4
        /*0114*/ 	.byte	0x02, 0x4a
	.zero		1
	.zero		1


	//----- nvinfo : EIATTR_EXIT_INSTR_OFFSETS
	.align		4
        /*0118*/ 	.byte	0x04, 0x1c
        /*011a*/ 	.short	(.L_144 - .L_143)


	//   ....[0]....
.L_143:
        /*011c*/ 	.word	0x00000080


	//   ....[1]....
        /*0120*/ 	.word	0x000022a0


	//   ....[2]....
        /*0124*/ 	.word	0x000027f0


	//----- nvinfo : EIATTR_CRS_STACK_SIZE
	.align		4
.L_144:
        /*0128*/ 	.byte	0x04, 0x1e
        /*012a*/ 	.short	(.L_146 - .L_145)
.L_145:
        /*012c*/ 	.word	0x00000000


	//----- nvinfo : EIATTR_CBANK_PARAM_SIZE
	.align		4
.L_146:
        /*0130*/ 	.byte	0x03, 0x19
        /*0132*/ 	.short	0x0080


	//----- nvinfo : EIATTR_PARAM_CBANK
	.align		4
        /*0134*/ 	.byte	0x04, 0x0a
        /*0136*/ 	.short	(.L_148 - .L_147)
	.align		4
.L_147:
        /*0138*/ 	.word	index@(.nv.constant0._Z14QuarticSolver2iPfS_S_S_S_S_S_S_S_S_S_S_S_S_S_)
        /*013c*/ 	.short	0x0380
        /*013e*/ 	.short	0x0080


	//----- nvinfo : EIATTR_SW_WAR
	.align		4
.L_148:
        /*0140*/ 	.byte	0x04, 0x36
        /*0142*/ 	.short	(.L_150 - .L_149)
.L_149:
        /*0144*/ 	.word	0x00000008
.L_150:


//--------------------- .nv.info._Z13QuarticSolveriPfS_S_S_S_S_S_S_S_S_S_S_S_S_S_ --------------------------
	.section	.nv.info._Z13QuarticSolveriPfS_S_S_S_S_S_S_S_S_S_S_S_S_S_,"",@"SHT_CUDA_INFO"
	.sectionflags	@""
	.align	4


	//----- nvinfo : EIATTR_CUDA_API_VERSION
	.align		4
        /*0000*/ 	.byte	0x04, 0x37
        /*0002*/ 	.short	(.L_152 - .L_151)
.L_151:
        /*0004*/ 	.word	0x00000082


	//----- nvinfo : EIATTR_KPARAM_INFO
	.align		4
.L_152:
        /*0008*/ 	.byte	0x04, 0x17
        /*000a*/ 	.short	(.L_154 - .L_153)
.L_153:
        /*000c*/ 	.word	0x00000000
        /*0010*/ 	.short	0x000f
        /*0012*/ 	.short	0x0078
        /*0014*/ 	.byte	0x00, 0xf5, 0x21, 0x00


	//----- nvinfo : EIATTR_KPARAM_INFO
	.align		4
.L_154:
        /*0018*/ 	.byte	0x04, 0x17
        /*001a*/ 	.short	(.L_156 - .L_155)
.L_155:
        /*001c*/ 	.word	0x00000000
        /*0020*/ 	.short	0x000e
        /*0022*/ 	.short	0x0070
        /*0024*/ 	.byte	0x00, 0xf5, 0x21, 0x00


	//----- nvinfo : EIATTR_KPARAM_INFO
	.align		4
.L_156:
        /*0028*/ 	.byte	0x04, 0x17
        /*002a*/ 	.short	(.L_158 - .L_157)
.L_157:
        /*002c*/ 	.word	0x00000000
        /*0030*/ 	.short	0x000d
        /*0032*/ 	.short	0x0068
        /*0034*/ 	.byte	0x00, 0xf5, 0x21, 0x00


	//----- nvinfo : EIATTR_KPARAM_INFO
	.align		4
.L_158:
        /*0038*/ 	.byte	0x04, 0x17
        /*003a*/ 	.short	(.L_160 - .L_159)
.L_159:
        /*003c*/ 	.word	0x00000000
        /*0040*/ 	.short	0x000c
        /*0042*/ 	.short	0x0060
        /*0044*/ 	.byte	0x00, 0xf5, 0x21, 0x00


	//----- nvinfo : EIATTR_KPARAM_INFO
	.align		4
.L_160:
        /*0048*/ 	.byte	0x04, 0x17
        /*004a*/ 	.short	(.L_162 - .L_161)
.L_161:
        /*004c*/ 	.word	0x00000000
        /*0050*/ 	.short	0x000b
        /*0052*/ 	.short	0x0058
        /*0054*/ 	.byte	0x00, 0xf5, 0x21, 0x00


	//----- nvinfo : EIATTR_KPARAM_INFO
	.align		4
.L_162:
        /*0058*/ 	.byte	0x04, 0x17
        /*005a*/ 	.short	(.L_164 - .L_163)
.L_163:
        /*005c*/ 	.word	0x00000000
        /*0060*/ 	.short	0x000a
        /*0062*/ 	.short	0x0050
        /*0064*/ 	.byte	0x00, 0xf5, 0x21, 0x00


	//----- nvinfo : EIATTR_KPARAM_INFO
	.align		4
.L_164:
        /*0068*/ 	.byte	0x04, 0x17
        /*006a*/ 	.short	(.L_166 - .L_165)
.L_165:
        /*006c*/ 	.word	0x00000000
        /*0070*/ 	.short	0x0009
        /*0072*/ 	.short	0x0048
        /*0074*/ 	.byte	0x00, 0xf5, 0x21, 0x00


	//----- nvinfo : EIATTR_KPARAM_INFO
	.align		4
.L_166:
        /*0078*/ 	.byte	0x04, 0x17
        /*007a*/ 	.short	(.L_168 - .L_167)
.L_167:
        /*007c*/ 	.word	0x00000000
        /*0080*/ 	.short	0x0008
        /*0082*/ 	.short	0x0040
        /*0084*/ 	.byte	0x00, 0xf5, 0x21, 0x00


	//----- nvinfo : EIATTR_KPARAM_INFO
	.align		4
.L_168:
        /*0088*/ 	.byte	0x04, 0x17
        /*008a*/ 	.short	(.L_170 - .L_169)
.L_169:
        /*008c*/ 	.word	0x00000000
        /*0090*/ 	.short	0x0007
        /*0092*/ 	.short	0x0038
        /*0094*/ 	.byte	0x00, 0xf5, 0x21, 0x00


	//----- nvinfo : EIATTR_KPARAM_INFO
	.align		4
.L_170:
        /*0098*/ 	.byte	0x04, 0x17
        /*009a*/ 	.short	(.L_172 - .L_171)
.L_171:
        /*009c*/ 	.word	0x00000000
        /*00a0*/ 	.short	0x0006
        /*00a2*/ 	.short	0x0030
        /*00a4*/ 	.byte	0x00, 0xf5, 0x21, 0x00


	//----- nvinfo : EIATTR_KPARAM_INFO
	.align		4
.L_172:
        /*00a8*/ 	.byte	0x04, 0x17
        /*00aa*/ 	.short	(.L_174 - .L_173)
.L_173:
        /*00ac*/ 	.word	0x00000000
        /*00b0*/ 	.short	0x0005
        /*00b2*/ 	.short	0x0028
        /*00b4*/ 	.byte	0x00, 0xf5, 0x21, 0x00


	//----- nvinfo : EIATTR_KPARAM_INFO
	.align		4
.L_174:
        /*00b8*/ 	.byte	0x04, 0x17
        /*00ba*/ 	.short	(.L_176 - .L_175)
.L_175:
        /*00bc*/ 	.word	0x00000000
        /*00c0*/ 	.short	0x0004
        /*00c2*/ 	.short	0x0020
        /*00c4*/ 	.byte	0x00, 0xf5, 0x21, 0x00


	//----- nvinfo : EIATTR_KPARAM_INFO
	.align		4
.L_176:
        /*00c8*/ 	.byte	0x04, 0x17
        /*00ca*/ 	.short	(.L_178 - .L_177)
.L_177:
        /*00cc*/ 	.word	0x00000000
        /*00d0*/ 	.short	0x0003
        /*00d2*/ 	.short	0x0018
        /*00d4*/ 	.byte	0x00, 0xf5, 0x21, 0x00


	//----- nvinfo : EIATTR_KPARAM_INFO
	.align		4
.L_178:
        /*00d8*/ 	.byte	0x04, 0x17
        /*00da*/ 	.short	(.L_180 - .L_179)
.L_179:
        /*00dc*/ 	.word	0x00000000
        /*00e0*/ 	.short	0x0002
        /*00e2*/ 	.short	0x0010
        /*00e4*/ 	.byte	0x00, 0xf5, 0x21, 0x00


	//----- nvinfo : EIATTR_KPARAM_INFO
	.align		4
.L_180:
        /*00e8*/ 	.byte	0x04, 0x17
        /*00ea*/ 	.short	(.L_182 - .L_181)
.L_181:
        /*00ec*/ 	.word	0x00000000
        /*00f0*/ 	.short	0x0001
        /*00f2*/ 	.short	0x0008
        /*00f4*/ 	.byte	0x00, 0xf5, 0x21, 0x00


	//----- nvinfo : EIATTR_KPARAM_INFO
	.align		4
.L_182:
        /*00f8*/ 	.byte	0x04, 0x17
        /*00fa*/ 	.short	(.L_184 - .L_183)
.L_183:
        /*00fc*/ 	.word	0x00000000
        /*0100*/ 	.short	0x0000
        /*0102*/ 	.short	0x0000
        /*0104*/ 	.byte	0x00, 0xf0, 0x11, 0x00


	//----- nvinfo : EIATTR_SPARSE_MMA_MASK
	.align		4
.L_184:
        /*0108*/ 	.byte	0x03, 0x50
        /*010a*/ 	.short	0x0000


	//----- nvinfo : EIATTR_MAXREG_COUNT
	.align		4
        /*010c*/ 	.byte	0x03, 0x1b
        /*010e*/ 	.short	0x00ff


	//----- nvinfo : EIATTR_MERCURY_ISA_VERSION
	.align		4
        /*0110*/ 	.byte	0x03, 0x5f
        /*0112*/ 	.short	0x0101


	//----- nvinfo : EIATTR_VRC_CTA_INIT_COUNT
	.align		4
        /*0114*/ 	.byte	0x02, 0x4a
	.zero		1
	.zero		1


	//----- nvinfo : EIATTR_EXIT_INSTR_OFFSETS
	.align		4
        /*0118*/ 	.byte	0x04, 0x1c
        /*011a*/ 	.short	(.L_186 - .L_185)


	//   ....[0]....
.L_185:
        /*011c*/ 	.word	0x00000080


	//   ....[1]....
        /*0120*/ 	.word	0x000022d0


	//   ....[2]....
        /*0124*/ 	.word	0x00002820


	//----- nvinfo : EIATTR_CRS_STACK_SIZE
	.align		4
.L_186:
        /*0128*/ 	.byte	0x04, 0x1e
        /*012a*/ 	.short	(.L_188 - .L_187)
.L_187:
        /*012c*/ 	.word	0x00000000


	//----- nvinfo : EIATTR_CBANK_PARAM_SIZE
	.align		4
.L_188:
        /*0130*/ 	.byte	0x03, 0x19
        /*0132*/ 	.short	0x0080


	//----- nvinfo : EIATTR_PARAM_CBANK
	.align		4
        /*0134*/ 	.byte	0x04, 0x0a
        /*0136*/ 	.short	(.L_190 - .L_189)
	.align		4
.L_189:
        /*0138*/ 	.word	index@(.nv.constant0._Z13QuarticSolveriPfS_S_S_S_S_S_S_S_S_S_S_S_S_S_)
        /*013c*/ 	.short	0x0380
        /*013e*/ 	.short	0x0080


	//----- nvinfo : EIATTR_SW_WAR
	.align		4
.L_190:
        /*0140*/ 	.byte	0x04, 0x36
        /*0142*/ 	.short	(.L_192 - .L_191)
.L_191:
        /*0144*/ 	.word	0x00000008
.L_192:


//--------------------- .nv.info._Z6QRdel2iPfS_S_S_S_S_S_S_S_S_ --------------------------
	.section	.nv.info._Z6QRdel2iPfS_S_S_S_S_S_S_S_S_,"",@"SHT_CUDA_INFO"
	.sectionflags	@""
	.align	4


	//----- nvinfo : EIATTR_CUDA_API_VERSION
	.align		4
        /*0000*/ 	.byte	0x04, 0x37
        /*0002*/ 	.short	(.L_194 - .L_193)
.L_193:
        /*0004*/ 	.word	0x00000082


	//----- nvinfo : EIATTR_KPARAM_INFO
	.align		4
.L_194:
        /*0008*/ 	.byte	0x04, 0x17
        /*000a*/ 	.short	(.L_196 - .L_195)
.L_195:
        /*000c*/ 	.word	0x00000000
        /*0010*/ 	.short	0x000a
        /*0012*/ 	.short	0x0050
        /*0014*/ 	.byte	0x00, 0xf5, 0x21, 0x00


	//----- nvinfo : EIATTR_KPARAM_INFO
	.align		4
.L_196:
        /*0018*/ 	.byte	0x04, 0x17
        /*001a*/ 	.short	(.L_198 - .L_197)
.L_197:
        /*001c*/ 	.word	0x00000000
        /*0020*/ 	.short	0x0009
        /*0022*/ 	.short	0x0048
        /*0024*/ 	.byte	0x00, 0xf5, 0x21, 0x00


	//----- nvinfo : EIATTR_KPARAM_INFO
	.align		4
.L_198:
        /*0028*/ 	.byte	0x04, 0x17
        /*002a*/ 	.short	(.L_200 - .L_199)
.L_199:
        /*002c*/ 	.word	0x00000000
        /*0030*/ 	.short	0x0008
        /*0032*/ 	.short	0x0040
        /*0034*/ 	.byte	0x00, 0xf5, 0x21, 0x00


	//----- nvinfo : EIATTR_KPARAM_INFO
	.align		4
.L_200:
        /*0038*/ 	.byte	0x04, 0x17
        /*003a*/ 	.short	(.L_202 - .L_201)
.L_201:
        /*003c*/ 	.word	0x00000000
        /*0040*/ 	.short	0x0007
        /*0042*/ 	.short	0x0038
        /*0044*/ 	.byte	0x00, 0xf5, 0x21, 0x00


	//----- nvinfo : EIATTR_KPARAM_INFO
	.align		4
.L_202:
        /*0048*/ 	.byte	0x04, 0x17
        /*004a*/ 	.short	(.L_204 - .L_203)
.L_203:
        /*004c*/ 	.word	0x00000000
        /*0050*/ 	.short	0x0006
        /*0052*/ 	.short	0x0030
        /*0054*/ 	.byte	0x00, 0xf5, 0x21, 0x00


	//----- nvinfo : EIATTR_KPARAM_INFO
	.align		4
.L_204:
        /*0058*/ 	.byte	0x04, 0x17
        /*005a*/ 	.short	(.L_206 - .L_205)
.L_205:
        /*005c*/ 	.word	0x00000000
        /*0060*/ 	.short	0x0005
        /*0062*/ 	.short	0x0028
        /*0064*/ 	.byte	0x00, 0xf5, 0x21, 0x00


	//----- nvinfo : EIATTR_KPARAM_INFO
	.align		4
.L_206:
        /*0068*/ 	.byte	0x04, 0x17
        /*006a*/ 	.short	(.L_208 - .L_207)
.L_207:
        /*006c*/ 	.word	0x00000000
        /*0070*/ 	.short	0x0004
        /*0072*/ 	.short	0x0020
        /*0074*/ 	.byte	0x00, 0xf5, 0x21, 0x00


	//----- nvinfo : EIATTR_KPARAM_INFO
	.align		4
.L_208:
        /*0078*/ 	.byte	0x04, 0x17
        /*007a*/ 	.short	(.L_210 - .L_209)
.L_209:
        /*007c*/ 	.word	0x00000000
        /*0080*/ 	.short	0x0003
        /*0082*/ 	.short	0x0018
        /*0084*/ 	.byte	0x00, 0xf5, 0x21, 0x00


	//----- nvinfo : EIATTR_KPARAM_INFO
	.align		4
.L_210:
        /*0088*/ 	.byte	0x04, 0x17
        /*008a*/ 	.short	(.L_212 - .L_211)
.L_211:
        /*008c*/ 	.word	0x00000000
        /*0090*/ 	.short	0x0002
        /*0092*/ 	.short	0x0010
        /*0094*/ 	.byte	0x00, 0xf5, 0x21, 0x00


	//----- nvinfo : EIATTR_KPARAM_INFO
	.align		4
.L_212:
        /*0098*/ 	.byte	0x04, 0x17
        /*009a*/ 	.short	(.L_214 - .L_213)
.L_213:
        /*009c*/ 	.word	0x00000000
        /*00a0*/ 	.short	0x0001
        /*00a2*/ 	.short	0x0008
        /*00a4*/ 	.byte	0x00, 0xf5, 0x21, 0x00


	//----- nvinfo : EIATTR_KPARAM_INFO
	.align		4
.L_214:
        /*00a8*/ 	.byte	0x04, 0x17
        /*00aa*/ 	.short	(.L_216 - .L_215)
.L_215:
        /*00ac*/ 	.word	0x00000000
        /*00b0*/ 	.short	0x0000
        /*00b2*/ 	.short	0x0000
        /*00b4*/ 	.byte	0x00, 0xf0, 0x11, 0x00


	//----- nvinfo : EIATTR_SPARSE_MMA_MASK
	.align		4
.L_216:
        /*00b8*/ 	.byte	0x03, 0x50
        /*00ba*/ 	.short	0x0000


	//----- nvinfo : EIATTR_MAXREG_COUNT
	.align		4
        /*00bc*/ 	.byte	0x03, 0x1b
        /*00be*/ 	.short	0x00ff


	//----- nvinfo : EIATTR_MERCURY_ISA_VERSION
	.align		4
        /*00c0*/ 	.byte	0x03, 0x5f
        /*00c2*/ 	.short	0x0101


	//----- nvinfo : EIATTR_VRC_CTA_INIT_COUNT
	.align		4
        /*00c4*/ 	.byte	0x02, 0x4a
	.zero		1
	.zero		1


	//----- nvinfo : EIATTR_EXIT_INSTR_OFFSETS
	.align		4
        /*00c8*/ 	.byte	0x04, 0x1c
        /*00ca*/ 	.short	(.L_218 - .L_217)


	//   ....[0]....
.L_217:
        /*00cc*/ 	.word	0x00000070


	//   ....[1]....
        /*00d0*/ 	.word	0x00000c80


	//----- nvinfo : EIATTR_CRS_STACK_SIZE
	.align		4
.L_218:
        /*00d4*/ 	.byte	0x04, 0x1e
        /*00d6*/ 	.short	(.L_220 - .L_219)
.L_219:
        /*00d8*/ 	.word	0x00000000


	//----- nvinfo : EIATTR_CBANK_PARAM_SIZE
	.align		4
.L_220:
        /*00dc*/ 	.byte	0x03, 0x19
        /*00de*/ 	.short	0x0058


	//----- nvinfo : EIATTR_PARAM_CBANK
	.align		4
        /*00e0*/ 	.byte	0x04, 0x0a
        /*00e2*/ 	.short	(.L_222 - .L_221)
	.align		4
.L_221:
        /*00e4*/ 	.word	index@(.nv.constant0._Z6QRdel2iPfS_S_S_S_S_S_S_S_S_)
        /*00e8*/ 	.short	0x0380
        /*00ea*/ 	.short	0x0058


	//----- nvinfo : EIATTR_SW_WAR
	.align		4
.L_222:
        /*00ec*/ 	.byte	0x04, 0x36
        /*00ee*/ 	.short	(.L_224 - .L_223)
.L_223:
        /*00f0*/ 	.word	0x00000008
.L_224:


//--------------------- .nv.info._Z5QRdeliPfS_S_S_S_S_S_S_S_S_S_S_ --------------------------
	.section	.nv.info._Z5QRdeliPfS_S_S_S_S_S_S_S_S_S_S_,"",@"SHT_CUDA_INFO"
	.sectionflags	@""
	.align	4


	//----- nvinfo : EIATTR_CUDA_API_VERSION
	.align		4
        /*0000*/ 	.byte	0x04, 0x37
        /*0002*/ 	.short	(.L_226 - .L_225)
.L_225:
        /*0004*/ 	.word	0x00000082


	//----- nvinfo : EIATTR_KPARAM_INFO
	.align		4
.L_226:
        /*0008*/ 	.byte	0x04, 0x17
        /*000a*/ 	.short	(.L_228 - .L_227)
.L_227:
        /*000c*/ 	.word	0x00000000
        /*0010*/ 	.short	0x000c
        /*0012*/ 	.short	0x0060
        /*0014*/ 	.byte	0x00, 0xf5, 0x21, 0x00


	//----- nvinfo : EIATTR_KPARAM_INFO
	.align		4
.L_228:
        /*0018*/ 	.byte	0x04, 0x17
        /*001a*/ 	.short	(.L_230 - .L_229)
.L_229:
        /*001c*/ 	.word	0x00000000
        /*0020*/ 	.short	0x000b
        /*0022*/ 	.short	0x0058
        /*0024*/ 	.byte	0x00, 0xf5, 0x21, 0x00


	//----- nvinfo : EIATTR_KPARAM_INFO
	.align		4
.L_230:
        /*0028*/ 	.byte	0x04, 0x17
        /*002a*/ 	.short	(.L_232 - .L_231)
.L_231:
        /*002c*/ 	.word	0x00000000
        /*0030*/ 	.short	0x000a
        /*0032*/ 	.short	0x0050
        /*0034*/ 	.byte	0x00, 0xf5, 0x21, 0x00


	//----- nvinfo : EIATTR_KPARAM_INFO
	.align		4
.L_232:
        /*0038*/ 	.byte	0x04, 0x17
        /*003a*/ 	.short	(.L_234 - .L_233)
.L_233:
        /*003c*/ 	.word	0x00000000
        /*0040*/ 	.short	0x0009
        /*0042*/ 	.short	0x0048
        /*0044*/ 	.byte	0x00, 0xf5, 0x21, 0x00


	//----- nvinfo : EIATTR_KPARAM_INFO
	.align		4
.L_234:
        /*0048*/ 	.byte	0x04, 0x17
        /*004a*/ 	.short	(.L_236 - .L_235)
.L_235:
        /*004c*/ 	.word	0x00000000
        /*0050*/ 	.short	0x0008
        /*0052*/ 	.short	0x0040
        /*0054*/ 	.byte	0x00, 0xf5, 0x21, 0x00


	//----- nvinfo : EIATTR_KPARAM_INFO
	.align		4
.L_236:
        /*0058*/ 	.byte	0x04, 0x17
        /*005a*/ 	.short	(.L_238 - .L_237)
.L_237:
        /*005c*/ 	.word	0x00000000
        /*0060*/ 	.short	0x0007
        /*0062*/ 	.short	0x0038
        /*0064*/ 	.byte	0x00, 0xf5, 0x21, 0x00


	//----- nvinfo : EIATTR_KPARAM_INFO
	.align		4
.L_238:
        /*0068*/ 	.byte	0x04, 0x17
        /*006a*/ 	.short	(.L_240 - .L_239)
.L_239:
        /*006c*/ 	.word	0x00000000
        /*0070*/ 	.short	0x0006
        /*0072*/ 	.short	0x0030
        /*0074*/ 	.byte	0x00, 0xf5, 0x21, 0x00


	//----- nvinfo : EIATTR_KPARAM_INFO
	.align		4
.L_240:
        /*0078*/ 	.byte	0x04, 0x17
        /*007a*/ 	.short	(.L_242 - .L_241)
.L_241:
        /*007c*/ 	.word	0x00000000
        /*0080*/ 	.short	0x0005
        /*0082*/ 	.short	0x0028
        /*0084*/ 	.byte	0x00, 0xf5, 0x21, 0x00


	//----- nvinfo : EIATTR_KPARAM_INFO
	.align		4
.L_242:
        /*0088*/ 	.byte	0x04, 0x17
        /*008a*/ 	.short	(.L_244 - .L_243)
.L_243:
        /*008c*/ 	.word	0x00000000
        /*0090*/ 	.short	0x0004
        /*0092*/ 	.short	0x0020
        /*0094*/ 	.byte	0x00, 0xf5, 0x21, 0x00


	//----- nvinfo : EIATTR_KPARAM_INFO
	.align		4
.L_244:
        /*0098*/ 	.byte	0x04, 0x17
        /*009a*/ 	.short	(.L_246 - .L_245)
.L_245:
        /*009c*/ 	.word	0x00000000
        /*00a0*/ 	.short	0x0003
        /*00a2*/ 	.short	0x0018
        /*00a4*/ 	.byte	0x00, 0xf5, 0x21, 0x00


	//----- nvinfo : EIATTR_KPARAM_INFO
	.align		4
.L_246:
        /*00a8*/ 	.byte	0x04, 0x17
        /*00aa*/ 	.short	(.L_248 - .L_247)
.L_247:
        /*00ac*/ 	.word	0x00000000
        /*00b0*/ 	.short	0x0002
        /*00b2*/ 	.short	0x0010
        /*00b4*/ 	.byte	0x00, 0xf5, 0x21, 0x00


	//----- nvinfo : EIATTR_KPARAM_INFO
	.align		4
.L_248:
        /*00b8*/ 	.byte	0x04, 0x17
        /*00ba*/ 	.short	(.L_250 - .L_249)
.L_249:
        /*00bc*/ 	.word	0x00000000
        /*00c0*/ 	.short	0x0001
        /*00c2*/ 	.short	0x0008
        /*00c4*/ 	.byte	0x00, 0xf5, 0x21, 0x00


	//----- nvinfo : EIATTR_KPARAM_INFO
	.align		4
.L_250:
        /*00c8*/ 	.byte	0x04, 0x17
        /*00ca*/ 	.short	(.L_252 - .L_251)
.L_251:
        /*00cc*/ 	.word	0x00000000
        /*00d0*/ 	.short	0x0000
        /*00d2*/ 	.short	0x0000
        /*00d4*/ 	.byte	0x00, 0xf0, 0x11, 0x00


	//----- nvinfo : EIATTR_SPARSE_MMA_MASK
	.align		4
.L_252:
        /*00d8*/ 	.byte	0x03, 0x50
        /*00da*/ 	.short	0x0000


	//----- nvinfo : EIATTR_MAXREG_COUNT
	.align		4
        /*00dc*/ 	.byte	0x03, 0x1b
        /*00de*/ 	.short	0x00ff


	//----- nvinfo : EIATTR_MERCURY_ISA_VERSION
	.align		4
        /*00e0*/ 	.byte	0x03, 0x5f
        /*00e2*/ 	.short	0x0101


	//----- nvinfo : EIATTR_VRC_CTA_INIT_COUNT
	.align		4
        /*00e4*/ 	.byte	0x02, 0x4a
	.zero		1
	.zero		1


	//----- nvinfo : EIATTR_EXIT_INSTR_OFFSETS
	.align		4
        /*00e8*/ 	.byte	0x04, 0x1c
        /*00ea*/ 	.short	(.L_254 - .L_253)


	//   ....[0]....
.L_253:
        /*00ec*/ 	.word	0x00000070


	//   ....[1]....
        /*00f0*/ 	.word	0x00000fe0


	//----- nvinfo : EIATTR_CRS_STACK_SIZE
	.align		4
.L_254:
        /*00f4*/ 	.byte	0x04, 0x1e
        /*00f6*/ 	.short	(.L_256 - .L_255)
.L_255:
        /*00f8*/ 	.word	0x00000000


	//----- nvinfo : EIATTR_CBANK_PARAM_SIZE
	.align		4
.L_256:
        /*00fc*/ 	.byte	0x03, 0x19
        /*00fe*/ 	.short	0x0068


	//----- nvinfo : EIATTR_PARAM_CBANK
	.align		4
        /*0100*/ 	.byte	0x04, 0x0a
        /*0102*/ 	.short	(.L_258 - .L_257)
	.align		4
.L_257:
        /*0104*/ 	.word	index@(.nv.constant0._Z5QRdeliPfS_S_S_S_S_S_S_S_S_S_S_)
        /*0108*/ 	.short	0x0380
        /*010a*/ 	.short	0x0068


	//----- nvinfo : EIATTR_SW_WAR
	.align		4
.L_258:
        /*010c*/ 	.byte	0x04, 0x36
        /*010e*/ 	.short	(.L_260 - .L_259)
.L_259:
        /*0110*/ 	.word	0x00000008
.L_260:


//--------------------- .nv.info._Z11cubicSolveriPfS_S_S_S_S_S_S_S_S_S_S_S_S_S_ --------------------------
	.section	.nv.info._Z11cubicSolveriPfS_S_S_S_S_S_S_S_S_S_S_S_S_S_,"",@"SHT_CUDA_INFO"
	.sectionflags	@""
	.align	4


	//----- nvinfo : EIATTR_CUDA_API_VERSION
	.align		4
        /*0000*/ 	.byte	0x04, 0x37
        /*0002*/ 	.short	(.L_262 - .L_261)
.L_261:
        /*0004*/ 	.word	0x00000082


	//----- nvinfo : EIATTR_KPARAM_INFO
	.align		4
.L_262:
        /*0008*/ 	.byte	0x04, 0x17
        /*000a*/ 	.short	(.L_264 - .L_263)
.L_263:
        /*000c*/ 	.word	0x00000000
        /*0010*/ 	.short	0x000f
        /*0012*/ 	.short	0x0078
        /*0014*/ 	.byte	0x00, 0xf5, 0x21, 0x00


	//----- nvinfo : EIATTR_KPARAM_INFO
	.align		4
.L_264:
        /*0018*/ 	.byte	0x04, 0x17
        /*001a*/ 	.short	(.L_266 - .L_265)
.L_265:
        /*001c*/ 	.word	0x00000000
        /*0020*/ 	.short	0x000e
        /*0022*/ 	.short	0x0070
        /*0024*/ 	.byte	0x00, 0xf5, 0x21, 0x00


	//----- nvinfo : EIATTR_KPARAM_INFO
	.align		4
.L_266:
        /*0028*/ 	.byte	0x04, 0x17
        /*002a*/ 	.short	(.L_268 - .L_267)
.L_267:
        /*002c*/ 	.word	0x00000000
        /*0030*/ 	.short	0x000d
        /*0032*/ 	.short	0x0068
        /*0034*/ 	.byte	0x00, 0xf5, 0x21, 0x00


	//----- nvinfo : EIATTR_KPARAM_INFO
	.align		4
.L_268:
        /*0038*/ 	.byte	0x04, 0x17
        /*003a*/ 	.short	(.L_270 - .L_269)
.L_269:
        /*003c*/ 	.word	0x00000000
        /*0040*/ 	.short	0x000c
        /*0042*/ 	.short	0x0060
        /*0044*/ 	.byte	0x00, 0xf5, 0x21, 0x00


	//----- nvinfo : EIATTR_KPARAM_INFO
	.align		4
.L_270:
        /*0048*/ 	.byte	0x04, 0x17
        /*004a*/ 	.short	(.L_272 - .L_271)
.L_271:
        /*004c*/ 	.word	0x00000000
        /*0050*/ 	.short	0x000b
        /*0052*/ 	.short	0x0058
        /*0054*/ 	.byte	0x00, 0xf5, 0x21, 0x00


	//----- nvinfo : EIATTR_KPARAM_INFO
	.align		4
.L_272:
        /*0058*/ 	.byte	0x04, 0x17
        /*005a*/ 	.short	(.L_274 - .L_273)
.L_273:
        /*005c*/ 	.word	0x00000000
        /*0060*/ 	.short	0x000a
        /*0062*/ 	.short	0x0050
        /*0064*/ 	.byte	0x00, 0xf5, 0x21, 0x00


	//----- nvinfo : EIATTR_KPARAM_INFO
	.align		4
.L_274:
        /*0068*/ 	.byte	0x04, 0x17
        /*006a*/ 	.short	(.L_276 - .L_275)
.L_275:
        /*006c*/ 	.word	0x00000000
        /*0070*/ 	.short	0x0009
        /*0072*/ 	.short	0x0048
        /*0074*/ 	.byte	0x00, 0xf5, 0x21, 0x00


	//----- nvinfo : EIATTR_KPARAM_INFO
	.align		4
.L_276:
        /*0078*/ 	.byte	0x04, 0x17
        /*007a*/ 	.short	(.L_278 - .L_277)
.L_277:
        /*007c*/ 	.word	0x00000000
        /*0080*/ 	.short	0x0008
        /*0082*/ 	.short	0x0040
        /*0084*/ 	.byte	0x00, 0xf5, 0x21, 0x00


	//----- nvinfo : EIATTR_KPARAM_INFO
	.align		4
.L_278:
        /*0088*/ 	.byte	0x04, 0x17
        /*008a*/ 	.short	(.L_280 - .L_279)
.L_279:
        /*008c*/ 	.word	0x00000000
        /*0090*/ 	.short	0x0007
        /*0092*/ 	.short	0x0038
        /*0094*/ 	.byte	0x00, 0xf5, 0x21, 0x00


	//----- nvinfo : EIATTR_KPARAM_INFO
	.align		4
.L_280:
        /*0098*/ 	.byte	0x04, 0x17
        /*009a*/ 	.short	(.L_282 - .L_281)
.L_281:
        /*009c*/ 	.word	0x00000000
        /*00a0*/ 	.short	0x0006
        /*00a2*/ 	.short	0x0030
        /*00a4*/ 	.byte	0x00, 0xf5, 0x21, 0x00


	//----- nvinfo : EIATTR_KPARAM_INFO
	.align		4
.L_282:
        /*00a8*/ 	.byte	0x04, 0x17
        /*00aa*/ 	.short	(.L_284 - .L_283)
.L_283:
        /*00ac*/ 	.word	0x00000000
        /*00b0*/ 	.short	0x0005
        /*00b2*/ 	.short	0x0028
        /*00b4*/ 	.byte	0x00, 0xf5, 0x21, 0x00


	//----- nvinfo : EIATTR_KPARAM_INFO
	.align		4
.L_284:
        /*00b8*/ 	.byte	0x04, 0x17
        /*00ba*/ 	.short	(.L_286 - .L_285)
.L_285:
        /*00bc*/ 	.word	0x00000000
        /*00c0*/ 	.short	0x0004
        /*00c2*/ 	.short	0x0020
        /*00c4*/ 	.byte	0x00, 0xf5, 0x21, 0x00


	//----- nvinfo : EIATTR_KPARAM_INFO
	.align		4
.L_286:
        /*00c8*/ 	.byte	0x04, 0x17
        /*00ca*/ 	.short	(.L_288 - .L_287)
.L_287:
        /*00cc*/ 	.word	0x00000000
        /*00d0*/ 	.short	0x0003
        /*00d2*/ 	.short	0x0018
        /*00d4*/ 	.byte	0x00, 0xf5, 0x21, 0x00


	//----- nvinfo : EIATTR_KPARAM_INFO
	.align		4
.L_288:
        /*00d8*/ 	.byte	0x04, 0x17
        /*00da*/ 	.short	(.L_290 - .L_289)
.L_289:
        /*00dc*/ 	.word	0x00000000
        /*00e0*/ 	.short	0x0002
        /*00e2*/ 	.short	0x0010
        /*00e4*/ 	.byte	0x00, 0xf5, 0x21, 0x00


	//----- nvinfo : EIATTR_KPARAM_INFO
	.align		4
.L_290:
        /*00e8*/ 	.byte	0x04, 0x17
        /*00ea*/ 	.short	(.L_292 - .L_291)
.L_291:
        /*00ec*/ 	.word	0x00000000
        /*00f0*/ 	.short	0x0001
        /*00f2*/ 	.short	0x0008
        /*00f4*/ 	.byte	0x00, 0xf5, 0x21, 0x00


	//----- nvinfo : EIATTR_KPARAM_INFO
	.align		4
.L_292:
        /*00f8*/ 	.byte	0x04, 0x17
        /*00fa*/ 	.short	(.L_294 - .L_293)
.L_293:
        /*00fc*/ 	.word	0x00000000
        /*0100*/ 	.short	0x0000
        /*0102*/ 	.short	0x0000
        /*0104*/ 	.byte	0x00, 0xf0, 0x11, 0x00


	//----- nvinfo : EIATTR_SPARSE_MMA_MASK
	.align		4
.L_294:
        /*0108*/ 	.byte	0x03, 0x50
        /*010a*/ 	.short	0x0000


	//----- nvinfo : EIATTR_MAXREG_COUNT
	.align		4
        /*010c*/ 	.byte	0x03, 0x1b
        /*010e*/ 	.short	0x00ff


	//----- nvinfo : EIATTR_MERCURY_ISA_VERSION
	.align		4
        /*0110*/ 	.byte	0x03, 0x5f
        /*0112*/ 	.short	0x0101


	//----- nvinfo : EIATTR_VRC_CTA_INIT_COUNT
	.align		4
        /*0114*/ 	.byte	0x02, 0x4a
	.zero		1
	.zero		1


	//----- nvinfo : EIATTR_EXIT_INSTR_OFFSETS
	.align		4
        /*0118*/ 	.byte	0x04, 0x1c
        /*011a*/ 	.short	(.L_296 - .L_295)


	//   ....[0]....
.L_295:
        /*011c*/ 	.word	0x00000080


	//   ....[1]....
        /*0120*/ 	.word	0x000032b0


	//   ....[2]....
        /*0124*/ 	.word	0x000032e0


	//   ....[3]....
        /*0128*/ 	.word	0x00003420


	//----- nvinfo : EIATTR_CRS_STACK_SIZE
	.align		4
.L_296:
        /*012c*/ 	.byte	0x04, 0x1e
        /*012e*/ 	.short	(.L_298 - .L_297)
.L_297:
        /*0130*/ 	.word	0x00000000


	//----- nvinfo : EIATTR_CBANK_PARAM_SIZE
	.align		4
.L_298:
        /*0134*/ 	.byte	0x03, 0x19
        /*0136*/ 	.short	0x0080


	//----- nvinfo : EIATTR_PARAM_CBANK
	.align		4
        /*0138*/ 	.byte	0x04, 0x0a
        /*013a*/ 	.short	(.L_300 - .L_299)
	.align		4
.L_299:
        /*013c*/ 	.word	index@(.nv.constant0._Z11cubicSolveriPfS_S_S_S_S_S_S_S_S_S_S_S_S_S_)
        /*0140*/ 	.short	0x0380
        /*0142*/ 	.short	0x0080


	//----- nvinfo : EIATTR_SW_WAR
	.align		4
.L_300:
        /*0144*/ 	.byte	0x04, 0x36
        /*0146*/ 	.short	(.L_302 - .L_301)
.L_301:
        /*0148*/ 	.word	0x00000008
.L_302:


//--------------------- .nv.callgraph             --------------------------
	.section	.nv.callgraph,"",@"SHT_CUDA_CALLGRAPH"
	.align	4
	.sectionentsize	8
	.align		4
        /*0000*/ 	.word	0x00000000
	.align		4
        /*0004*/ 	.word	0xffffffff
	.align		4
        /*0008*/ 	.word	0x00000000
	.align		4
        /*000c*/ 	.word	0xfffffffe
	.align		4
        /*0010*/ 	.word	0x00000000
	.align		4
        /*0014*/ 	.word	0xfffffffd
	.align		4
        /*0018*/ 	.word	0x00000000
	.align		4
        /*001c*/ 	.word	0xfffffffc


//--------------------- .nv.constant4             --------------------------
	.section	.nv.constant4,"a",@progbits
	.align	8
	.align		8
.nv.constant4:
        /*0000*/ 	.dword	__cudart_i2opi_f


//--------------------- .text._Z18QuarticSolver_fulliPfS_S_S_S_S_S_S_S_S_S_S_S_S_S_S_S_ --------------------------
	.section	.text._Z18QuarticSolver_fulliPfS_S_S_S_S_S_S_S_S_S_S_S_S_S_S_S_,"ax",@progbits
	.align	128
        .global         _Z18QuarticSolver_fulliPfS_S_S_S_S_S_S_S_S_S_S_S_S_S_S_S_
        .type           _Z18QuarticSolver_fulliPfS_S_S_S_S_S_S_S_S_S_S_S_S_S_S_S_,@function
        .size           _Z18QuarticSolver_fulliPfS_S_S_S_S_S_S_S_S_S_S_S_S_S_S_S_,(.L_x_325 - _Z18QuarticSolver_fulliPfS_S_S_S_S_S_S_S_S_S_S_S_S_S_S_S_)
        .other          _Z18QuarticSolver_fulliPfS_S_S_S_S_S_S_S_S_S_S_S_S_S_S_S_,@"STO_CUDA_ENTRY STV_DEFAULT"
_Z18QuarticSolver_fulliPfS_S_S_S_S_S_S_S_S_S_S_S_S_S_S_S_:
.text._Z18QuarticSolver_fulliPfS_S_S_S_S_S_S_S_S_S_S_S_S_S_S_S_:
[----:B------:R-:W0:Y:S01]  /*0000*/  LDC R1, c[0x0][0x37c] ;  /* 0x0000df00ff017b82 */ /* 0x000e220000000800 */
[----:B------:R-:W1:Y:S07]  /*0010*/  S2R R0, SR_TID.X ;  /* 0x0000000000007919 */ /* 0x000e6e0000002100 */
[----:B------:R-:W1:Y:S01]  /*0020*/  S2UR UR4, SR_CTAID.X ;  /* 0x00000000000479c3 */ /* 0x000e620000002500 */
[----:B------:R-:W2:Y:S01]  /*0030*/  LDCU UR5, c[0x0][0x380] ;  /* 0x00007000ff0577ac */ /* 0x000ea20008000800 */
[----:B0-----:R-:W-:-:S06]  /*0040*/  VIADD R1, R1, 0xffffffe0 ;  /* 0xffffffe001017836 */ /* 0x001fcc0000000000 */
[----:B------:R-:W1:Y:S02]  /*0050*/  LDC R9, c[0x0][0x360] ;  /* 0x0000d800ff097b82 */ /* 0x000e640000000800 */
[----:B-1----:R-:W-:-:S05]  /*0060*/  IMAD R9, R9, UR4, R0 ;  /* 0x0000000409097c24 */ /* 0x002fca000f8e0200 */
[----:B--2---:R-:W-:-:S13]  /*0070*/  ISETP.GE.AND P0, PT, R9, UR5, PT ;  /* 0x0000000509007c0c */ /* 0x004fda000bf06270 */
[----:B------:R-:W-:Y:S05]  /*0080*/  @P0 EXIT ;  /* 0x000000000000094d */ /* 0x000fea0003800000 */
[----:B------:R-:W0:Y:S01]  /*0090*/  LDC.64 R32, c[0x0][0x388] ;  /* 0x0000e200ff207b82 */ /* 0x000e220000000a00 */
[----:B------:R-:W1:Y:S07]  /*00a0*/  LDCU.64 UR6, c[0x0][0x358] ;  /* 0x00006b00ff0677ac */ /* 0x000e6e0008000a00 */
[----:B------:R-:W2:Y:S01]  /*00b0*/  LDC.64 R36, c[0x0][0x390] ;  /* 0x0000e400ff247b82 */ /* 0x000ea20000000a00 */
[----:B0-----:R-:W-:-:S05]  /*00c0*/  IMAD.WIDE R32, R9, 0x4, R32 ;  /* 0x0000000409207825 */ /* 0x001fca00078e0220 */
[----:B-1----:R-:W3:Y:S01]  /*00d0*/  LDG.E R0, desc[UR6][R32.64] ;  /* 0x0000000620007981 */ /* 0x002ee2000c1e1900 */
[----:B--2---:R-:W-:-:S05]  /*00e0*/  IMAD.WIDE R36, R9, 0x4, R36 ;  /* 0x0000000409247825 */ /* 0x004fca00078e0224 */
[----:B------:R-:W2:Y:S01]  /*00f0*/  LDG.E R3, desc[UR6][R36.64] ;  /* 0x0000000624037981 */ /* 0x000ea2000c1e1900 */
[----:B------:R-:W-:Y:S01]  /*0100*/  BSSY.RECONVERGENT B0, `(.L_x_0) ;  /* 0x000000c000007945 */ /* 0x000fe20003800200 */
[----:B---3--:R-:W0:Y:S08]  /*0110*/  MUFU.RCP R5, R0 ;  /* 0x0000000000057308 */ /* 0x008e300000001000 */
[----:B--2---:R-:W1:Y:S01]  /*0120*/  FCHK P0, R3, R0 ;  /* 0x0000000003007302 */ /* 0x004e620000000000 */
[----:B0-----:R-:W-:-:S04]  /*0130*/  FFMA R2, -R0, R5, 1 ;  /* 0x3f80000000027423 */ /* 0x001fc80000000105 */
[----:B------:R-:W-:-:S04]  /*0140*/  FFMA R2, R5, R2, R5 ;  /* 0x0000000205027223 */ /* 0x000fc80000000005 */
[----:B------:R-:W-:-:S04]  /*0150*/  FFMA R5, R3, R2, RZ ;  /* 0x0000000203057223 */ /* 0x000fc800000000ff */
[----:B------:R-:W-:-:S04]  /*0160*/  FFMA R4, -R0, R5, R3 ;  /* 0x0000000500047223 */ /* 0x000fc80000000103 */
[----:B------:R-:W-:Y:S01]  /*0170*/  FFMA R2, R2, R4, R5 ;  /* 0x0000000402027223 */ /* 0x000fe20000000005 */
[----:B-1----:R-:W-:Y:S06]  /*0180*/  @!P0 BRA `(.L_x_1) ;  /* 0x00000000000c8947 */ /* 0x002fec0003800000 */
[----:B------:R-:W-:-:S07]  /*0190*/  MOV R2, 0x1b0 ;  /* 0x000001b000027802 */ /* 0x000fce0000000f00 */
[----:B------:R-:W-:Y:S05]  /*01a0*/  CALL.REL.NOINC `($__internal_2_$__cuda_sm3x_div_rn_noftz_f32_slowpath) ;  /* 0x0000003400e87944 */ /* 0x000fea0003c00000 */
[----:B------:R-:W-:-:S07]  /*01b0*/  IMAD.MOV.U32 R2, RZ, RZ, R0 ;  /* 0x000000ffff027224 */ /* 0x000fce00078e0000 */
.L_x_1:
[----:B------:R-:W-:Y:S05]  /*01c0*/  BSYNC.RECONVERGENT B0 ;  /* 0x0000000000007941 */ /* 0x000fea0003800200 */
.L_x_0:
[----:B------:R-:W0:Y:S01]  /*01d0*/  LDC.64 R26, c[0x0][0x3a8] ;  /* 0x0000ea00ff1a7b82 */ /* 0x000e220000000a00 */
[----:B------:R-:W-:-:S07]  /*01e0*/  FMUL R5, R2, 0.75 ;  /* 0x3f40000002057820 */ /* 0x000fce0000400000 */
[----:B------:R-:W1:Y:S01]  /*01f0*/  LDC.64 R24, c[0x0][0x398] ;  /* 0x0000e600ff187b82 */ /* 0x000e620000000a00 */
[----:B0-----:R-:W-:-:S05]  /*0200*/  IMAD.WIDE R26, R9, 0x4, R26 ;  /* 0x00000004091a7825 */ /* 0x001fca00078e021a */
[----:B------:R0:W-:Y:S04]  /*0210*/  STG.E desc[UR6][R26.64], R5 ;  /* 0x000000051a007986 */ /* 0x0001e8000c101906 */
[----:B------:R-:W2:Y:S01]  /*0220*/  LDG.E R0, desc[UR6][R32.64] ;  /* 0x0000000620007981 */ /* 0x000ea2000c1e1900 */
[----:B-1----:R-:W-:-:S05]  /*0230*/  IMAD.WIDE R24, R9, 0x4, R24 ;  /* 0x0000000409187825 */ /* 0x002fca00078e0218 */
[----:B------:R-:W3:Y:S01]  /*0240*/  LDG.E R3, desc[UR6][R24.64] ;  /* 0x0000000618037981 */ /* 0x000ee2000c1e1900 */
[----:B------:R-:W-:Y:S01]  /*0250*/  BSSY.RECONVERGENT B0, `(.L_x_2) ;  /* 0x000000c000007945 */ /* 0x000fe20003800200 */
[----:B--2---:R-:W1:Y:S08]  /*0260*/  MUFU.RCP R7, R0 ;  /* 0x0000000000077308 */ /* 0x004e700000001000 */
[----:B---3--:R-:W2:Y:S01]  /*0270*/  FCHK P0, R3, R0 ;  /* 0x0000000003007302 */ /* 0x008ea20000000000 */
[----:B-1----:R-:W-:-:S04]  /*0280*/  FFMA R2, -R0, R7, 1 ;  /* 0x3f80000000027423 */ /* 0x002fc80000000107 */
[----:B------:R-:W-:-:S04]  /*0290*/  FFMA R2, R7, R2, R7 ;  /* 0x0000000207027223 */ /* 0x000fc80000000007 */
[----:B------:R-:W-:-:S04]  /*02a0*/  FFMA R7, R3, R2, RZ ;  /* 0x0000000203077223 */ /* 0x000fc800000000ff */
[----:B------:R-:W-:-:S04]  /*02b0*/  FFMA R4, -R0, R7, R3 ;  /* 0x0000000700047223 */ /* 0x000fc80000000103 */
[----:B------:R-:W-:Y:S01]  /*02c0*/  FFMA R2, R2, R4, R7 ;  /* 0x0000000402027223 */ /* 0x000fe20000000007 */
[----:B0-2---:R-:W-:Y:S06]  /*02d0*/  @!P0 BRA `(.L_x_3) ;  /* 0x00000000000c8947 */ /* 0x005fec0003800000 */
[----:B------:R-:W-:-:S07]  /*02e0*/  MOV R2, 0x300 ;  /* 0x0000030000027802 */ /* 0x000fce0000000f00 */
[----:B------:R-:W-:Y:S05]  /*02f0*/  CALL.REL.NOINC `($__internal_2_$__cuda_sm3x_div_rn_noftz_f32_slowpath) ;  /* 0x0000003400947944 */ /* 0x000fea0003c00000 */
[----:B------:R-:W-:-:S07]  /*0300*/  MOV R2, R0 ;  /* 0x0000000000027202 */ /* 0x000fce0000000f00 */
.L_x_3:
[----:B------:R-:W-:Y:S05]  /*0310*/  BSYNC.RECONVERGENT B0 ;  /* 0x0000000000007941 */ /* 0x000fea0003800200 */
.L_x_2:
[----:B------:R-:W0:Y:S01]  /*0320*/  LDC.64 R10, c[0x0][0x3b0] ;  /* 0x0000ec00ff0a7b82 */ /* 0x000e220000000a00 */
[----:B------:R-:W-:-:S07]  /*0330*/  FMUL R5, R2, 0.5 ;  /* 0x3f00000002057820 */ /* 0x000fce0000400000 */
        /* <DEDUP_REMOVED lines=17> */
[----:B------:R-:W-:-:S07]  /*0450*/  IMAD.MOV.U32 R2, RZ, RZ, R0 ;  /* 0x000000ffff027224 */ /* 0x000fce00078e0000 */
.L_x_5:
[----:B------:R-:W-:Y:S05]  /*0460*/  BSYNC.RECONVERGENT B0 ;  /* 0x0000000000007941 */ /* 0x000fea0003800200 */
.L_x_4:
[----:B------:R-:W0:Y:S01]  /*0470*/  LDC.64 R16, c[0x0][0x3b8] ;  /* 0x0000ee00ff107b82 */ /* 0x000e220000000a00 */
[----:B------:R-:W-:Y:S01]  /*0480*/  FMUL R13, R2, 0.25 ;  /* 0x3e800000020d7820 */ /* 0x000fe20000400000 */
[----:B0-----:R-:W-:-:S05]  /*0490*/  IMAD.WIDE R16, R9, 0x4, R16 ;  /* 0x0000000409107825 */ /* 0x001fca00078e0210 */
[----:B------:R0:W-:Y:S04]  /*04a0*/  STG.E desc[UR6][R16.64], R13 ;  /* 0x0000000d10007986 */ /* 0x0001e8000c101906 */
[----:B------:R-:W2:Y:S01]  /*04b0*/  LDG.E R0, desc[UR6][R10.64] ;  /* 0x000000060a007981 */ /* 0x000ea2000c1e1900 */
[----:B------:R-:W1:Y:S01]  /*04c0*/  MUFU.RCP64H R3, 3 ;  /* 0x4008000000037908 */ /* 0x000e620000001800 */
[----:B------:R-:W-:Y:S02]  /*04d0*/  HFMA2 R7, -RZ, RZ, 2.015625, 0 ;  /* 0x40080000ff077431 */ /* 0x000fe400000001ff */
[----:B------:R-:W-:Y:S01]  /*04e0*/  IMAD.MOV.U32 R6, RZ, RZ, 0x0 ;  /* 0x00000000ff067424 */ /* 0x000fe200078e00ff */
[----:B------:R-:W-:Y:S01]  /*04f0*/  UMOV UR4, URZ ;  /* 0x000000ff00047c82 */ /* 0x000fe20008000000 */
[----:B------:R-:W-:Y:S01]  /*0500*/  IMAD.MOV.U32 R2, RZ, RZ, 0x1 ;  /* 0x00000001ff027424 */ /* 0x000fe200078e00ff */
[----:B------:R-:W-:Y:S05]  /*0510*/  BSSY.RECONVERGENT B0, `(.L_x_6) ;  /* 0x0000013000007945 */ /* 0x000fea0003800200 */
[----:B-1----:R-:W-:-:S08]  /*0520*/  DFMA R4, R2, -R6, 1 ;  /* 0x3ff000000204742b */ /* 0x002fd00000000806 */
[----:B------:R-:W-:-:S08]  /*0530*/  DFMA R4, R4, R4, R4 ;  /* 0x000000040404722b */ /* 0x000fd00000000004 */
[----:B------:R-:W-:-:S08]  /*0540*/  DFMA R4, R2, R4, R2 ;  /* 0x000000040204722b */ /* 0x000fd00000000002 */
[----:B------:R-:W-:-:S08]  /*0550*/  DFMA R2, R4, -R6, 1 ;  /* 0x3ff000000402742b */ /* 0x000fd00000000806 */
[----:B------:R-:W-:Y:S01]  /*0560*/  DFMA R2, R4, R2, R4 ;  /* 0x000000020402722b */ /* 0x000fe20000000004 */
[----:B--2---:R-:W1:Y:S07]  /*0570*/  F2F.F64.F32 R6, R0 ;  /* 0x0000000000067310 */ /* 0x004e6e0000201800 */
[----:B-1----:R-:W-:Y:S01]  /*0580*/  DMUL R4, R6, R2 ;  /* 0x0000000206047228 */ /* 0x002fe20000000000 */
[----:B------:R-:W-:-:S07]  /*0590*/  FSETP.GEU.AND P1, PT, |R7|, 6.5827683646048100446e-37, PT ;  /* 0x036000000700780b */ /* 0x000fce0003f2e200 */
[----:B0-----:R-:W-:-:S08]  /*05a0*/  DFMA R12, R4, -3, R6 ;  /* 0xc0080000040c782b */ /* 0x001fd00000000006 */
[----:B------:R-:W-:-:S10]  /*05b0*/  DFMA R2, R2, R12, R4 ;  /* 0x0000000c0202722b */ /* 0x000fd40000000004 */
[----:B------:R-:W-:-:S05]  /*05c0*/  FFMA R4, RZ, 2.125, R3 ;  /* 0x40080000ff047823 */ /* 0x000fca0000000003 */
[----:B------:R-:W-:-:S13]  /*05d0*/  FSETP.GT.AND P0, PT, |R4|, 1.469367938527859385e-39, PT ;  /* 0x001000000400780b */ /* 0x000fda0003f04200 */
[----:B------:R-:W-:Y:S05]  /*05e0*/  @P0 BRA P1, `(.L_x_7) ;  /* 0x0000000000140947 */ /* 0x000fea0000800000 */
[----:B------:R-:W-:Y:S01]  /*05f0*/  IMAD.MOV.U32 R15, RZ, RZ, 0x40080000 ;  /* 0x40080000ff0f7424 */ /* 0x000fe200078e00ff */
[----:B------:R-:W-:-:S07]  /*0600*/  MOV R0, 0x620 ;  /* 0x0000062000007802 */ /* 0x000fce0000000f00 */
[----:B------:R-:W-:Y:S05]  /*0610*/  CALL.REL.NOINC `($__internal_0_$__cuda_sm20_div_rn_f64_full) ;  /* 0x0000002800f87944 */ /* 0x000fea0003c00000 */
[----:B------:R-:W-:Y:S01]  /*0620*/  MOV R2, R6 ;  /* 0x0000000600027202 */ /* 0x000fe20000000f00 */
[----:B------:R-:W-:-:S07]  /*0630*/  IMAD.MOV.U32 R3, RZ, RZ, R7 ;  /* 0x000000ffff037224 */ /* 0x000fce00078e0007 */
.L_x_7:
[----:B------:R-:W-:Y:S05]  /*0640*/  BSYNC.RECONVERGENT B0 ;  /* 0x0000000000007941 */ /* 0x000fea0003800200 */
.L_x_6:
[----:B------:R-:W2:Y:S01]  /*0650*/  LDG.E R0, desc[UR6][R26.64] ;  /* 0x000000061a007981 */ /* 0x000ea2000c1e1900 */
[----:B------:R-:W0:Y:S01]  /*0660*/  MUFU.RCP64H R5, -9 ;  /* 0xc022000000057908 */ /* 0x000e220000001800 */
[----:B------:R-:W-:Y:S02]  /*0670*/  HFMA2 R13, -RZ, RZ, 2.06640625, 0 ;  /* 0x40220000ff0d7431 */ /* 0x000fe400000001ff */
[----:B------:R-:W-:Y:S01]  /*0680*/  IMAD.MOV.U32 R12, RZ, RZ, 0x0 ;  /* 0x00000000ff0c7424 */ /* 0x000fe200078e00ff */
[----:B------:R-:W-:Y:S01]  /*0690*/  BSSY.RECONVERGENT B0, `(.L_x_8) ;  /* 0x0000015000007945 */ /* 0x000fe20003800200 */
[----:B------:R-:W-:-:S06]  /*06a0*/  IMAD.MOV.U32 R4, RZ, RZ, 0x1 ;  /* 0x00000001ff047424 */ /* 0x000fcc00078e00ff */
[----:B0-----:R-:W-:-:S08]  /*06b0*/  DFMA R6, R4, R12, 1 ;  /* 0x3ff000000406742b */ /* 0x001fd0000000000c */
[----:B------:R-:W-:-:S08]  /*06c0*/  DFMA R6, R6, R6, R6 ;  /* 0x000000060606722b */ /* 0x000fd00000000006 */
[----:B------:R-:W-:-:S08]  /*06d0*/  DFMA R4, R4, R6, R4 ;  /* 0x000000060404722b */ /* 0x000fd00000000004 */
[----:B------:R-:W-:-:S08]  /*06e0*/  DFMA R12, R4, R12, 1 ;  /* 0x3ff00000040c742b */ /* 0x000fd0000000000c */
[----:B------:R-:W-:Y:S01]  /*06f0*/  DFMA R4, R4, R12, R4 ;  /* 0x0000000c0404722b */ /* 0x000fe20000000004 */
[----:B--2---:R-:W-:-:S06]  /*0700*/  FMUL R6, R0, R0 ;  /* 0x0000000000067220 */ /* 0x004fcc0000400000 */
[----:B------:R-:W0:Y:S02]  /*0710*/  F2F.F64.F32 R6, R6 ;  /* 0x0000000600067310 */ /* 0x000e240000201800 */
[----:B0-----:R-:W-:Y:S01]  /*0720*/  DMUL R12, R6, R4 ;  /* 0x00000004060c7228 */ /* 0x001fe20000000000 */
[----:B------:R-:W-:-:S07]  /*0730*/  FSETP.GEU.AND P1, PT, |R7|, 6.5827683646048100446e-37, PT ;  /* 0x036000000700780b */ /* 0x000fce0003f2e200 */
[----:B------:R-:W-:-:S08]  /*0740*/  DFMA R14, R12, 9, R6 ;  /* 0x402200000c0e782b */ /* 0x000fd00000000006 */
[----:B------:R-:W-:-:S10]  /*0750*/  DFMA R4, R4, R14, R12 ;  /* 0x0000000e0404722b */ /* 0x000fd4000000000c */
[----:B------:R-:W-:-:S05]  /*0760*/  FFMA R0, RZ, -2.53125, R5 ;  /* 0xc0220000ff007823 */ /* 0x000fca0000000005 */
[----:B------:R-:W-:-:S13]  /*0770*/  FSETP.GT.AND P0, PT, |R0|, 1.469367938527859385e-39, PT ;  /* 0x001000000000780b */ /* 0x000fda0003f04200 */
[----:B------:R-:W-:Y:S05]  /*0780*/  @P0 BRA P1, `(.L_x_9) ;  /* 0x0000000000140947 */ /* 0x000fea0000800000 */
[----:B------:R-:W-:Y:S02]  /*0790*/  MOV R15, 0xc0220000 ;  /* 0xc0220000000f7802 */ /* 0x000fe40000000f00 */
[----:B------:R-:W-:-:S07]  /*07a0*/  MOV R0, 0x7c0 ;  /* 0x000007c000007802 */ /* 0x000fce0000000f00 */
[----:B------:R-:W-:Y:S05]  /*07b0*/  CALL.REL.NOINC `($__internal_0_$__cuda_sm20_div_rn_f64_full) ;  /* 0x0000002800907944 */ /* 0x000fea0003c00000 */
[----:B------:R-:W-:Y:S01]  /*07c0*/  IMAD.MOV.U32 R4, RZ, RZ, R6 ;  /* 0x000000ffff047224 */ /* 0x000fe200078e0006 */
[----:B------:R-:W-:-:S07]  /*07d0*/  MOV R5, R7 ;  /* 0x0000000700057202 */ /* 0x000fce0000000f00 */
.L_x_9:
[----:B------:R-:W-:Y:S05]  /*07e0*/  BSYNC.RECONVERGENT B0 ;  /* 0x0000000000007941 */ /* 0x000fea0003800200 */
.L_x_8:
[----:B------:R-:W0:Y:S01]  /*07f0*/  LDC.64 R28, c[0x0][0x3c0] ;  /* 0x0000f000ff1c7b82 */ /* 0x000e220000000a00 */
[----:B------:R-:W-:-:S06]  /*0800*/  DADD R2, R4, R2 ;  /* 0x0000000004027229 */ /* 0x000fcc0000000002 */
[----:B------:R-:W1:Y:S01]  /*0810*/  F2F.F32.F64 R15, R2 ;  /* 0x00000002000f7310 */ /* 0x000e620000301000 */
[----:B0-----:R-:W-:-:S05]  /*0820*/  IMAD.WIDE R28, R9, 0x4, R28 ;  /* 0x00000004091c7825 */ /* 0x001fca00078e021c */
[----:B-1----:R0:W-:Y:S04]  /*0830*/  STG.E desc[UR6][R28.64], R15 ;  /* 0x0000000f1c007986 */ /* 0x0021e8000c101906 */
[----:B------:R-:W2:Y:S04]  /*0840*/  LDG.E R11, desc[UR6][R10.64] ;  /* 0x000000060a0b7981 */ /* 0x000ea8000c1e1900 */
[----:B------:R-:W2:Y:S01]  /*0850*/  LDG.E R34, desc[UR6][R26.64] ;  /* 0x000000061a227981 */ /* 0x000ea2000c1e1900 */
[----:B------:R-:W1:Y:S01]  /*0860*/  MUFU.RCP64H R5, 6 ;  /* 0x4018000000057908 */ /* 0x000e620000001800 */
[----:B------:R-:W-:Y:S01]  /*0870*/  IMAD.MOV.U32 R12, RZ, RZ, 0x0 ;  /* 0x00000000ff0c7424 */ /* 0x000fe200078e00ff */
[----:B------:R-:W-:Y:S01]  /*0880*/  MOV R13, 0x40180000 ;  /* 0x40180000000d7802 */ /* 0x000fe20000000f00 */
[----:B------:R-:W-:Y:S01]  /*0890*/  IMAD.MOV.U32 R4, RZ, RZ, 0x1 ;  /* 0x00000001ff047424 */ /* 0x000fe200078e00ff */
[----:B------:R-:W-:Y:S05]  /*08a0*/  BSSY.RECONVERGENT B0, `(.L_x_10) ;  /* 0x0000014000007945 */ /* 0x000fea0003800200 */
[----:B-1----:R-:W-:-:S08]  /*08b0*/  DFMA R6, R4, -R12, 1 ;  /* 0x3ff000000406742b */ /* 0x002fd0000000080c */
[----:B------:R-:W-:-:S08]  /*08c0*/  DFMA R6, R6, R6, R6 ;  /* 0x000000060606722b */ /* 0x000fd00000000006 */
[----:B------:R-:W-:-:S08]  /*08d0*/  DFMA R4, R4, R6, R4 ;  /* 0x000000060404722b */ /* 0x000fd00000000004 */
[----:B------:R-:W-:-:S08]  /*08e0*/  DFMA R2, R4, -R12, 1 ;  /* 0x3ff000000402742b */ /* 0x000fd0000000080c */
[----:B------:R-:W-:Y:S01]  /*08f0*/  DFMA R2, R4, R2, R4 ;  /* 0x000000020402722b */ /* 0x000fe20000000004 */
[----:B--2---:R-:W-:-:S06]  /*0900*/  FMUL R6, R34, R11 ;  /* 0x0000000b22067220 */ /* 0x004fcc0000400000 */
[----:B------:R-:W1:Y:S02]  /*0910*/  F2F.F64.F32 R6, R6 ;  /* 0x0000000600067310 */ /* 0x000e640000201800 */
[----:B-1----:R-:W-:Y:S01]  /*0920*/  DMUL R4, R6, R2 ;  /* 0x0000000206047228 */ /* 0x002fe20000000000 */
[----:B------:R-:W-:-:S07]  /*0930*/  FSETP.GEU.AND P1, PT, |R7|, 6.5827683646048100446e-37, PT ;  /* 0x036000000700780b */ /* 0x000fce0003f2e200 */
[----:B------:R-:W-:-:S08]  /*0940*/  DFMA R10, R4, -6, R6 ;  /* 0xc0180000040a782b */ /* 0x000fd00000000006 */
[----:B------:R-:W-:-:S10]  /*0950*/  DFMA R2, R2, R10, R4 ;  /* 0x0000000a0202722b */ /* 0x000fd40000000004 */
[----:B------:R-:W-:-:S05]  /*0960*/  FFMA R0, RZ, 2.375, R3 ;  /* 0x40180000ff007823 */ /* 0x000fca0000000003 */
[----:B------:R-:W-:-:S13]  /*0970*/  FSETP.GT.AND P0, PT, |R0|, 1.469367938527859385e-39, PT ;  /* 0x001000000000780b */ /* 0x000fda0003f04200 */
[----:B0-----:R-:W-:Y:S05]  /*0980*/  @P0 BRA P1, `(.L_x_11) ;  /* 0x0000000000140947 */ /* 0x001fea0000800000 */
[----:B------:R-:W-:Y:S02]  /*0990*/  MOV R15, 0x40180000 ;  /* 0x40180000000f7802 */ /* 0x000fe40000000f00 */
[----:B------:R-:W-:-:S07]  /*09a0*/  MOV R0, 0x9c0 ;  /* 0x000009c000007802 */ /* 0x000fce0000000f00 */
[----:B------:R-:W-:Y:S05]  /*09b0*/  CALL.REL.NOINC `($__internal_0_$__cuda_sm20_div_rn_f64_full) ;  /* 0x0000002800107944 */ /* 0x000fea0003c00000 */
[----:B------:R-:W-:Y:S01]  /*09c0*/  IMAD.MOV.U32 R2, RZ, RZ, R6 ;  /* 0x000000ffff027224 */ /* 0x000fe200078e0006 */
[----:B------:R-:W-:-:S07]  /*09d0*/  MOV R3, R7 ;  /* 0x0000000700037202 */ /* 0x000fce0000000f00 */
.L_x_11:
[----:B------:R-:W-:Y:S05]  /*09e0*/  BSYNC.RECONVERGENT B0 ;  /* 0x0000000000007941 */ /* 0x000fea0003800200 */
.L_x_10:
[----:B------:R-:W0:Y:S01]  /*09f0*/  MUFU.RCP64H R5, -27 ;  /* 0xc03b000000057908 */ /* 0x000e220000001800 */
[----:B------:R-:W-:Y:S02]  /*0a00*/  HFMA2 R11, -RZ, RZ, 2.115234375, 0 ;  /* 0x403b0000ff0b7431 */ /* 0x000fe400000001ff */
[----:B------:R-:W-:Y:S01]  /*0a10*/  IMAD.MOV.U32 R10, RZ, RZ, 0x0 ;  /* 0x00000000ff0a7424 */ /* 0x000fe200078e00ff */
[----:B------:R-:W-:Y:S01]  /*0a20*/  BSSY.RECONVERGENT B0, `(.L_x_12) ;  /* 0x0000016000007945 */ /* 0x000fe20003800200 */
[----:B------:R-:W-:-:S06]  /*0a30*/  IMAD.MOV.U32 R4, RZ, RZ, 0x1 ;  /* 0x00000001ff047424 */ /* 0x000fcc00078e00ff */
[----:B0-----:R-:W-:-:S08]  /*0a40*/  DFMA R6, R4, R10, 1 ;  /* 0x3ff000000406742b */ /* 0x001fd0000000000a */
[----:B------:R-:W-:-:S08]  /*0a50*/  DFMA R6, R6, R6, R6 ;  /* 0x000000060606722b */ /* 0x000fd00000000006 */
[----:B------:R-:W-:Y:S01]  /*0a60*/  DFMA R4, R4, R6, R4 ;  /* 0x000000060404722b */ /* 0x000fe20000000004 */
[----:B------:R-:W-:-:S04]  /*0a70*/  FMUL R7, R34, R34 ;  /* 0x0000002222077220 */ /* 0x000fc80000400000 */
[----:B------:R-:W-:-:S03]  /*0a80*/  FMUL R7, R34, R7 ;  /* 0x0000000722077220 */ /* 0x000fc60000400000 */
[----:B------:R-:W-:-:S03]  /*0a90*/  DFMA R10, R4, R10, 1 ;  /* 0x3ff00000040a742b */ /* 0x000fc6000000000a */
[----:B------:R-:W0:Y:S05]  /*0aa0*/  F2F.F64.F32 R6, R7 ;  /* 0x0000000700067310 */ /* 0x000e2a0000201800 */
[----:B------:R-:W-:-:S08]  /*0ab0*/  DFMA R4, R4, R10, R4 ;  /* 0x0000000a0404722b */ /* 0x000fd00000000004 */
[----:B0-----:R-:W-:Y:S01]  /*0ac0*/  DMUL R10, R6, R4 ;  /* 0x00000004060a7228 */ /* 0x001fe20000000000 */
[----:B------:R-:W-:-:S07]  /*0ad0*/  FSETP.GEU.AND P1, PT, |R7|, 6.5827683646048100446e-37, PT ;  /* 0x036000000700780b */ /* 0x000fce0003f2e200 */
[----:B------:R-:W-:-:S08]  /*0ae0*/  DFMA R12, R10, 27, R6 ;  /* 0x403b00000a0c782b */ /* 0x000fd00000000006 */
[----:B------:R-:W-:-:S10]  /*0af0*/  DFMA R4, R4, R12, R10 ;  /* 0x0000000c0404722b */ /* 0x000fd4000000000a */
[----:B------:R-:W-:-:S05]  /*0b00*/  FFMA R0, RZ, -2.921875, R5 ;  /* 0xc03b0000ff007823 */ /* 0x000fca0000000005 */
[----:B------:R-:W-:-:S13]  /*0b10*/  FSETP.GT.AND P0, PT, |R0|, 1.469367938527859385e-39, PT ;  /* 0x001000000000780b */ /* 0x000fda0003f04200 */
[----:B------:R-:W-:Y:S05]  /*0b20*/  @P0 BRA P1, `(.L_x_13) ;  /* 0x0000000000140947 */ /* 0x000fea0000800000 */
[----:B------:R-:W-:Y:S02]  /*0b30*/  MOV R15, 0xc03b0000 ;  /* 0xc03b0000000f7802 */ /* 0x000fe40000000f00 */
[----:B------:R-:W-:-:S07]  /*0b40*/  MOV R0, 0xb60 ;  /* 0x00000b6000007802 */ /* 0x000fce0000000f00 */
[----:B------:R-:W-:Y:S05]  /*0b50*/  CALL.REL.NOINC `($__internal_0_$__cuda_sm20_div_rn_f64_full) ;  /* 0x0000002400a87944 */ /* 0x000fea0003c00000 */
[----:B------:R-:W-:Y:S01]  /*0b60*/  IMAD.MOV.U32 R4, RZ, RZ, R6 ;  /* 0x000000ffff047224 */ /* 0x000fe200078e0006 */
[----:B------:R-:W-:-:S07]  /*0b70*/  MOV R5, R7 ;  /* 0x0000000700057202 */ /* 0x000fce0000000f00 */
.L_x_13:
[----:B------:R-:W-:Y:S05]  /*0b80*/  BSYNC.RECONVERGENT B0 ;  /* 0x0000000000007941 */ /* 0x000fea0003800200 */
.L_x_12:
[----:B------:R-:W2:Y:S01]  /*0b90*/  LDG.E R16, desc[UR6][R16.64] ;  /* 0x0000000610107981 */ /* 0x000ea2000c1e1900 */
[----:B------:R-:W-:Y:S01]  /*0ba0*/  DADD R2, R4, R2 ;  /* 0x0000000004027229 */ /* 0x000fe20000000002 */
[----:B------:R-:W0:Y:S08]  /*0bb0*/  LDC.64 R20, c[0x0][0x3c8] ;  /* 0x0000f200ff147b82 */ /* 0x000e300000000a00 */
[----:B------:R-:W1:Y:S08]  /*0bc0*/  LDC.64 R18, c[0x0][0x3d0] ;  /* 0x0000f400ff127b82 */ /* 0x000e700000000a00 */
[----:B------:R-:W3:Y:S01]  /*0bd0*/  LDC.64 R14, c[0x0][0x3f0] ;  /* 0x0000fc00ff0e7b82 */ /* 0x000ee20000000a00 */
[----:B0-----:R-:W-:-:S07]  /*0be0*/  IMAD.WIDE R20, R9, 0x4, R20 ;  /* 0x0000000409147825 */ /* 0x001fce00078e0214 */
[----:B------:R-:W0:Y:S08]  /*0bf0*/  LDC.64 R12, c[0x0][0x3f8] ;  /* 0x0000fe00ff0c7b82 */ /* 0x000e300000000a00 */
[----:B------:R-:W4:Y:S01]  /*0c00*/  LDC.64 R10, c[0x0][0x408] ;  /* 0x00010200ff0a7b82 */ /* 0x000f220000000a00 */
[----:B--2---:R-:W2:Y:S02]  /*0c10*/  F2F.F64.F32 R6, R16 ;  /* 0x0000001000067310 */ /* 0x004ea40000201800 */
[----:B--2---:R-:W-:Y:S01]  /*0c20*/  DFMA R6, R6, -0.5, R2 ;  /* 0xbfe000000606782b */ /* 0x004fe20000000002 */
[----:B-1----:R-:W-:-:S04]  /*0c30*/  IMAD.WIDE R18, R9, 0x4, R18 ;  /* 0x0000000409127825 */ /* 0x002fc800078e0212 */
[----:B------:R-:W1:Y:S05]  /*0c40*/  LDC.64 R2, c[0x0][0x3e8] ;  /* 0x0000fa00ff027b82 */ /* 0x000e6a0000000a00 */
[----:B------:R-:W2:Y:S02]  /*0c50*/  F2F.F32.F64 R7, R6 ;  /* 0x0000000600077310 */ /* 0x000ea40000301000 */
[----:B--2---:R2:W-:Y:S04]  /*0c60*/  STG.E desc[UR6][R20.64], R7 ;  /* 0x0000000714007986 */ /* 0x0045e8000c101906 */
[----:B------:R-:W5:Y:S01]  /*0c70*/  LDG.E R5, desc[UR6][R28.64] ;  /* 0x000000061c057981 */ /* 0x000f62000c1e1900 */
[----:B------:R-:W-:Y:S01]  /*0c80*/  FMUL R0, R7, R7 ;  /* 0x0000000707007220 */ /* 0x000fe20000400000 */
[----:B------:R-:W-:Y:S01]  /*0c90*/  BSSY.RECONVERGENT B0, `(.L_x_14) ;  /* 0x000020b000007945 */ /* 0x000fe20003800200 */
[----:B-1----:R-:W-:-:S04]  /*0ca0*/  IMAD.WIDE R16, R9, 0x4, R2 ;  /* 0x0000000409107825 */ /* 0x002fc800078e0202 */
[----:B---3--:R-:W-:-:S04]  /*0cb0*/  IMAD.WIDE R14, R9, 0x4, R14 ;  /* 0x00000004090e7825 */ /* 0x008fc800078e020e */
[----:B0-----:R-:W-:-:S04]  /*0cc0*/  IMAD.WIDE R12, R9, 0x4, R12 ;  /* 0x00000004090c7825 */ /* 0x001fc800078e020c */
[----:B----4-:R-:W-:-:S04]  /*0cd0*/  IMAD.WIDE R10, R9, 0x4, R10 ;  /* 0x00000004090a7825 */ /* 0x010fc800078e020a */
[----:B-----5:R-:W-:-:S04]  /*0ce0*/  FMUL R4, R5, R5 ;  /* 0x0000000505047220 */ /* 0x020fc80000400000 */
[----:B------:R-:W-:-:S05]  /*0cf0*/  FFMA R0, R5, R4, R0 ;  /* 0x0000000405007223 */ /* 0x000fca0000000000 */
[----:B------:R2:W-:Y:S01]  /*0d00*/  STG.E desc[UR6][R18.64], R0 ;  /* 0x0000000012007986 */ /* 0x0005e2000c101906 */
[----:B------:R-:W-:-:S13]  /*0d10*/  FSETP.GTU.AND P0, PT, R0, RZ, PT ;  /* 0x000000ff0000720b */ /* 0x000fda0003f0c000 */
[----:B--2---:R-:W-:Y:S05]  /*0d20*/  @P0 BRA `(.L_x_15) ;  /* 0x0000002000040947 */ /* 0x004fea0003800000 */
[----:B------:R-:W2:Y:S04]  /*0d30*/  LDG.E R0, desc[UR6][R28.64] ;  /* 0x000000061c007981 */ /* 0x000ea8000c1e1900 */
[----:B------:R0:W5:Y:S01]  /*0d40*/  LDG.E R3, desc[UR6][R20.64] ;  /* 0x0000000614037981 */ /* 0x000162000c1e1900 */
[----:B------:R-:W-:Y:S01]  /*0d50*/  BSSY.RECONVERGENT B1, `(.L_x_16) ;  /* 0x000000f000017945 */ /* 0x000fe20003800200 */
[----:B--2---:R-:W-:-:S04]  /*0d60*/  FMUL R5, R0, R0 ;  /* 0x0000000000057220 */ /* 0x004fc80000400000 */
[----:B------:R-:W-:-:S04]  /*0d70*/  FMUL R0, R0, -R5 ;  /* 0x8000000500007220 */ /* 0x000fc80000400000 */
[----:B------:R-:W-:Y:S01]  /*0d80*/  VIADD R2, R0, 0xf3000000 ;  /* 0xf300000000027836 */ /* 0x000fe20000000000 */
[----:B------:R0:W1:Y:S04]  /*0d90*/  MUFU.RSQ R5, R0 ;  /* 0x0000000000057308 */ /* 0x0000680000001400 */
[----:B------:R-:W-:-:S13]  /*0da0*/  ISETP.GT.U32.AND P0, PT, R2, 0x727fffff, PT ;  /* 0x727fffff0200780c */ /* 0x000fda0003f04070 */
[----:B01----:R-:W-:Y:S05]  /*0db0*/  @!P0 BRA `(.L_x_17) ;  /* 0x0000000000108947 */ /* 0x003fea0003800000 */
[----:B------:R-:W-:-:S07]  /*0dc0*/  MOV R2, 0xde0 ;  /* 0x00000de000027802 */ /* 0x000fce0000000f00 */
[----:B-----5:R-:W-:Y:S05]  /*0dd0*/  CALL.REL.NOINC `($__internal_1_$__cuda_sm20_sqrt_rn_f32_slowpath) ;  /* 0x0000002800807944 */ /* 0x020fea0003c00000 */
[----:B------:R-:W-:Y:S01]  /*0de0*/  MOV R2, R8 ;  /* 0x0000000800027202 */ /* 0x000fe20000000f00 */
[----:B------:R-:W-:Y:S06]  /*0df0*/  BRA `(.L_x_18) ;  /* 0x0000000000107947 */ /* 0x000fec0003800000 */
.L_x_17:
[----:B------:R-:W-:Y:S01]  /*0e00*/  FMUL.FTZ R7, R0, R5 ;  /* 0x0000000500077220 */ /* 0x000fe20000410000 */
[----:B------:R-:W-:-:S03]  /*0e10*/  FMUL.FTZ R2, R5, 0.5 ;  /* 0x3f00000005027820 */ /* 0x000fc60000410000 */
[----:B------:R-:W-:-:S04]  /*0e20*/  FFMA R0, -R7, R7, R0 ;  /* 0x0000000707007223 */ /* 0x000fc80000000100 */
[----:B------:R-:W-:-:S07]  /*0e30*/  FFMA R2, R0, R2, R7 ;  /* 0x0000000200027223 */ /* 0x000fce0000000007 */
.L_x_18:
[----:B------:R-:W-:Y:S05]  /*0e40*/  BSYNC.RECONVERGENT B1 ;  /* 0x0000000000017941 */ /* 0x000fea0003800200 */
.L_x_16:
[----:B------:R-:W0:Y:S01]  /*0e50*/  MUFU.RCP R5, R2 ;  /* 0x0000000200057308 */ /* 0x000e220000001000 */
[----:B------:R-:W-:Y:S07]  /*0e60*/  BSSY.RECONVERGENT B3, `(.L_x_19) ;  /* 0x000000b000037945 */ /* 0x000fee0003800200 */
[----:B-----5:R-:W1:Y:S01]  /*0e70*/  FCHK P0, R3, R2 ;  /* 0x0000000203007302 */ /* 0x020e620000000000 */
[----:B0-----:R-:W-:-:S04]  /*0e80*/  FFMA R0, R5, -R2, 1 ;  /* 0x3f80000005007423 */ /* 0x001fc80000000802 */
[----:B------:R-:W-:-:S04]  /*0e90*/  FFMA R0, R5, R0, R5 ;  /* 0x0000000005007223 */ /* 0x000fc80000000005 */
[----:B------:R-:W-:-:S04]  /*0ea0*/  FFMA R5, R3, R0, RZ ;  /* 0x0000000003057223 */ /* 0x000fc800000000ff */
[----:B------:R-:W-:-:S04]  /*0eb0*/  FFMA R4, R5, -R2, R3 ;  /* 0x8000000205047223 */ /* 0x000fc80000000003 */
[----:B------:R-:W-:Y:S01]  /*0ec0*/  FFMA R0, R0, R4, R5 ;  /* 0x0000000400007223 */ /* 0x000fe20000000005 */
[----:B-1----:R-:W-:Y:S06]  /*0ed0*/  @!P0 BRA `(.L_x_20) ;  /* 0x00000000000c8947 */ /* 0x002fec0003800000 */
[----:B------:R-:W-:Y:S01]  /*0ee0*/  IMAD.MOV.U32 R0, RZ, RZ, R2 ;  /* 0x000000ffff007224 */ /* 0x000fe200078e0002 */
[----:B------:R-:W-:-:S07]  /*0ef0*/  MOV R2, 0xf10 ;  /* 0x00000f1000027802 */ /* 0x000fce0000000f00 */
[----:B------:R-:W-:Y:S05]  /*0f00*/  CALL.REL.NOINC `($__internal_2_$__cuda_sm3x_div_rn_noftz_f32_slowpath) ;  /* 0x0000002800907944 */ /* 0x000fea0003c00000 */
.L_x_20:
[----:B------:R-:W-:Y:S05]  /*0f10*/  BSYNC.RECONVERGENT B3 ;  /* 0x0000000000037941 */ /* 0x000fea0003800200 */
.L_x_19:
[----:B------:R-:W-:Y:S01]  /*0f20*/  HFMA2 R3, -RZ, RZ, 1.75, 0 ;  /* 0x3f000000ff037431 */ /* 0x000fe200000001ff */
[C---:B------:R-:W-:Y:S01]  /*0f30*/  FSETP.NEU.AND P1, PT, |R0|.reuse, 1, PT ;  /* 0x3f8000000000780b */ /* 0x040fe20003f2d200 */
[----:B------:R-:W-:Y:S01]  /*0f40*/  IMAD.MOV.U32 R5, RZ, RZ, 0x3d10ecef ;  /* 0x3d10ecefff057424 */ /* 0x000fe200078e00ff */
[C---:B------:R-:W-:Y:S01]  /*0f50*/  FSETP.GT.AND P0, PT, |R0|.reuse, 0.56000000238418579102, PT ;  /* 0x3f0f5c290000780b */ /* 0x040fe20003f04200 */
[----:B------:R-:W0:Y:S01]  /*0f60*/  LDC.64 R38, c[0x0][0x3d8] ;  /* 0x0000f600ff267b82 */ /* 0x000e220000000a00 */
[----:B------:R-:W-:-:S04]  /*0f70*/  FFMA R2, |R0|, -R3, 0.5 ;  /* 0x3f00000000027423 */ /* 0x000fc80000000a03 */
[----:B------:R-:W1:Y:S01]  /*0f80*/  MUFU.RSQ R3, R2 ;  /* 0x0000000200037308 */ /* 0x000e620000001400 */
[----:B0-----:R-:W-:-:S04]  /*0f90*/  IMAD.WIDE R38, R9, 0x4, R38 ;  /* 0x0000000409267825 */ /* 0x001fc800078e0226 */
[----:B-1----:R-:W-:Y:S01]  /*0fa0*/  FMUL R4, R2, R3 ;  /* 0x0000000302047220 */ /* 0x002fe20000400000 */
[----:B------:R-:W-:-:S04]  /*0fb0*/  FMUL R3, R3, -0.5 ;  /* 0xbf00000003037820 */ /* 0x000fc80000400000 */
[----:B------:R-:W-:-:S04]  /*0fc0*/  FFMA R3, R4, R3, 0.5 ;  /* 0x3f00000004037423 */ /* 0x000fc80000000003 */
[----:B------:R-:W-:-:S05]  /*0fd0*/  FFMA R3, R4, R3, R4 ;  /* 0x0000000304037223 */ /* 0x000fca0000000004 */
[----:B------:R-:W-:Y:S02]  /*0fe0*/  FSEL R3, R3, RZ, P1 ;  /* 0x000000ff03037208 */ /* 0x000fe40000800000 */
[----:B------:R-:W-:Y:S02]  /*0ff0*/  FSETP.GT.AND P1, PT, R0, 0.56000000238418579102, PT ;  /* 0x3f0f5c290000780b */ /* 0x000fe40003f24000 */
[----:B------:R-:W-:-:S04]  /*1000*/  FSEL R3, R3, |R0|, P0 ;  /* 0x4000000003037208 */ /* 0x000fc80000000000 */
[----:B------:R-:W-:-:S05]  /*1010*/  LOP3.LUT R3, R3, 0x80000000, R0, 0xb8, !PT ;  /* 0x8000000003037812 */ /* 0x000fca00078eb800 */
[----:B------:R-:W-:-:S04]  /*1020*/  FMUL R2, R3, R3 ;  /* 0x0000000303027220 */ /* 0x000fc80000400000 */
[----:B------:R-:W-:-:S04]  /*1030*/  FFMA R5, R2, R5, 0.016980519518256187439 ;  /* 0x3c8b1abb02057423 */ /* 0x000fc80000000005 */
[----:B------:R-:W-:-:S04]  /*1040*/  FFMA R5, R2, R5, 0.030762933194637298584 ;  /* 0x3cfc028c02057423 */ /* 0x000fc80000000005 */
[----:B------:R-:W-:-:S04]  /*1050*/  FFMA R5, R2, R5, 0.044709417968988418579 ;  /* 0x3d37213902057423 */ /* 0x000fc80000000005 */
[----:B------:R-:W-:-:S04]  /*1060*/  FFMA R5, R2, R5, 0.074989043176174163818 ;  /* 0x3d9993db02057423 */ /* 0x000fc80000000005 */
[----:B------:R-:W-:-:S04]  /*1070*/  FFMA R5, R2, R5, 0.16666707396507263184 ;  /* 0x3e2aaac602057423 */ /* 0x000fc80000000005 */
[----:B------:R-:W-:Y:S01]  /*1080*/  FMUL R2, R2, R5 ;  /* 0x0000000502027220 */ /* 0x000fe20000400000 */
[----:B------:R-:W-:-:S03]  /*1090*/  MOV R5, 0x3fd774eb ;  /* 0x3fd774eb00057802 */ /* 0x000fc60000000f00 */
[----:B------:R-:W-:-:S05]  /*10a0*/  FFMA R3, R3, R2, R3 ;  /* 0x0000000203037223 */ /* 0x000fca0000000003 */
[----:B------:R-:W-:-:S05]  /*10b0*/  FSEL R0, R3, -R3, P0 ;  /* 0x8000000303007208 */ /* 0x000fca0000000000 */
[----:B------:R-:W-:-:S04]  /*10c0*/  @!P1 FFMA R3, R5, 0.93318945169448852539, R0 ;  /* 0x3f6ee58105039823 */ /* 0x000fc80000000000 */
[----:B------:R-:W-:-:S05]  /*10d0*/  @P0 FADD R3, R3, R3 ;  /* 0x0000000303030221 */ /* 0x000fca0000000000 */
[----:B------:R0:W-:Y:S04]  /*10e0*/  STG.E desc[UR6][R38.64], R3 ;  /* 0x0000000326007986 */ /* 0x0001e8000c101906 */
[----:B------:R-:W2:Y:S01]  /*10f0*/  LDG.E R28, desc[UR6][R28.64] ;  /* 0x000000061c1c7981 */ /* 0x000ea2000c1e1900 */
[----:B------:R-:W-:Y:S01]  /*1100*/  BSSY.RECONVERGENT B1, `(.L_x_21) ;  /* 0x000000e000017945 */ /* 0x000fe20003800200 */
[----:B--2---:R-:W-:Y:S01]  /*1110*/  FADD R2, -R28, -RZ ;  /* 0x800000ff1c027221 */ /* 0x004fe20000000100 */
[----:B------:R0:W1:Y:S03]  /*1120*/  MUFU.RSQ R5, -R28 ;  /* 0x8000001c00057308 */ /* 0x0000660000001400 */
[----:B------:R-:W-:-:S05]  /*1130*/  VIADD R0, R2, 0xf3000000 ;  /* 0xf300000002007836 */ /* 0x000fca0000000000 */
[----:B------:R-:W-:-:S13]  /*1140*/  ISETP.GT.U32.AND P0, PT, R0, 0x727fffff, PT ;  /* 0x727fffff0000780c */ /* 0x000fda0003f04070 */
[----:B01----:R-:W-:Y:S05]  /*1150*/  @!P0 BRA `(.L_x_22) ;  /* 0x0000000000108947 */ /* 0x003fea0003800000 */
[----:B------:R-:W-:Y:S02]  /*1160*/  MOV R0, R2 ;  /* 0x0000000200007202 */ /* 0x000fe40000000f00 */
[----:B------:R-:W-:-:S07]  /*1170*/  MOV R2, 0x1190 ;  /* 0x0000119000027802 */ /* 0x000fce0000000f00 */
[----:B------:R-:W-:Y:S05]  /*1180*/  CALL.REL.NOINC `($__internal_1_$__cuda_sm20_sqrt_rn_f32_slowpath) ;  /* 0x0000002400947944 */ /* 0x000fea0003c00000 */
[----:B------:R-:W-:Y:S05]  /*1190*/  BRA `(.L_x_23) ;  /* 0x0000000000107947 */ /* 0x000fea0003800000 */
.L_x_22:
[----:B------:R-:W-:Y:S01]  /*11a0*/  FMUL.FTZ R3, R28, -R5 ;  /* 0x800000051c037220 */ /* 0x000fe20000410000 */
[----:B------:R-:W-:-:S03]  /*11b0*/  FMUL.FTZ R5, R5, 0.5 ;  /* 0x3f00000005057820 */ /* 0x000fc60000410000 */
[----:B------:R-:W-:-:S04]  /*11c0*/  FFMA R8, -R3, R3, -R28 ;  /* 0x0000000303087223 */ /* 0x000fc8000000091c */
[----:B------:R-:W-:-:S07]  /*11d0*/  FFMA R8, R8, R5, R3 ;  /* 0x0000000508087223 */ /* 0x000fce0000000003 */
.L_x_23:
[----:B------:R-:W-:Y:S05]  /*11e0*/  BSYNC.RECONVERGENT B1 ;  /* 0x0000000000017941 */ /* 0x000fea0003800200 */
.L_x_21:
[----:B------:R-:W0:Y:S01]  /*11f0*/  LDC.64 R28, c[0x0][0x3e0] ;  /* 0x0000f800ff1c7b82 */ /* 0x000e220000000a00 */
[----:B------:R-:W-:Y:S01]  /*1200*/  FADD R8, R8, R8 ;  /* 0x0000000808087221 */ /* 0x000fe20000000000 */
[----:B0-----:R-:W-:-:S05]  /*1210*/  IMAD.WIDE R28, R9, 0x4, R28 ;  /* 0x00000004091c7825 */ /* 0x001fca00078e021c */
[----:B------:R0:W-:Y:S04]  /*1220*/  STG.E desc[UR6][R28.64], R8 ;  /* 0x000000081c007986 */ /* 0x0001e8000c101906 */
[----:B------:R-:W2:Y:S01]  /*1230*/  LDG.E R3, desc[UR6][R38.64] ;  /* 0x0000000626037981 */ /* 0x000ea2000c1e1900 */
[----:B------:R-:W-:Y:S02]  /*1240*/  HFMA2 R0, -RZ, RZ, 2.125, 0 ;  /* 0x40400000ff007431 */ /* 0x000fe400000001ff */
[----:B------:R-:W-:Y:S01]  /*1250*/  IMAD.MOV.U32 R5, RZ, RZ, 0x3eaaaaab ;  /* 0x3eaaaaabff057424 */ /* 0x000fe200078e00ff */
[----:B------:R-:W-:Y:S03]  /*1260*/  BSSY.RECONVERGENT B3, `(.L_x_24) ;  /* 0x000000c000037945 */ /* 0x000fe60003800200 */
[----:B------:R-:W-:-:S04]  /*1270*/  FFMA R0, R5, -R0, 1 ;  /* 0x3f80000005007423 */ /* 0x000fc80000000800 */
[----:B------:R-:W-:Y:S01]  /*1280*/  FFMA R0, R0, R5, 0.3333333432674407959 ;  /* 0x3eaaaaab00007423 */ /* 0x000fe20000000005 */
[----:B--2---:R-:W1:Y:S03]  /*1290*/  FCHK P0, R3, 3 ;  /* 0x4040000003007902 */ /* 0x004e660000000000 */
[----:B------:R-:W-:-:S04]  /*12a0*/  FFMA R5, R3, R0, RZ ;  /* 0x0000000003057223 */ /* 0x000fc800000000ff */
[----:B------:R-:W-:-:S04]  /*12b0*/  FFMA R2, R5, -3, R3 ;  /* 0xc040000005027823 */ /* 0x000fc80000000003 */
[----:B------:R-:W-:Y:S01]  /*12c0*/  FFMA R5, R0, R2, R5 ;  /* 0x0000000200057223 */ /* 0x000fe20000000005 */
[----:B01----:R-:W-:Y:S06]  /*12d0*/  @!P0 BRA `(.L_x_25) ;  /* 0x0000000000108947 */ /* 0x003fec0003800000 */
[----:B------:R-:W-:Y:S01]  /*12e0*/  IMAD.MOV.U32 R0, RZ, RZ, 0x40400000 ;  /* 0x40400000ff007424 */ /* 0x000fe200078e00ff */
[----:B------:R-:W-:-:S07]  /*12f0*/  MOV R2, 0x1310 ;  /* 0x0000131000027802 */ /* 0x000fce0000000f00 */
[----:B------:R-:W-:Y:S05]  /*1300*/  CALL.REL.NOINC `($__internal_2_$__cuda_sm3x_div_rn_noftz_f32_slowpath) ;  /* 0x0000002400907944 */ /* 0x000fea0003c00000 */
[----:B------:R-:W-:-:S07]  /*1310*/  MOV R5, R0 ;  /* 0x0000000000057202 */ /* 0x000fce0000000f00 */
.L_x_25:
[----:B------:R-:W-:Y:S05]  /*1320*/  BSYNC.RECONVERGENT B3 ;  /* 0x0000000000037941 */ /* 0x000fea0003800200 */
.L_x_24:
[C---:B------:R-:W-:Y:S01]  /*1330*/  FMUL R4, R5.reuse, 0.63661974668502807617 ;  /* 0x3f22f98305047820 */ /* 0x040fe20000400000 */
[----:B------:R-:W-:Y:S01]  /*1340*/  FSETP.GE.AND P0, PT, |R5|, 105615, PT ;  /* 0x47ce47800500780b */ /* 0x000fe20003f06200 */
[----:B------:R-:W-:Y:S04]  /*1350*/  BSSY.RECONVERGENT B1, `(.L_x_26) ;  /* 0x000003e000017945 */ /* 0x000fe80003800200 */
[----:B------:R-:W0:Y:S02]  /*1360*/  F2I.NTZ R4, R4 ;  /* 0x0000000400047305 */ /* 0x000e240000203100 */
[----:B0-----:R-:W-:-:S05]  /*1370*/  I2FP.F32.S32 R0, R4 ;  /* 0x0000000400007245 */ /* 0x001fca0000201400 */
[----:B------:R-:W-:-:S04]  /*1380*/  FFMA R3, R0, -1.5707962512969970703, R5 ;  /* 0xbfc90fda00037823 */ /* 0x000fc80000000005 */
[----:B------:R-:W-:-:S04]  /*1390*/  FFMA R3, R0, -7.5497894158615963534e-08, R3 ;  /* 0xb3a2216800037823 */ /* 0x000fc80000000003 */
[----:B------:R-:W-:Y:S01]  /*13a0*/  FFMA R0, R0, -5.3903029534742383927e-15, R3 ;  /* 0xa7c234c500007823 */ /* 0x000fe20000000003 */
[----:B------:R-:W-:Y:S06]  /*13b0*/  @!P0 BRA `(.L_x_27) ;  /* 0x0000000000dc8947 */ /* 0x000fec0003800000 */
[----:B------:R-:W-:-:S13]  /*13c0*/  FSETP.NEU.AND P0, PT, |R5|, +INF , PT ;  /* 0x7f8000000500780b */ /* 0x000fda0003f0d200 */
[----:B------:R-:W-:Y:S01]  /*13d0*/  @!P0 FMUL R0, RZ, R5 ;  /* 0x00000005ff008220 */ /* 0x000fe20000400000 */
[----:B------:R-:W-:Y:S01]  /*13e0*/  @!P0 IMAD.MOV.U32 R4, RZ, RZ, RZ ;  /* 0x000000ffff048224 */ /* 0x000fe200078e00ff */
[----:B------:R-:W-:Y:S06]  /*13f0*/  @!P0 BRA `(.L_x_27) ;  /* 0x0000000000cc8947 */ /* 0x000fec0003800000 */
[----:B------:R-:W-:Y:S01]  /*1400*/  SHF.L.U32 R4, R5, 0x8, RZ ;  /* 0x0000000805047819 */ /* 0x000fe200000006ff */
[----:B------:R-:W-:Y:S01]  /*1410*/  IMAD.MOV.U32 R6, RZ, RZ, RZ ;  /* 0x000000ffff067224 */ /* 0x000fe200078e00ff */
[----:B------:R-:W-:Y:S01]  /*1420*/  MOV R0, R1 ;  /* 0x0000000100007202 */ /* 0x000fe20000000f00 */
[----:B------:R-:W0:Y:S01]  /*1430*/  LDCU.64 UR8, c[0x4][URZ] ;  /* 0x01000000ff0877ac */ /* 0x000e220008000a00 */
[----:B------:R-:W-:Y:S01]  /*1440*/  LOP3.LUT R4, R4, 0x80000000, RZ, 0xfc, !PT ;  /* 0x8000000004047812 */ /* 0x000fe200078efcff */
[----:B------:R-:W-:Y:S01]  /*1450*/  UMOV UR5, URZ ;  /* 0x000000ff00057c82 */ /* 0x000fe20008000000 */
[----:B------:R-:W-:-:S05]  /*1460*/  UMOV UR4, URZ ;  /* 0x000000ff00047c82 */ /* 0x000fca0008000000 */
.L_x_28:
[----:B0-----:R-:W-:Y:S01]  /*1470*/  MOV R3, UR9 ;  /* 0x0000000900037c02 */ /* 0x001fe20008000f00 */
[----:B------:R-:W-:-:S05]  /*1480*/  IMAD.U32 R2, RZ, RZ, UR8 ;  /* 0x00000008ff027e24 */ /* 0x000fca000f8e00ff */
[----:B------:R-:W2:Y:S01]  /*1490*/  LDG.E.CONSTANT R3, desc[UR6][R2.64] ;  /* 0x0000000602037981 */ /* 0x000ea2000c1e9900 */
[----:B------:R-:W-:Y:S02]  /*14a0*/  UIADD3 UR8, UP0, UPT, UR8, 0x4, URZ ;  /* 0x0000000408087890 */ /* 0x000fe4000ff1e0ff */
[----:B------:R-:W-:Y:S02]  /*14b0*/  UIADD3 UR4, UPT, UPT, UR4, 0x1, URZ ;  /* 0x0000000104047890 */ /* 0x000fe4000fffe0ff */
[----:B------:R-:W-:Y:S02]  /*14c0*/  UIADD3.X UR9, UPT, UPT, URZ, UR9, URZ, UP0, !UPT ;  /* 0x00000009ff097290 */ /* 0x000fe400087fe4ff */
[----:B------:R-:W-:Y:S01]  /*14d0*/  UISETP.NE.AND UP0, UPT, UR4, 0x6, UPT ;  /* 0x000000060400788c */ /* 0x000fe2000bf05270 */
[----:B--2---:R-:W-:-:S03]  /*14e0*/  IMAD.WIDE.U32 R30, R3, R4, RZ ;  /* 0x00000004031e7225 */ /* 0x004fc600078e00ff */
[----:B------:R-:W-:-:S04]  /*14f0*/  IADD3 R7, P0, PT, R30, R6, RZ ;  /* 0x000000061e077210 */ /* 0x000fc80007f1e0ff */
[----:B------:R-:W-:Y:S01]  /*1500*/  IADD3.X R6, PT, PT, R31, UR5, RZ, P0, !PT ;  /* 0x000000051f067c10 */ /* 0x000fe200087fe4ff */
[----:B------:R0:W-:Y:S02]  /*1510*/  STL [R0], R7 ;  /* 0x0000000700007387 */ /* 0x0001e40000100800 */
[----:B0-----:R-:W-:Y:S01]  /*1520*/  VIADD R0, R0, 0x4 ;  /* 0x0000000400007836 */ /* 0x001fe20000000000 */
[----:B------:R-:W-:Y:S06]  /*1530*/  BRA.U UP0, `(.L_x_28) ;  /* 0xfffffffd00cc7547 */ /* 0x000fec000b83ffff */
[----:B------:R-:W-:Y:S01]  /*1540*/  SHF.R.U32.HI R4, RZ, 0x17, R5 ;  /* 0x00000017ff047819 */ /* 0x000fe20000011605 */
[----:B------:R0:W-:Y:S03]  /*1550*/  STL [R1+0x18], R6 ;  /* 0x0000180601007387 */ /* 0x0001e60000100800 */
[C---:B------:R-:W-:Y:S02]  /*1560*/  LOP3.LUT R0, R4.reuse, 0xe0, RZ, 0xc0, !PT ;  /* 0x000000e004007812 */ /* 0x040fe400078ec0ff */
[----:B------:R-:W-:Y:S02]  /*1570*/  LOP3.LUT P0, RZ, R4, 0x1f, RZ, 0xc0, !PT ;  /* 0x0000001f04ff7812 */ /* 0x000fe4000780c0ff */
[----:B------:R-:W-:-:S04]  /*1580*/  IADD3 R0, PT, PT, R0, -0x80, RZ ;  /* 0xffffff8000007810 */ /* 0x000fc80007ffe0ff */
[----:B------:R-:W-:-:S05]  /*1590*/  SHF.R.U32.HI R0, RZ, 0x5, R0 ;  /* 0x00000005ff007819 */ /* 0x000fca0000011600 */
[----:B------:R-:W-:-:S05]  /*15a0*/  IMAD R30, R0, -0x4, R1 ;  /* 0xfffffffc001e7824 */ /* 0x000fca00078e0201 */
[----:B------:R-:W2:Y:S04]  /*15b0*/  LDL R0, [R30+0x18] ;  /* 0x000018001e007983 */ /* 0x000ea80000100800 */
[----:B------:R-:W2:Y:S04]  /*15c0*/  LDL R3, [R30+0x14] ;  /* 0x000014001e037983 */ /* 0x000ea80000100800 */
[----:B------:R-:W3:Y:S01]  /*15d0*/  @P0 LDL R2, [R30+0x10] ;  /* 0x000010001e020983 */ /* 0x000ee20000100800 */
[----:B------:R-:W-:Y:S01]  /*15e0*/  LOP3.LUT R4, R4, 0x1f, RZ, 0xc0, !PT ;  /* 0x0000001f04047812 */ /* 0x000fe200078ec0ff */
[----:B------:R-:W-:Y:S01]  /*15f0*/  UMOV UR4, 0x54442d19 ;  /* 0x54442d1900047882 */ /* 0x000fe20000000000 */
[----:B------:R-:W-:-:S02]  /*1600*/  UMOV UR5, 0x3bf921fb ;  /* 0x3bf921fb00057882 */ /* 0x000fc40000000000 */
[-C--:B--2---:R-:W-:Y:S02]  /*1610*/  @P0 SHF.L.W.U32.HI R0, R3, R4.reuse, R0 ;  /* 0x0000000403000219 */ /* 0x084fe40000010e00 */
[----:B---3--:R-:W-:Y:S02]  /*1620*/  @P0 SHF.L.W.U32.HI R3, R2, R4, R3 ;  /* 0x0000000402030219 */ /* 0x008fe40000010e03 */
[----:B------:R-:W-:Y:S02]  /*1630*/  ISETP.GE.AND P0, PT, R5, RZ, PT ;  /* 0x000000ff0500720c */ /* 0x000fe40003f06270 */
[C-C-:B------:R-:W-:Y:S01]  /*1640*/  SHF.L.W.U32.HI R4, R3.reuse, 0x2, R0.reuse ;  /* 0x0000000203047819 */ /* 0x140fe20000010e00 */
[----:B------:R-:W-:Y:S01]  /*1650*/  IMAD.SHL.U32 R3, R3, 0x4, RZ ;  /* 0x0000000403037824 */ /* 0x000fe200078e00ff */
[----:B------:R-:W-:Y:S02]  /*1660*/  SHF.R.U32.HI R31, RZ, 0x1e, R0 ;  /* 0x0000001eff1f7819 */ /* 0x000fe40000011600 */
[----:B------:R-:W-:-:S02]  /*1670*/  SHF.R.S32.HI R7, RZ, 0x1f, R4 ;  /* 0x0000001fff077819 */ /* 0x000fc40000011404 */
[C---:B------:R-:W-:Y:S02]  /*1680*/  LOP3.LUT R5, R4.reuse, R5, RZ, 0x3c, !PT ;  /* 0x0000000504057212 */ /* 0x040fe400078e3cff */
[C---:B------:R-:W-:Y:S02]  /*1690*/  LOP3.LUT R2, R7.reuse, R3, RZ, 0x3c, !PT ;  /* 0x0000000307027212 */ /* 0x040fe400078e3cff */
[----:B------:R-:W-:Y:S02]  /*16a0*/  LOP3.LUT R3, R7, R4, RZ, 0x3c, !PT ;  /* 0x0000000407037212 */ /* 0x000fe400078e3cff */
[----:B------:R-:W-:Y:S02]  /*16b0*/  LEA.HI R4, R4, R31, RZ, 0x1 ;  /* 0x0000001f04047211 */ /* 0x000fe400078f08ff */
[----:B------:R-:W-:Y:S02]  /*16c0*/  ISETP.GE.AND P1, PT, R5, RZ, PT ;  /* 0x000000ff0500720c */ /* 0x000fe40003f26270 */
[----:B------:R-:W0:Y:S01]  /*16d0*/  I2F.F64.S64 R2, R2 ;  /* 0x0000000200027312 */ /* 0x000e220000301c00 */
[----:B------:R-:W-:-:S05]  /*16e0*/  IADD3 R0, PT, PT, -R4, RZ, RZ ;  /* 0x000000ff04007210 */ /* 0x000fca0007ffe1ff */
[----:B------:R-:W-:Y:S01]  /*16f0*/  @!P0 IMAD.MOV.U32 R4, RZ, RZ, R0 ;  /* 0x000000ffff048224 */ /* 0x000fe200078e0000 */
[----:B0-----:R-:W-:-:S10]  /*1700*/  DMUL R6, R2, UR4 ;  /* 0x0000000402067c28 */ /* 0x001fd40008000000 */
[----:B------:R-:W0:Y:S02]  /*1710*/  F2F.F32.F64 R6, R6 ;  /* 0x0000000600067310 */ /* 0x000e240000301000 */
[----:B0-----:R-:W-:-:S07]  /*1720*/  FSEL R0, -R6, R6, !P1 ;  /* 0x0000000606007208 */ /* 0x001fce0004800100 */
.L_x_27:
[----:B------:R-:W-:Y:S05]  /*1730*/  BSYNC.RECONVERGENT B1 ;  /* 0x0000000000017941 */ /* 0x000fea0003800200 */
.L_x_26:
[----:B------:R-:W2:Y:S01]  /*1740*/  LDG.E R3, desc[UR6][R26.64] ;  /* 0x000000061a037981 */ /* 0x000ea2000c1e1900 */
[----:B------:R-:W-:Y:S01]  /*1750*/  LOP3.LUT R2, R4, 0x1, RZ, 0xc0, !PT ;  /* 0x0000000104027812 */ /* 0x000fe200078ec0ff */
[----:B------:R-:W-:Y:S01]  /*1760*/  FMUL R5, R0, R0 ;  /* 0x0000000000057220 */ /* 0x000fe20000400000 */
[----:B------:R-:W-:Y:S01]  /*1770*/  IMAD.MOV.U32 R6, RZ, RZ, 0x3c0885e4 ;  /* 0x3c0885e4ff067424 */ /* 0x000fe200078e00ff */
[----:B------:R-:W-:Y:S01]  /*1780*/  MOV R7, 0x40400000 ;  /* 0x4040000000077802 */ /* 0x000fe20000000f00 */
[----:B------:R-:W-:Y:S01]  /*1790*/  VIADD R4, R4, 0x1 ;  /* 0x0000000104047836 */ /* 0x000fe20000000000 */
[----:B------:R-:W-:Y:S01]  /*17a0*/  ISETP.NE.U32.AND P0, PT, R2, 0x1, PT ;  /* 0x000000010200780c */ /* 0x000fe20003f05070 */
[----:B------:R-:W-:Y:S01]  /*17b0*/  BSSY.RECONVERGENT B3, `(.L_x_29) ;  /* 0x000001a000037945 */ /* 0x000fe20003800200 */
[----:B------:R-:W-:Y:S02]  /*17c0*/  MOV R2, 0x37cbac00 ;  /* 0x37cbac0000027802 */ /* 0x000fe40000000f00 */
[----:B------:R-:W-:-:S02]  /*17d0*/  FSEL R6, R6, 0.041666727513074874878, !P0 ;  /* 0x3d2aaabb06067808 */ /* 0x000fc40004000000 */
[----:B------:R-:W-:Y:S01]  /*17e0*/  FSEL R0, R0, 1, !P0 ;  /* 0x3f80000000007808 */ /* 0x000fe20004000000 */
[----:B------:R-:W-:Y:S01]  /*17f0*/  FFMA R2, R5, R2, -0.0013887860113754868507 ;  /* 0xbab607ed05027423 */ /* 0x000fe20000000002 */
[----:B------:R-:W-:-:S04]  /*1800*/  LOP3.LUT P1, RZ, R4, 0x2, RZ, 0xc0, !PT ;  /* 0x0000000204ff7812 */ /* 0x000fc8000782c0ff */
[----:B------:R-:W-:-:S05]  /*1810*/  FSEL R2, R2, -0.00019574658654164522886, P0 ;  /* 0xb94d415302027808 */ /* 0x000fca0000000000 */
[----:B------:R-:W-:Y:S01]  /*1820*/  FFMA R2, R5, R2, R6 ;  /* 0x0000000205027223 */ /* 0x000fe20000000006 */
[----:B------:R-:W-:-:S05]  /*1830*/  HFMA2 R6, -RZ, RZ, 1.541015625, -0.052001953125 ;  /* 0x3e2aaaa8ff067431 */ /* 0x000fca00000001ff */
[----:B------:R-:W-:-:S05]  /*1840*/  FSEL R6, -R6, -0.4999999701976776123, !P0 ;  /* 0xbeffffff06067808 */ /* 0x000fca0004000100 */
[C---:B------:R-:W-:Y:S01]  /*1850*/  FFMA R2, R5.reuse, R2, R6 ;  /* 0x0000000205027223 */ /* 0x040fe20000000006 */
[----:B------:R-:W-:-:S04]  /*1860*/  FFMA R5, R5, R0, RZ ;  /* 0x0000000005057223 */ /* 0x000fc800000000ff */
[----:B------:R-:W-:Y:S01]  /*1870*/  FFMA R5, R5, R2, R0 ;  /* 0x0000000205057223 */ /* 0x000fe20000000000 */
[----:B------:R-:W-:-:S03]  /*1880*/  IMAD.MOV.U32 R0, RZ, RZ, 0x3eaaaaab ;  /* 0x3eaaaaabff007424 */ /* 0x000fc600078e00ff */
[----:B------:R-:W-:Y:S01]  /*1890*/  @P1 FADD R5, RZ, -R5 ;  /* 0x80000005ff051221 */ /* 0x000fe20000000000 */
[----:B------:R-:W-:-:S03]  /*18a0*/  FFMA R7, R0, -R7, 1 ;  /* 0x3f80000000077423 */ /* 0x000fc60000000807 */
[----:B------:R-:W-:Y:S01]  /*18b0*/  FMUL R8, R8, R5 ;  /* 0x0000000508087220 */ /* 0x000fe20000400000 */
[----:B------:R-:W-:Y:S01]  /*18c0*/  FFMA R0, R7, R0, 0.3333333432674407959 ;  /* 0x3eaaaaab07007423 */ /* 0x000fe20000000000 */
[----:B--2---:R-:W0:Y:S03]  /*18d0*/  FCHK P0, R3, 3 ;  /* 0x4040000003007902 */ /* 0x004e260000000000 */
[----:B------:R-:W-:-:S04]  /*18e0*/  FFMA R2, R0, R3, RZ ;  /* 0x0000000300027223 */ /* 0x000fc800000000ff */
[----:B------:R-:W-:-:S04]  /*18f0*/  FFMA R7, R2, -3, R3 ;  /* 0xc040000002077823 */ /* 0x000fc80000000003 */
[----:B------:R-:W-:Y:S01]  /*1900*/  FFMA R0, R0, R7, R2 ;  /* 0x0000000700007223 */ /* 0x000fe20000000002 */
[----:B0-----:R-:W-:Y:S06]  /*1910*/  @!P0 BRA `(.L_x_30) ;  /* 0x00000000000c8947 */ /* 0x001fec0003800000 */
[----:B------:R-:W-:Y:S02]  /*1920*/  MOV R0, 0x40400000 ;  /* 0x4040000000007802 */ /* 0x000fe40000000f00 */
[----:B------:R-:W-:-:S07]  /*1930*/  MOV R2, 0x1950 ;  /* 0x0000195000027802 */ /* 0x000fce0000000f00 */
[----:B------:R-:W-:Y:S05]  /*1940*/  CALL.REL.NOINC `($__internal_2_$__cuda_sm3x_div_rn_noftz_f32_slowpath) ;  /* 0x0000002000007944 */ /* 0x000fea0003c00000 */
.L_x_30:
[----:B------:R-:W-:Y:S05]  /*1950*/  BSYNC.RECONVERGENT B3 ;  /* 0x0000000000037941 */ /* 0x000fea0003800200 */
.L_x_29:
[----:B------:R-:W-:-:S05]  /*1960*/  FADD R7, R8, -R0 ;  /* 0x8000000008077221 */ /* 0x000fca0000000000 */
[----:B------:R0:W-:Y:S04]  /*1970*/  STG.E desc[UR6][R16.64], R7 ;  /* 0x0000000710007986 */ /* 0x0001e8000c101906 */
[----:B------:R-:W2:Y:S04]  /*1980*/  LDG.E R0, desc[UR6][R38.64] ;  /* 0x0000000626007981 */ /* 0x000ea8000c1e1900 */
[----:B------:R1:W5:Y:S01]  /*1990*/  LDG.E R8, desc[UR6][R28.64] ;  /* 0x000000061c087981 */ /* 0x000362000c1e1900 */
[----:B------:R-:W-:Y:S01]  /*19a0*/  UMOV UR4, 0x5a7ed197 ;  /* 0x5a7ed19700047882 */ /* 0x000fe20000000000 */
[----:B------:R-:W-:Y:S01]  /*19b0*/  UMOV UR5, 0x401921fb ;  /* 0x401921fb00057882 */ /* 0x000fe20000000000 */
[----:B------:R-:W-:Y:S01]  /*19c0*/  MOV R4, 0x40400000 ;  /* 0x4040000000047802 */ /* 0x000fe20000000f00 */
[----:B------:R-:W-:Y:S01]  /*19d0*/  IMAD.MOV.U32 R5, RZ, RZ, 0x3eaaaaab ;  /* 0x3eaaaaabff057424 */ /* 0x000fe200078e00ff */
[----:B------:R-:W-:Y:S03]  /*19e0*/  BSSY.RECONVERGENT B3, `(.L_x_31) ;  /* 0x000000f000037945 */ /* 0x000fe60003800200 */
[----:B------:R-:W-:-:S04]  /*19f0*/  FFMA R4, R5, -R4, 1 ;  /* 0x3f80000005047423 */ /* 0x000fc80000000804 */
[----:B------:R-:W-:Y:S01]  /*1a00*/  FFMA R5, R4, R5, 0.3333333432674407959 ;  /* 0x3eaaaaab04057423 */ /* 0x000fe20000000005 */
[----:B--2---:R-:W2:Y:S02]  /*1a10*/  F2F.F64.F32 R2, R0 ;  /* 0x0000000000027310 */ /* 0x004ea40000201800 */
[----:B--2---:R-:W-:-:S10]  /*1a20*/  DADD R2, R2, UR4 ;  /* 0x0000000402027e29 */ /* 0x004fd40008000000 */
[----:B------:R-:W2:Y:S08]  /*1a30*/  F2F.F32.F64 R3, R2 ;  /* 0x0000000200037310 */ /* 0x000eb00000301000 */
[----:B--2---:R-:W2:Y:S01]  /*1a40*/  FCHK P0, R3, 3 ;  /* 0x4040000003007902 */ /* 0x004ea20000000000 */
[----:B------:R-:W-:-:S04]  /*1a50*/  FFMA R4, R5, R3, RZ ;  /* 0x0000000305047223 */ /* 0x000fc800000000ff */
[----:B0-----:R-:W-:-:S04]  /*1a60*/  FFMA R7, R4, -3, R3 ;  /* 0xc040000004077823 */ /* 0x001fc80000000003 */
[----:B------:R-:W-:Y:S01]  /*1a70*/  FFMA R5, R5, R7, R4 ;  /* 0x0000000705057223 */ /* 0x000fe20000000004 */
[----:B-12---:R-:W-:Y:S06]  /*1a80*/  @!P0 BRA `(.L_x_32) ;  /* 0x0000000000108947 */ /* 0x006fec0003800000 */
[----:B------:R-:W-:Y:S01]  /*1a90*/  IMAD.MOV.U32 R0, RZ, RZ, 0x40400000 ;  /* 0x40400000ff007424 */ /* 0x000fe200078e00ff */
[----:B------:R-:W-:-:S07]  /*1aa0*/  MOV R2, 0x1ac0 ;  /* 0x00001ac000027802 */ /* 0x000fce0000000f00 */
[----:B-----5:R-:W-:Y:S05]  /*1ab0*/  CALL.REL.NOINC `($__internal_2_$__cuda_sm3x_div_rn_noftz_f32_slowpath) ;  /* 0x0000001c00a47944 */ /* 0x020fea0003c00000 */
[----:B------:R-:W-:-:S07]  /*1ac0*/  MOV R5, R0 ;  /* 0x0000000000057202 */ /* 0x000fce0000000f00 */
.L_x_32:
[----:B------:R-:W-:Y:S05]  /*1ad0*/  BSYNC.RECONVERGENT B3 ;  /* 0x0000000000037941 */ /* 0x000fea0003800200 */
.L_x_31:
        /* <DEDUP_REMOVED lines=20> */
.L_x_35:
        /* <DEDUP_REMOVED lines=44> */
.L_x_34:
[----:B------:R-:W-:Y:S05]  /*1ee0*/  BSYNC.RECONVERGENT B1 ;  /* 0x0000000000017941 */ /* 0x000fea0003800200 */
.L_x_33:
        /* <DEDUP_REMOVED lines=23> */
[----:B-----5:R-:W-:Y:S01]  /*2060*/  FMUL R8, R8, R5 ;  /* 0x0000000508087220 */ /* 0x020fe20000400000 */
        /* <DEDUP_REMOVED lines=9> */
.L_x_37:
[----:B------:R-:W-:Y:S05]  /*2100*/  BSYNC.RECONVERGENT B3 ;  /* 0x0000000000037941 */ /* 0x000fea0003800200 */
.L_x_36:
[----:B------:R-:W-:-:S05]  /*2110*/  FADD R5, R8, -R0 ;  /* 0x8000000008057221 */ /* 0x000fca0000000000 */
[----:B------:R0:W-:Y:S04]  /*2120*/  STG.E desc[UR6][R14.64], R5 ;  /* 0x000000050e007986 */ /* 0x0001e8000c101906 */
[----:B------:R-:W2:Y:S01]  /*2130*/  LDG.E R38, desc[UR6][R38.64] ;  /* 0x0000000626267981 */ /* 0x000ea2000c1e1900 */
[----:B------:R-:W-:Y:S01]  /*2140*/  UMOV UR4, 0x5a7ed197 ;  /* 0x5a7ed19700047882 */ /* 0x000fe20000000000 */
[----:B------:R-:W-:Y:S01]  /*2150*/  UMOV UR5, 0x402921fb ;  /* 0x402921fb00057882 */ /* 0x000fe20000000000 */
[----:B------:R-:W-:Y:S01]  /*2160*/  MOV R7, 0x40400000 ;  /* 0x4040000000077802 */ /* 0x000fe20000000f00 */
[----:B------:R-:W-:Y:S01]  /*2170*/  IMAD.MOV.U32 R0, RZ, RZ, 0x3eaaaaab ;  /* 0x3eaaaaabff007424 */ /* 0x000fe200078e00ff */
[----:B------:R1:W5:Y:S01]  /*2180*/  LDG.E R8, desc[UR6][R28.64] ;  /* 0x000000061c087981 */ /* 0x000362000c1e1900 */
[----:B------:R-:W-:Y:S02]  /*2190*/  BSSY.RECONVERGENT B3, `(.L_x_38) ;  /* 0x000000f000037945 */ /* 0x000fe40003800200 */
[----:B------:R-:W-:-:S04]  /*21a0*/  FFMA R7, R0, -R7, 1 ;  /* 0x3f80000000077423 */ /* 0x000fc80000000807 */
[----:B------:R-:W-:Y:S01]  /*21b0*/  FFMA R0, R7, R0, 0.3333333432674407959 ;  /* 0x3eaaaaab07007423 */ /* 0x000fe20000000000 */
[----:B--2---:R-:W2:Y:S02]  /*21c0*/  F2F.F64.F32 R2, R38 ;  /* 0x0000002600027310 */ /* 0x004ea40000201800 */
[----:B--2---:R-:W-:-:S10]  /*21d0*/  DADD R2, R2, UR4 ;  /* 0x0000000402027e29 */ /* 0x004fd40008000000 */
[----:B------:R-:W2:Y:S08]  /*21e0*/  F2F.F32.F64 R3, R2 ;  /* 0x0000000200037310 */ /* 0x000eb00000301000 */
[----:B--2---:R-:W2:Y:S01]  /*21f0*/  FCHK P0, R3, 3 ;  /* 0x4040000003007902 */ /* 0x004ea20000000000 */
[----:B------:R-:W-:-:S04]  /*2200*/  FFMA R4, R0, R3, RZ ;  /* 0x0000000300047223 */ /* 0x000fc800000000ff */
[----:B-1----:R-:W-:-:S04]  /*2210*/  FFMA R29, R4, -3, R3 ;  /* 0xc0400000041d7823 */ /* 0x002fc80000000003 */
[----:B------:R-:W-:Y:S01]  /*2220*/  FFMA R29, R0, R29, R4 ;  /* 0x0000001d001d7223 */ /* 0x000fe20000000004 */
[----:B0-2---:R-:W-:Y:S06]  /*2230*/  @!P0 BRA `(.L_x_39) ;  /* 0x0000000000108947 */ /* 0x005fec0003800000 */
[----:B------:R-:W-:Y:S01]  /*2240*/  IMAD.MOV.U32 R0, RZ, RZ, 0x40400000 ;  /* 0x40400000ff007424 */ /* 0x000fe200078e00ff */
[----:B------:R-:W-:-:S07]  /*2250*/  MOV R2, 0x2270 ;  /* 0x0000227000027802 */ /* 0x000fce0000000f00 */
[----:B-----5:R-:W-:Y:S05]  /*2260*/  CALL.REL.NOINC `($__internal_2_$__cuda_sm3x_div_rn_noftz_f32_slowpath) ;  /* 0x0000001400b87944 */ /* 0x020fea0003c00000 */
[----:B------:R-:W-:-:S07]  /*2270*/  MOV R29, R0 ;  /* 0x00000000001d7202 */ /* 0x000fce0000000f00 */
.L_x_39:
[----:B------:R-:W-:Y:S05]  /*2280*/  BSYNC.RECONVERGENT B3 ;  /* 0x0000000000037941 */ /* 0x000fea0003800200 */
.L_x_38:
        /* <DEDUP_REMOVED lines=20> */
.L_x_42:
[----:B0-----:R-:W-:Y:S01]  /*23d0*/  IMAD.U32 R6, RZ, RZ, UR8 ;  /* 0x00000008ff067e24 */ /* 0x001fe2000f8e00ff */
[----:B------:R-:W-:-:S05]  /*23e0*/  MOV R7, UR9 ;  /* 0x0000000900077c02 */ /* 0x000fca0008000f00 */
        /* <DEDUP_REMOVED lines=27> */
[C---:B------:R-:W-:Y:S01]  /*25a0*/  SHF.L.W.U32.HI R2, R3.reuse, 0x2, R0 ;  /* 0x0000000203027819 */ /* 0x040fe20000010e00 */
[----:B------:R-:W-:-:S03]  /*25b0*/  IMAD.SHL.U32 R3, R3, 0x4, RZ ;  /* 0x0000000403037824 */ /* 0x000fc600078e00ff */
[----:B------:R-:W-:Y:S02]  /*25c0*/  SHF.R.S32.HI R5, RZ, 0x1f, R2 ;  /* 0x0000001fff057819 */ /* 0x000fe40000011402 */
[----:B------:R-:W-:Y:S02]  /*25d0*/  LOP3.LUT R29, R2, R29, RZ, 0x3c, !PT ;  /* 0x0000001d021d7212 */ /* 0x000fe400078e3cff */
[C---:B------:R-:W-:Y:S02]  /*25e0*/  LOP3.LUT R6, R5.reuse, R3, RZ, 0x3c, !PT ;  /* 0x0000000305067212 */ /* 0x040fe400078e3cff */
[----:B------:R-:W-:Y:S02]  /*25f0*/  LOP3.LUT R7, R5, R2, RZ, 0x3c, !PT ;  /* 0x0000000205077212 */ /* 0x000fe400078e3cff */
[----:B------:R-:W-:Y:S02]  /*2600*/  SHF.R.U32.HI R3, RZ, 0x1e, R0 ;  /* 0x0000001eff037819 */ /* 0x000fe40000011600 */
[----:B------:R-:W-:-:S02]  /*2610*/  ISETP.GE.AND P1, PT, R29, RZ, PT ;  /* 0x000000ff1d00720c */ /* 0x000fc40003f26270 */
[----:B------:R-:W1:Y:S01]  /*2620*/  I2F.F64.S64 R6, R6 ;  /* 0x0000000600067312 */ /* 0x000e620000301c00 */
[----:B0-----:R-:W-:-:S04]  /*2630*/  LEA.HI R4, R2, R3, RZ, 0x1 ;  /* 0x0000000302047211 */ /* 0x001fc800078f08ff */
[----:B------:R-:W-:-:S05]  /*2640*/  IADD3 R0, PT, PT, -R4, RZ, RZ ;  /* 0x000000ff04007210 */ /* 0x000fca0007ffe1ff */
[----:B------:R-:W-:Y:S01]  /*2650*/  @!P0 IMAD.MOV.U32 R4, RZ, RZ, R0 ;  /* 0x000000ffff048224 */ /* 0x000fe200078e0000 */
[----:B-1----:R-:W-:-:S10]  /*2660*/  DMUL R30, R6, UR4 ;  /* 0x00000004061e7c28 */ /* 0x002fd40008000000 */
[----:B------:R-:W0:Y:S02]  /*2670*/  F2F.F32.F64 R30, R30 ;  /* 0x0000001e001e7310 */ /* 0x000e240000301000 */
[----:B0-----:R-:W-:-:S07]  /*2680*/  FSEL R2, -R30, R30, !P1 ;  /* 0x0000001e1e027208 */ /* 0x001fce0004800100 */
.L_x_41:
[----:B------:R-:W-:Y:S05]  /*2690*/  BSYNC.RECONVERGENT B1 ;  /* 0x0000000000017941 */ /* 0x000fea0003800200 */
.L_x_40:
[----:B------:R-:W2:Y:S01]  /*26a0*/  LDG.E R3, desc[UR6][R26.64] ;  /* 0x000000061a037981 */ /* 0x000ea2000c1e1900 */
[----:B------:R-:W-:Y:S01]  /*26b0*/  MOV R7, 0x37cbac00 ;  /* 0x37cbac0000077802 */ /* 0x000fe20000000f00 */
[----:B------:R-:W-:Y:S01]  /*26c0*/  FMUL R0, R2, R2 ;  /* 0x0000000202007220 */ /* 0x000fe20000400000 */
[C---:B------:R-:W-:Y:S01]  /*26d0*/  LOP3.LUT R5, R4.reuse, 0x1, RZ, 0xc0, !PT ;  /* 0x0000000104057812 */ /* 0x040fe200078ec0ff */
[----:B------:R-:W-:Y:S01]  /*26e0*/  IMAD.MOV.U32 R29, RZ, RZ, 0x3eaaaaab ;  /* 0x3eaaaaabff1d7424 */ /* 0x000fe200078e00ff */
[----:B------:R-:W-:Y:S01]  /*26f0*/  IADD3 R4, PT, PT, R4, 0x1, RZ ;  /* 0x0000000104047810 */ /* 0x000fe20007ffe0ff */
[----:B------:R-:W-:Y:S01]  /*2700*/  FFMA R6, R0, R7, -0.0013887860113754868507 ;  /* 0xbab607ed00067423 */ /* 0x000fe20000000007 */
[----:B------:R-:W-:Y:S01]  /*2710*/  IMAD.MOV.U32 R7, RZ, RZ, 0x3c0885e4 ;  /* 0x3c0885e4ff077424 */ /* 0x000fe200078e00ff */
[----:B------:R-:W-:Y:S01]  /*2720*/  ISETP.NE.U32.AND P0, PT, R5, 0x1, PT ;  /* 0x000000010500780c */ /* 0x000fe20003f05070 */
[----:B------:R-:W-:Y:S01]  /*2730*/  BSSY.RECONVERGENT B3, `(.L_x_43) ;  /* 0x0000017000037945 */ /* 0x000fe20003800200 */
[----:B------:R-:W-:Y:S01]  /*2740*/  LOP3.LUT P1, RZ, R4, 0x2, RZ, 0xc0, !PT ;  /* 0x0000000204ff7812 */ /* 0x000fe2000782c0ff */
[----:B------:R-:W-:Y:S01]  /*2750*/  HFMA2 R4, -RZ, RZ, 2.125, 0 ;  /* 0x40400000ff047431 */ /* 0x000fe200000001ff */
[----:B------:R-:W-:-:S02]  /*2760*/  FSEL R5, R6, -0.00019574658654164522886, P0 ;  /* 0xb94d415306057808 */ /* 0x000fc40000000000 */
[----:B------:R-:W-:-:S05]  /*2770*/  FSEL R7, R7, 0.041666727513074874878, !P0 ;  /* 0x3d2aaabb07077808 */ /* 0x000fca0004000000 */
[----:B------:R-:W-:Y:S01]  /*2780*/  FFMA R5, R0, R5, R7 ;  /* 0x0000000500057223 */ /* 0x000fe20000000007 */
[----:B------:R-:W-:Y:S02]  /*2790*/  IMAD.MOV.U32 R7, RZ, RZ, 0x3e2aaaa8 ;  /* 0x3e2aaaa8ff077424 */ /* 0x000fe400078e00ff */
[----:B------:R-:W-:-:S04]  /*27a0*/  FFMA R4, -R29, R4, 1 ;  /* 0x3f8000001d047423 */ /* 0x000fc80000000104 */
[----:B------:R-:W-:Y:S01]  /*27b0*/  FFMA R4, R4, -R29, -0.3333333432674407959 ;  /* 0xbeaaaaab04047423 */ /* 0x000fe2000000081d */
[----:B------:R-:W-:Y:S02]  /*27c0*/  FSEL R7, -R7, -0.4999999701976776123, !P0 ;  /* 0xbeffffff07077808 */ /* 0x000fe40004000100 */
[----:B------:R-:W-:-:S03]  /*27d0*/  FSEL R29, R2, 1, !P0 ;  /* 0x3f800000021d7808 */ /* 0x000fc60004000000 */
[C---:B------:R-:W-:Y:S02]  /*27e0*/  FFMA R5, R0.reuse, R5, R7 ;  /* 0x0000000500057223 */ /* 0x040fe40000000007 */
[----:B------:R-:W-:-:S04]  /*27f0*/  FFMA R0, R0, R29, RZ ;  /* 0x0000001d00007223 */ /* 0x000fc800000000ff */
[----:B------:R-:W-:-:S04]  /*2800*/  FFMA R29, R0, R5, R29 ;  /* 0x00000005001d7223 */ /* 0x000fc8000000001d */
[----:B------:R-:W-:Y:S01]  /*2810*/  @P1 FADD R29, RZ, -R29 ;  /* 0x8000001dff1d1221 */ /* 0x000fe20000000000 */
[----:B--2---:R-:W0:Y:S01]  /*2820*/  FCHK P0, R3, -3 ;  /* 0xc040000003007902 */ /* 0x004e220000000000 */
[----:B------:R-:W-:-:S04]  /*2830*/  FFMA R2, R3, R4, RZ ;  /* 0x0000000403027223 */ /* 0x000fc800000000ff */
[----:B------:R-:W-:-:S04]  /*2840*/  FFMA R7, R2, 3, R3 ;  /* 0x4040000002077823 */ /* 0x000fc80000000003 */
[----:B------:R-:W-:Y:S01]  /*2850*/  FFMA R0, R4, R7, R2 ;  /* 0x0000000704007223 */ /* 0x000fe20000000002 */
[----:B0-----:R-:W-:Y:S06]  /*2860*/  @!P0 BRA `(.L_x_44) ;  /* 0x00000000000c8947 */ /* 0x001fec0003800000 */
[----:B------:R-:W-:Y:S02]  /*2870*/  MOV R0, 0xc0400000 ;  /* 0xc040000000007802 */ /* 0x000fe40000000f00 */
[----:B------:R-:W-:-:S07]  /*2880*/  MOV R2, 0x28a0 ;  /* 0x000028a000027802 */ /* 0x000fce0000000f00 */
[----:B-----5:R-:W-:Y:S05]  /*2890*/  CALL.REL.NOINC `($__internal_2_$__cuda_sm3x_div_rn_noftz_f32_slowpath) ;  /* 0x00000010002c7944 */ /* 0x020fea0003c00000 */
.L_x_44:
[----:B------:R-:W-:Y:S05]  /*28a0*/  BSYNC.RECONVERGENT B3 ;  /* 0x0000000000037941 */ /* 0x000fea0003800200 */
.L_x_43:
[----:B-----5:R-:W-:Y:S01]  /*28b0*/  FFMA R8, R8, R29, R0 ;  /* 0x0000001d08087223 */ /* 0x020fe20000000000 */
[----:B------:R-:W0:Y:S04]  /*28c0*/  LDC.64 R2, c[0x0][0x400] ;  /* 0x00010000ff027b82 */ /* 0x000e280000000a00 */
[----:B------:R1:W-:Y:S04]  /*28d0*/  STG.E desc[UR6][R12.64], R8 ;  /* 0x000000080c007986 */ /* 0x0003e8000c101906 */
[----:B------:R-:W2:Y:S04]  /*28e0*/  LDG.E R5, desc[UR6][R16.64] ;  /* 0x0000000610057981 */ /* 0x000ea8000c1e1900 */
[----:B------:R-:W2:Y:S01]  /*28f0*/  LDG.E R7, desc[UR6][R14.64] ;  /* 0x000000060e077981 */ /* 0x000ea2000c1e1900 */
[----:B------:R-:W-:Y:S01]  /*2900*/  BSSY.RECONVERGENT B1, `(.L_x_45) ;  /* 0x000000a000017945 */ /* 0x000fe20003800200 */
[----:B0-----:R-:W-:Y:S01]  /*2910*/  IMAD.WIDE R2, R9, 0x4, R2 ;  /* 0x0000000409027825 */ /* 0x001fe200078e0202 */
[----:B--2---:R-:W-:-:S13]  /*2920*/  FSETP.GEU.AND P0, PT, R5, R7, PT ;  /* 0x000000070500720b */ /* 0x004fda0003f0e000 */
[----:B-1----:R-:W-:Y:S05]  /*2930*/  @P0 BRA `(.L_x_46) ;  /* 0x0000000000180947 */ /* 0x002fea0003800000 */
[----:B------:R0:W-:Y:S04]  /*2940*/  STG.E desc[UR6][R2.64], R5 ;  /* 0x0000000502007986 */ /* 0x0001e8000c101906 */
[----:B------:R-:W2:Y:S04]  /*2950*/  LDG.E R9, desc[UR6][R14.64] ;  /* 0x000000060e097981 */ /* 0x000ea8000c1e1900 */
[----:B--2---:R0:W-:Y:S04]  /*2960*/  STG.E desc[UR6][R16.64], R9 ;  /* 0x0000000910007986 */ /* 0x0041e8000c101906 */
[----:B------:R-:W2:Y:S04]  /*2970*/  LDG.E R7, desc[UR6][R2.64] ;  /* 0x0000000602077981 */ /* 0x000ea8000c1e1900 */
[----:B--2---:R0:W-:Y:S04]  /*2980*/  STG.E desc[UR6][R14.64], R7 ;  /* 0x000000070e007986 */ /* 0x0041e8000c101906 */
[----:B------:R0:W5:Y:S02]  /*2990*/  LDG.E R8, desc[UR6][R12.64] ;  /* 0x000000060c087981 */ /* 0x000164000c1e1900 */
.L_x_46:
[----:B------:R-:W-:Y:S05]  /*29a0*/  BSYNC.RECONVERGENT B1 ;  /* 0x0000000000017941 */ /* 0x000fea0003800200 */
.L_x_45:
[----:B-----5:R-:W-:Y:S01]  /*29b0*/  FSETP.GEU.AND P0, PT, R7, R8, PT ;  /* 0x000000080700720b */ /* 0x020fe20003f0e000 */
[----:B------:R-:W-:-:S12]  /*29c0*/  BSSY.RECONVERGENT B1, `(.L_x_47) ;  /* 0x0000008000017945 */ /* 0x000fd80003800200 */
[----:B------:R-:W-:Y:S05]  /*29d0*/  @P0 BRA `(.L_x_48) ;  /* 0x0000000000180947 */ /* 0x000fea0003800000 */
[----:B------:R1:W-:Y:S04]  /*29e0*/  STG.E desc[UR6][R2.64], R7 ;  /* 0x0000000702007986 */ /* 0x0003e8000c101906 */
[----:B0-----:R-:W2:Y:S04]  /*29f0*/  LDG.E R5, desc[UR6][R12.64] ;  /* 0x000000060c057981 */ /* 0x001ea8000c1e1900 */
[----:B--2---:R2:W-:Y:S04]  /*2a00*/  STG.E desc[UR6][R14.64], R5 ;  /* 0x000000050e007986 */ /* 0x0045e8000c101906 */
[----:B------:R-:W3:Y:S04]  /*2a10*/  LDG.E R8, desc[UR6][R2.64] ;  /* 0x0000000602087981 */ /* 0x000ee8000c1e1900 */
[----:B---3--:R2:W-:Y:S04]  /*2a20*/  STG.E desc[UR6][R12.64], R8 ;  /* 0x000000080c007986 */ /* 0x0085e8000c101906 */
[----:B-1----:R2:W5:Y:S02]  /*2a30*/  LDG.E R7, desc[UR6][R14.64] ;  /* 0x000000060e077981 */ /* 0x002564000c1e1900 */
.L_x_48:
[----:B------:R-:W-:Y:S05]  /*2a40*/  BSYNC.RECONVERGENT B1 ;  /* 0x0000000000017941 */ /* 0x000fea0003800200 */
.L_x_47:
[----:B------:R-:W3:Y:S02]  /*2a50*/  LDG.E R31, desc[UR6][R16.64] ;  /* 0x00000006101f7981 */ /* 0x000ee4000c1e1900 */
[----:B---3-5:R-:W-:-:S13]  /*2a60*/  FSETP.GEU.AND P0, PT, R31, R7, PT ;  /* 0x000000071f00720b */ /* 0x028fda0003f0e000 */
[----:B------:R1:W-:Y:S04]  /*2a70*/  @!P0 STG.E desc[UR6][R2.64], R31 ;  /* 0x0000001f02008986 */ /* 0x0003e8000c101906 */
[----:B0-2---:R-:W2:Y:S04]  /*2a80*/  @!P0 LDG.E R5, desc[UR6][R14.64] ;  /* 0x000000060e058981 */ /* 0x005ea8000c1e1900 */
[----:B--2---:R0:W-:Y:S04]  /*2a90*/  @!P0 STG.E desc[UR6][R16.64], R5 ;  /* 0x0000000510008986 */ /* 0x0041e8000c101906 */
[----:B------:R-:W2:Y:S04]  /*2aa0*/  @!P0 LDG.E R7, desc[UR6][R2.64] ;  /* 0x0000000602078981 */ /* 0x000ea8000c1e1900 */
[----:B--2---:R2:W-:Y:S04]  /*2ab0*/  @!P0 STG.E desc[UR6][R14.64], R7 ;  /* 0x000000070e008986 */ /* 0x0045e8000c101906 */
[----:B-1----:R-:W3:Y:S04]  /*2ac0*/  @!P0 LDG.E R31, desc[UR6][R16.64] ;  /* 0x00000006101f8981 */ /* 0x002ee8000c1e1900 */
[----:B------:R-:W4:Y:S04]  /*2ad0*/  @!P0 LDG.E R8, desc[UR6][R12.64] ;  /* 0x000000060c088981 */ /* 0x000f28000c1e1900 */
[----:B------:R-:W2:Y:S04]  /*2ae0*/  LDG.E R36, desc[UR6][R36.64] ;  /* 0x0000000624247981 */ /* 0x000ea8000c1e1900 */
[----:B------:R-:W2:Y:S01]  /*2af0*/  LDG.E R9, desc[UR6][R32.64] ;  /* 0x0000000620097981 */ /* 0x000ea2000c1e1900 */
[----:B------:R-:W-:Y:S01]  /*2b00*/  MOV R35, 0x40400000 ;  /* 0x4040000000237802 */ /* 0x000fe20000000f00 */
[----:B------:R-:W-:Y:S01]  /*2b10*/  IMAD.MOV.U32 R0, RZ, RZ, 0x3eaaaaab ;  /* 0x3eaaaaabff007424 */ /* 0x000fe200078e00ff */
[----:B------:R-:W-:Y:S03]  /*2b20*/  BSSY.RECONVERGENT B3, `(.L_x_49) ;  /* 0x0000015000037945 */ /* 0x000fe60003800200 */
[----:B------:R-:W-:-:S04]  /*2b30*/  FFMA R35, R0, -R35, 1 ;  /* 0x3f80000000237423 */ /* 0x000fc80000000823 */
[----:B------:R-:W-:Y:S01]  /*2b40*/  FFMA R0, R35, R0, 0.3333333432674407959 ;  /* 0x3eaaaaab23007423 */ /* 0x000fe20000000000 */
[----:B---3--:R-:W-:Y:S01]  /*2b50*/  FMUL R28, R31, R31 ;  /* 0x0000001f1f1c7220 */ /* 0x008fe20000400000 */
[----:B----4-:R-:W-:-:S03]  /*2b60*/  FMUL R29, R8, R8 ;  /* 0x00000008081d7220 */ /* 0x010fc60000400000 */
[----:B------:R-:W-:Y:S01]  /*2b70*/  FMUL R4, R28, R31 ;  /* 0x0000001f1c047220 */ /* 0x000fe20000400000 */
[----:B------:R-:W-:-:S04]  /*2b80*/  FMUL R3, R29, R8 ;  /* 0x000000081d037220 */ /* 0x000fc80000400000 */
[----:B0-----:R-:W-:Y:S01]  /*2b90*/  FADD R5, R4, -R3 ;  /* 0x8000000304057221 */ /* 0x001fe20000000000 */
[----:B------:R-:W-:-:S03]  /*2ba0*/  FMUL R3, R3, R8 ;  /* 0x0000000803037220 */ /* 0x000fc60000400000 */
[----:B--2---:R-:W-:Y:S01]  /*2bb0*/  FMUL R6, R36, R5 ;  /* 0x0000000524067220 */ /* 0x004fe20000400000 */
[----:B------:R-:W-:-:S03]  /*2bc0*/  FFMA R4, R4, R31, -R3 ;  /* 0x0000001f04047223 */ /* 0x000fc60000000803 */
[----:B------:R-:W0:Y:S01]  /*2bd0*/  FCHK P0, R6, 3 ;  /* 0x4040000006007902 */ /* 0x000e220000000000 */
[----:B------:R-:W-:Y:S01]  /*2be0*/  FFMA R5, R0, R6, RZ ;  /* 0x0000000600057223 */ /* 0x000fe200000000ff */
[----:B------:R-:W-:-:S03]  /*2bf0*/  FMUL R9, R9, R4 ;  /* 0x0000000409097220 */ /* 0x000fc60000400000 */
[----:B------:R-:W-:-:S04]  /*2c00*/  FFMA R2, R5, -3, R6 ;  /* 0xc040000005027823 */ /* 0x000fc80000000006 */
[----:B------:R-:W-:Y:S01]  /*2c10*/  FFMA R0, R0, R2, R5 ;  /* 0x0000000200007223 */ /* 0x000fe20000000005 */
[----:B0-----:R-:W-:Y:S06]  /*2c20*/  @!P0 BRA `(.L_x_50) ;  /* 0x0000000000108947 */ /* 0x001fec0003800000 */
[----:B------:R-:W-:Y:S02]  /*2c30*/  HFMA2 R0, -RZ, RZ, 2.125, 0 ;  /* 0x40400000ff007431 */ /* 0x000fe400000001ff */
[----:B------:R-:W-:Y:S01]  /*2c40*/  IMAD.MOV.U32 R3, RZ, RZ, R6 ;  /* 0x000000ffff037224 */ /* 0x000fe200078e0006 */
[----:B------:R-:W-:-:S07]  /*2c50*/  MOV R2, 0x2c70 ;  /* 0x00002c7000027802 */ /* 0x000fce0000000f00 */
[----:B------:R-:W-:Y:S05]  /*2c60*/  CALL.REL.NOINC `($__internal_2_$__cuda_sm3x_div_rn_noftz_f32_slowpath) ;  /* 0x0000000c00387944 */ /* 0x000fea0003c00000 */
.L_x_50:
[----:B------:R-:W-:Y:S05]  /*2c70*/  BSYNC.RECONVERGENT B3 ;  /* 0x0000000000037941 */ /* 0x000fea0003800200 */
.L_x_49:
[----:B------:R-:W2:Y:S04]  /*2c80*/  LDG.E R24, desc[UR6][R24.64] ;  /* 0x0000000618187981 */ /* 0x000ea8000c1e1900 */
[----:B------:R-:W3:Y:S01]  /*2c90*/  LDG.E R23, desc[UR6][R22.64] ;  /* 0x0000000616177981 */ /* 0x000ee2000c1e1900 */
[----:B------:R-:W-:Y:S01]  /*2ca0*/  FADD R29, R28, -R29 ;  /* 0x8000001d1c1d7221 */ /* 0x000fe20000000000 */
[----:B------:R-:W-:Y:S01]  /*2cb0*/  FFMA R0, R9, 0.25, R0 ;  /* 0x3e80000009007823 */ /* 0x000fe20000000000 */
[----:B------:R-:W-:Y:S02]  /*2cc0*/  FADD R2, R31, -R8 ;  /* 0x800000081f027221 */ /* 0x000fe40000000000 */
[----:B--2---:R-:W-:-:S04]  /*2cd0*/  FMUL R29, R24, R29 ;  /* 0x0000001d181d7220 */ /* 0x004fc80000400000 */
[----:B------:R-:W-:-:S04]  /*2ce0*/  FFMA R0, R29, 0.5, R0 ;  /* 0x3f0000001d007823 */ /* 0x000fc80000000000 */
[----:B---3--:R-:W-:-:S05]  /*2cf0*/  FFMA R0, R23, R2, R0 ;  /* 0x0000000217007223 */ /* 0x008fca0000000000 */
[----:B------:R-:W-:-:S04]  /*2d00*/  FSETP.GTU.AND P0, PT, R0, RZ, PT ;  /* 0x000000ff0000720b */ /* 0x000fc80003f0c000 */
[----:B------:R-:W-:-:S05]  /*2d10*/  FSEL R31, R8, R31, P0 ;  /* 0x0000001f081f7208 */ /* 0x000fca0000000000 */
[----:B------:R0:W-:Y:S04]  /*2d20*/  STG.E desc[UR6][R10.64], R31 ;  /* 0x0000001f0a007986 */ /* 0x0001e8000c101906 */
[----:B------:R0:W5:Y:S02]  /*2d30*/  LDG.E R0, desc[UR6][R18.64] ;  /* 0x0000000612007981 */ /* 0x000164000c1e1900 */
.L_x_15:
[----:B------:R-:W-:Y:S05]  /*2d40*/  BSYNC.RECONVERGENT B0 ;  /* 0x0000000000007941 */ /* 0x000fea0003800200 */
.L_x_14:
[----:B-----5:R-:W-:-:S13]  /*2d50*/  FSETP.GT.AND P0, PT, R0, RZ, PT ;  /* 0x000000ff0000720b */ /* 0x020fda0003f04000 */
[----:B------:R-:W-:Y:S05]  /*2d60*/  @!P0 EXIT ;  /* 0x000000000000894d */ /* 0x000fea0003800000 */
[----:B------:R1:W5:Y:S01]  /*2d70*/  LDG.E R20, desc[UR6][R20.64] ;  /* 0x0000000614147981 */ /* 0x000362000c1e1900 */
[----:B------:R-:W-:Y:S01]  /*2d80*/  VIADD R2, R0, 0xf3000000 ;  /* 0xf300000000027836 */ /* 0x000fe20000000000 */
[----:B------:R1:W2:Y:S01]  /*2d90*/  MUFU.RSQ R5, R0 ;  /* 0x0000000000057308 */ /* 0x0002a20000001400 */
[----:B------:R-:W-:Y:S03]  /*2da0*/  BSSY.RECONVERGENT B0, `(.L_x_51) ;  /* 0x000000b000007945 */ /* 0x000fe60003800200 */
[----:B------:R-:W-:-:S13]  /*2db0*/  ISETP.GT.U32.AND P0, PT, R2, 0x727fffff, PT ;  /* 0x727fffff0200780c */ /* 0x000fda0003f04070 */
[----:B-12---:R-:W-:Y:S05]  /*2dc0*/  @!P0 BRA `(.L_x_52) ;  /* 0x0000000000108947 */ /* 0x006fea0003800000 */
[----:B------:R-:W-:-:S07]  /*2dd0*/  MOV R2, 0x2df0 ;  /* 0x00002df000027802 */ /* 0x000fce0000000f00 */
[----:B0----5:R-:W-:Y:S05]  /*2de0*/  CALL.REL.NOINC `($__internal_1_$__cuda_sm20_sqrt_rn_f32_slowpath) ;  /* 0x00000008007c7944 */ /* 0x021fea0003c00000 */
[----:B------:R-:W-:Y:S01]  /*2df0*/  MOV R3, R8 ;  /* 0x0000000800037202 */ /* 0x000fe20000000f00 */
[----:B------:R-:W-:Y:S06]  /*2e00*/  BRA `(.L_x_53) ;  /* 0x0000000000107947 */ /* 0x000fec0003800000 */
.L_x_52:
[C---:B------:R-:W-:Y:S01]  /*2e10*/  FMUL.FTZ R3, R5.reuse, R0 ;  /* 0x0000000005037220 */ /* 0x040fe20000410000 */
[----:B------:R-:W-:-:S03]  /*2e20*/  FMUL.FTZ R2, R5, 0.5 ;  /* 0x3f00000005027820 */ /* 0x000fc60000410000 */
[----:B------:R-:W-:-:S04]  /*2e30*/  FFMA R0, -R3, R3, R0 ;  /* 0x0000000303007223 */ /* 0x000fc80000000100 */
[----:B------:R-:W-:-:S07]  /*2e40*/  FFMA R3, R0, R2, R3 ;  /* 0x0000000200037223 */ /* 0x000fce0000000003 */
.L_x_53:
[----:B------:R-:W-:Y:S05]  /*2e50*/  BSYNC.RECONVERGENT B0 ;  /* 0x0000000000007941 */ /* 0x000fea0003800200 */
.L_x_51:
[----:B------:R-:W2:Y:S01]  /*2e60*/  LDG.E R27, desc[UR6][R26.64] ;  /* 0x000000061a1b7981 */ /* 0x000ea2000c1e1900 */
[C-C-:B-----5:R-:W-:Y:S01]  /*2e70*/  FADD R6, R20.reuse, -R3.reuse ;  /* 0x8000000314067221 */ /* 0x160fe20000000000 */
[----:B------:R-:W-:Y:S01]  /*2e80*/  FADD R0, R20, R3 ;  /* 0x0000000314007221 */ /* 0x000fe20000000000 */
[----:B------:R-:W-:Y:S02]  /*2e90*/  HFMA2 R22, -RZ, RZ, 2.125, 0 ;  /* 0x40400000ff167431 */ /* 0x000fe400000001ff */
[----:B------:R-:W-:Y:S02]  /*2ea0*/  IMAD.MOV.U32 R21, RZ, RZ, 0x3eaaaaab ;  /* 0x3eaaaaabff157424 */ /* 0x000fe400078e00ff */
[C---:B------:R-:W-:Y:S01]  /*2eb0*/  FMUL R7, |R6|.reuse, 16777216 ;  /* 0x4b80000006077820 */ /* 0x040fe20000400200 */
[----:B------:R-:W-:Y:S01]  /*2ec0*/  FSETP.GEU.AND P1, PT, |R6|, 1.175494350822287508e-38, PT ;  /* 0x008000000600780b */ /* 0x000fe20003f2e200 */
[C---:B------:R-:W-:Y:S01]  /*2ed0*/  FMUL R5, |R0|.reuse, 16777216 ;  /* 0x4b80000000057820 */ /* 0x040fe20000400200 */
[----:B------:R-:W-:Y:S01]  /*2ee0*/  FSETP.GEU.AND P0, PT, |R0|, 1.175494350822287508e-38, PT ;  /* 0x008000000000780b */ /* 0x000fe20003f0e200 */
[----:B------:R-:W-:Y:S01]  /*2ef0*/  BSSY.RECONVERGENT B0, `(.L_x_54) ;  /* 0x0000029000007945 */ /* 0x000fe20003800200 */
[----:B------:R-:W-:-:S02]  /*2f00*/  FSEL R8, R7, |R6|, !P1 ;  /* 0x4000000607087208 */ /* 0x000fc40004800000 */
[----:B------:R-:W-:Y:S02]  /*2f10*/  FSEL R5, R5, |R0|, !P0 ;  /* 0x4000000005057208 */ /* 0x000fe40004000000 */
[----:B------:R1:W3:Y:S01]  /*2f20*/  MUFU.LG2 R4, R8 ;  /* 0x0000000800047308 */ /* 0x0002e20000000c00 */
[----:B------:R-:W-:-:S07]  /*2f30*/  FSETP.GEU.AND P3, PT, R20, R3, PT ;  /* 0x000000031400720b */ /* 0x000fce0003f6e000 */
[----:B------:R4:W0:Y:S01]  /*2f40*/  MUFU.LG2 R2, R5 ;  /* 0x0000000500027308 */ /* 0x0008220000000c00 */
[----:B-1----:R-:W-:-:S05]  /*2f50*/  FADD R8, R6, R6 ;  /* 0x0000000606087221 */ /* 0x002fca0000000000 */
[----:B------:R-:W-:Y:S01]  /*2f60*/  FSETP.NEU.AND P4, PT, R8, R6, PT ;  /* 0x000000060800720b */ /* 0x000fe20003f8d000 */
[----:B---3--:R-:W-:Y:S01]  /*2f70*/  @!P1 FADD R4, R4, -24 ;  /* 0xc1c0000004049421 */ /* 0x008fe20000000000 */
[----:B----4-:R-:W-:Y:S01]  /*2f80*/  FADD R5, R0, R0 ;  /* 0x0000000000057221 */ /* 0x010fe20000000000 */
[----:B------:R-:W-:Y:S02]  /*2f90*/  FSETP.GEU.AND P1, PT, R20, -R3, PT ;  /* 0x800000031400720b */ /* 0x000fe40003f2e000 */
[----:B------:R-:W-:Y:S02]  /*2fa0*/  FMUL R9, R4, -0.6666666865348815918 ;  /* 0xbf2aaaab04097820 */ /* 0x000fe40000400000 */
[----:B------:R-:W-:Y:S01]  /*2fb0*/  FSETP.NEU.AND P2, PT, R5, R0, PT ;  /* 0x000000000500720b */ /* 0x000fe20003f4d000 */
[----:B0-----:R-:W-:-:S03]  /*2fc0*/  @!P0 FADD R2, R2, -24 ;  /* 0xc1c0000002028421 */ /* 0x001fc60000000000 */
[----:B------:R-:W0:Y:S01]  /*2fd0*/  MUFU.EX2 R9, R9 ;  /* 0x0000000900097308 */ /* 0x000e220000000800 */
[----:B------:R-:W-:-:S07]  /*2fe0*/  FMUL R2, R2, -0.6666666865348815918 ;  /* 0xbf2aaaab02027820 */ /* 0x000fce0000400000 */
[----:B------:R-:W1:Y:S01]  /*2ff0*/  MUFU.EX2 R7, R2 ;  /* 0x0000000200077308 */ /* 0x000e620000000800 */
[----:B0-----:R-:W-:-:S04]  /*3000*/  FMUL R18, |R6|, R9 ;  /* 0x0000000906127220 */ /* 0x001fc80000400200 */
[----:B------:R-:W-:Y:S01]  /*3010*/  FMUL R19, R9, -R18 ;  /* 0x8000001209137220 */ /* 0x000fe20000400000 */
[----:B-1----:R-:W-:-:S03]  /*3020*/  FMUL R4, |R0|, R7 ;  /* 0x0000000700047220 */ /* 0x002fc60000400200 */
[----:B------:R-:W-:Y:S01]  /*3030*/  FFMA R19, R18, R19, 1 ;  /* 0x3f80000012137423 */ /* 0x000fe20000000013 */
[----:B------:R-:W-:Y:S01]  /*3040*/  FFMA R0, -R21, R22, 1 ;  /* 0x3f80000015007423 */ /* 0x000fe20000000116 */
[----:B------:R-:W-:Y:S02]  /*3050*/  FMUL R7, R7, -R4 ;  /* 0x8000000407077220 */ /* 0x000fe40000400000 */
[----:B------:R-:W-:Y:S01]  /*3060*/  FMUL R19, R19, 0.3333333432674407959 ;  /* 0x3eaaaaab13137820 */ /* 0x000fe20000400000 */
[----:B------:R-:W-:Y:S01]  /*3070*/  FFMA R0, R0, -R21, -0.3333333432674407959 ;  /* 0xbeaaaaab00007423 */ /* 0x000fe20000000815 */
[----:B------:R-:W-:Y:S02]  /*3080*/  FFMA R7, R4, R7, 1 ;  /* 0x3f80000004077423 */ /* 0x000fe40000000007 */
[----:B------:R-:W-:Y:S02]  /*3090*/  FFMA R19, R18, R19, R18 ;  /* 0x0000001312137223 */ /* 0x000fe40000000012 */
[----:B------:R-:W-:-:S03]  /*30a0*/  FMUL R7, R7, 0.3333333432674407959 ;  /* 0x3eaaaaab07077820 */ /* 0x000fc60000400000 */
[----:B------:R-:W-:Y:S01]  /*30b0*/  @P4 FSEL R8, -R19, R19, !P3 ;  /* 0x0000001313084208 */ /* 0x000fe20005800100 */
[----:B------:R-:W-:-:S05]  /*30c0*/  FFMA R7, R4, R7, R4 ;  /* 0x0000000704077223 */ /* 0x000fca0000000004 */
[----:B------:R-:W-:-:S05]  /*30d0*/  @P2 FSEL R5, -R7, R7, !P1 ;  /* 0x0000000707052208 */ /* 0x000fca0004800100 */
[----:B------:R-:W-:Y:S01]  /*30e0*/  FADD R8, R5, R8 ;  /* 0x0000000805087221 */ /* 0x000fe20000000000 */
[----:B--2---:R-:W0:Y:S01]  /*30f0*/  FCHK P0, R27, -3 ;  /* 0xc04000001b007902 */ /* 0x004e220000000000 */
[----:B------:R-:W-:-:S04]  /*3100*/  FFMA R2, R0, R27, RZ ;  /* 0x0000001b00027223 */ /* 0x000fc800000000ff */
[----:B------:R-:W-:-:S04]  /*3110*/  FFMA R3, R2, 3, R27 ;  /* 0x4040000002037823 */ /* 0x000fc8000000001b */
[----:B------:R-:W-:Y:S01]  /*3120*/  FFMA R0, R0, R3, R2 ;  /* 0x0000000300007223 */ /* 0x000fe20000000002 */
[----:B0-----:R-:W-:Y:S06]  /*3130*/  @!P0 BRA `(.L_x_55) ;  /* 0x0000000000108947 */ /* 0x001fec0003800000 */
[----:B------:R-:W-:Y:S01]  /*3140*/  IMAD.MOV.U32 R3, RZ, RZ, R27 ;  /* 0x000000ffff037224 */ /* 0x000fe200078e001b */
[----:B------:R-:W-:Y:S02]  /*3150*/  MOV R0, 0xc0400000 ;  /* 0xc040000000007802 */ /* 0x000fe40000000f00 */
[----:B------:R-:W-:-:S07]  /*3160*/  MOV R2, 0x3180 ;  /* 0x0000318000027802 */ /* 0x000fce0000000f00 */
[----:B------:R-:W-:Y:S05]  /*3170*/  CALL.REL.NOINC `($__internal_2_$__cuda_sm3x_div_rn_noftz_f32_slowpath) ;  /* 0x0000000400f47944 */ /* 0x000fea0003c00000 */
.L_x_55:
[----:B------:R-:W-:Y:S05]  /*3180*/  BSYNC.RECONVERGENT B0 ;  /* 0x0000000000007941 */ /* 0x000fea0003800200 */
.L_x_54:
[----:B------:R-:W-:-:S05]  /*3190*/  FADD R3, R8, R0 ;  /* 0x0000000008037221 */ /* 0x000fca0000000000 */
[----:B------:R-:W-:Y:S04]  /*31a0*/  STG.E desc[UR6][R16.64], R3 ;  /* 0x0000000310007986 */ /* 0x000fe8000c101906 */
[----:B------:R-:W-:Y:S04]  /*31b0*/  STG.E desc[UR6][R14.64], RZ ;  /* 0x000000ff0e007986 */ /* 0x000fe8000c101906 */
[----:B------:R-:W-:Y:S04]  /*31c0*/  STG.E desc[UR6][R12.64], RZ ;  /* 0x000000ff0c007986 */ /* 0x000fe8000c101906 */
[----:B------:R-:W2:Y:S04]  /*31d0*/  LDG.E R5, desc[UR6][R16.64] ;  /* 0x0000000610057981 */ /* 0x000ea8000c1e1900 */
[----:B--2---:R-:W-:Y:S01]  /*31e0*/  STG.E desc[UR6][R10.64], R5 ;  /* 0x000000050a007986 */ /* 0x004fe2000c101906 */
[----:B------:R-:W-:Y:S05]  /*31f0*/  EXIT ;  /* 0x000000000000794d */ /* 0x000fea0003800000 */
        .weak           $__internal_0_$__cuda_sm20_div_rn_f64_full
        .type           $__internal_0_$__cuda_sm20_div_rn_f64_full,@function
        .size           $__internal_0_$__cuda_sm20_div_rn_f64_full,($__internal_1_$__cuda_sm20_sqrt_rn_f32_slowpath - $__internal_0_$__cuda_sm20_div_rn_f64_full)
$__internal_0_$__cuda_sm20_div_rn_f64_full:
[C---:B------:R-:W-:Y:S01]  /*3200*/  FSETP.GEU.AND P0, PT, |R15|.reuse, 1.469367938527859385e-39, PT ;  /* 0x001000000f00780b */ /* 0x040fe20003f0e200 */
[----:B------:R-:W-:Y:S01]  /*3210*/  IMAD.U32 R14, RZ, RZ, UR4 ;  /* 0x00000004ff0e7e24 */ /* 0x000fe2000f8e00ff */
[----:B------:R-:W-:Y:S01]  /*3220*/  LOP3.LUT R4, R15, 0x800fffff, RZ, 0xc0, !PT ;  /* 0x800fffff0f047812 */ /* 0x000fe200078ec0ff */
[----:B------:R-:W-:Y:S01]  /*3230*/  IMAD.MOV.U32 R18, RZ, RZ, 0x1 ;  /* 0x00000001ff127424 */ /* 0x000fe200078e00ff */
[----:B------:R-:W-:Y:S01]  /*3240*/  MOV R12, UR4 ;  /* 0x00000004000c7c02 */ /* 0x000fe20008000f00 */
[----:B------:R-:W-:Y:S01]  /*3250*/  BSSY.RECONVERGENT B1, `(.L_x_56) ;  /* 0x0000053000017945 */ /* 0x000fe20003800200 */
[----:B------:R-:W-:Y:S02]  /*3260*/  LOP3.LUT R13, R4, 0x3ff00000, RZ, 0xfc, !PT ;  /* 0x3ff00000040d7812 */ /* 0x000fe400078efcff */
[C---:B------:R-:W-:Y:S02]  /*3270*/  FSETP.GEU.AND P2, PT, |R7|.reuse, 1.469367938527859385e-39, PT ;  /* 0x001000000700780b */ /* 0x040fe40003f4e200 */
[----:B------:R-:W-:-:S02]  /*3280*/  LOP3.LUT R4, R7, 0x7ff00000, RZ, 0xc0, !PT ;  /* 0x7ff0000007047812 */ /* 0x000fc400078ec0ff */
[----:B------:R-:W-:Y:S01]  /*3290*/  LOP3.LUT R31, R15, 0x7ff00000, RZ, 0xc0, !PT ;  /* 0x7ff000000f1f7812 */ /* 0x000fe200078ec0ff */
[----:B------:R-:W-:-:S03]  /*32a0*/  @!P0 DMUL R12, R14, 8.98846567431157953865e+307 ;  /* 0x7fe000000e0c8828 */ /* 0x000fc60000000000 */
[----:B------:R-:W-:-:S03]  /*32b0*/  ISETP.GE.U32.AND P1, PT, R4, R31, PT ;  /* 0x0000001f0400720c */ /* 0x000fc60003f26070 */
[----:B------:R-:W0:Y:S02]  /*32c0*/  MUFU.RCP64H R19, R13 ;  /* 0x0000000d00137308 */ /* 0x000e240000001800 */
[----:B------:R-:W-:Y:S02]  /*32d0*/  @!P2 LOP3.LUT R5, R15, 0x7ff00000, RZ, 0xc0, !PT ;  /* 0x7ff000000f05a812 */ /* 0x000fe400078ec0ff */
[----:B------:R-:W-:Y:S02]  /*32e0*/  @!P2 MOV R38, RZ ;  /* 0x000000ff0026a202 */ /* 0x000fe40000000f00 */
[----:B------:R-:W-:Y:S02]  /*32f0*/  @!P2 ISETP.GE.U32.AND P3, PT, R4, R5, PT ;  /* 0x000000050400a20c */ /* 0x000fe40003f66070 */
[----:B------:R-:W-:Y:S02]  /*3300*/  MOV R5, 0x1ca00000 ;  /* 0x1ca0000000057802 */ /* 0x000fe40000000f00 */
[----:B------:R-:W-:-:S02]  /*3310*/  @!P0 LOP3.LUT R31, R13, 0x7ff00000, RZ, 0xc0, !PT ;  /* 0x7ff000000d1f8812 */ /* 0x000fc400078ec0ff */
[----:B------:R-:W-:-:S04]  /*3320*/  @!P2 SEL R35, R5, 0x63400000, !P3 ;  /* 0x634000000523a807 */ /* 0x000fc80005800000 */
[----:B------:R-:W-:Y:S01]  /*3330*/  @!P2 LOP3.LUT R8, R35, 0x80000000, R7, 0xf8, !PT ;  /* 0x800000002308a812 */ /* 0x000fe200078ef807 */
[----:B0-----:R-:W-:-:S03]  /*3340*/  DFMA R20, R18, -R12, 1 ;  /* 0x3ff000001214742b */ /* 0x001fc6000000080c */
[----:B------:R-:W-:Y:S01]  /*3350*/  @!P2 LOP3.LUT R39, R8, 0x100000, RZ, 0xfc, !PT ;  /* 0x001000000827a812 */ /* 0x000fe200078efcff */
[----:B------:R-:W-:-:S04]  /*3360*/  IMAD.MOV.U32 R8, RZ, RZ, R4 ;  /* 0x000000ffff087224 */ /* 0x000fc800078e0004 */
[----:B------:R-:W-:-:S08]  /*3370*/  DFMA R20, R20, R20, R20 ;  /* 0x000000141414722b */ /* 0x000fd00000000014 */
[----:B------:R-:W-:Y:S01]  /*3380*/  DFMA R20, R18, R20, R18 ;  /* 0x000000141214722b */ /* 0x000fe20000000012 */
[----:B------:R-:W-:Y:S01]  /*3390*/  SEL R19, R5, 0x63400000, !P1 ;  /* 0x6340000005137807 */ /* 0x000fe20004800000 */
[----:B------:R-:W-:-:S03]  /*33a0*/  IMAD.MOV.U32 R18, RZ, RZ, R6 ;  /* 0x000000ffff127224 */ /* 0x000fc600078e0006 */
[----:B------:R-:W-:-:S03]  /*33b0*/  LOP3.LUT R19, R19, 0x800fffff, R7, 0xf8, !PT ;  /* 0x800fffff13137812 */ /* 0x000fc600078ef807 */
[----:B------:R-:W-:-:S03]  /*33c0*/  DFMA R40, R20, -R12, 1 ;  /* 0x3ff000001428742b */ /* 0x000fc6000000080c */
[----:B------:R-:W-:-:S05]  /*33d0*/  @!P2 DFMA R18, R18, 2, -R38 ;  /* 0x400000001212a82b */ /* 0x000fca0000000826 */
[----:B------:R-:W-:-:S05]  /*33e0*/  DFMA R40, R20, R40, R20 ;  /* 0x000000281428722b */ /* 0x000fca0000000014 */
[----:B------:R-:W-:-:S03]  /*33f0*/  @!P2 LOP3.LUT R8, R19, 0x7ff00000, RZ, 0xc0, !PT ;  /* 0x7ff000001308a812 */ /* 0x000fc600078ec0ff */
[----:B------:R-:W-:Y:S01]  /*3400*/  DMUL R38, R40, R18 ;  /* 0x0000001228267228 */ /* 0x000fe20000000000 */
[----:B------:R-:W-:-:S04]  /*3410*/  IADD3 R30, PT, PT, R8, -0x1, RZ ;  /* 0xffffffff081e7810 */ /* 0x000fc80007ffe0ff */
[----:B------:R-:W-:Y:S01]  /*3420*/  ISETP.GT.U32.AND P0, PT, R30, 0x7feffffe, PT ;  /* 0x7feffffe1e00780c */ /* 0x000fe20003f04070 */
[----:B------:R-:W-:Y:S02]  /*3430*/  VIADD R30, R31, 0xffffffff ;  /* 0xffffffff1f1e7836 */ /* 0x000fe40000000000 */
[----:B------:R-:W-:-:S03]  /*3440*/  DFMA R20, R38, -R12, R18 ;  /* 0x8000000c2614722b */ /* 0x000fc60000000012 */
[----:B------:R-:W-:-:S05]  /*3450*/  ISETP.GT.U32.OR P0, PT, R30, 0x7feffffe, P0 ;  /* 0x7feffffe1e00780c */ /* 0x000fca0000704470 */
[----:B------:R-:W-:-:S08]  /*3460*/  DFMA R20, R40, R20, R38 ;  /* 0x000000142814722b */ /* 0x000fd00000000026 */
[----:B------:R-:W-:Y:S05]  /*3470*/  @P0 BRA `(.L_x_57) ;  /* 0x00000000006c0947 */ /* 0x000fea0003800000 */
[----:B------:R-:W-:-:S04]  /*3480*/  LOP3.LUT R7, R15, 0x7ff00000, RZ, 0xc0, !PT ;  /* 0x7ff000000f077812 */ /* 0x000fc800078ec0ff */
[CC--:B------:R-:W-:Y:S02]  /*3490*/  VIADDMNMX R6, R4.reuse, -R7.reuse, 0xb9600000, !PT ;  /* 0xb960000004067446 */ /* 0x0c0fe40007800907 */
[----:B------:R-:W-:Y:S02]  /*34a0*/  ISETP.GE.U32.AND P0, PT, R4, R7, PT ;  /* 0x000000070400720c */ /* 0x000fe40003f06070 */
[----:B------:R-:W-:Y:S02]  /*34b0*/  VIMNMX R6, PT, PT, R6, 0x46a00000, PT ;  /* 0x46a0000006067848 */ /* 0x000fe40003fe0100 */
[----:B------:R-:W-:-:S04]  /*34c0*/  SEL R5, R5, 0x63400000, !P0 ;  /* 0x6340000005057807 */ /* 0x000fc80004000000 */
[----:B------:R-:W-:Y:S02]  /*34d0*/  IADD3 R8, PT, PT, -R5, R6, RZ ;  /* 0x0000000605087210 */ /* 0x000fe40007ffe1ff */
[----:B------:R-:W-:-:S03]  /*34e0*/  MOV R6, RZ ;  /* 0x000000ff00067202 */ /* 0x000fc60000000f00 */
[----:B------:R-:W-:-:S06]  /*34f0*/  VIADD R7, R8, 0x7fe00000 ;  /* 0x7fe0000008077836 */ /* 0x000fcc0000000000 */
[----:B------:R-:W-:-:S10]  /*3500*/  DMUL R4, R20, R6 ;  /* 0x0000000614047228 */ /* 0x000fd40000000000 */
[----:B------:R-:W-:-:S13]  /*3510*/  FSETP.GTU.AND P0, PT, |R5|, 1.469367938527859385e-39, PT ;  /* 0x001000000500780b */ /* 0x000fda0003f0c200 */
[----:B------:R-:W-:Y:S05]  /*3520*/  @P0 BRA `(.L_x_58) ;  /* 0x0000000000940947 */ /* 0x000fea0003800000 */
[----:B------:R-:W-:Y:S01]  /*3530*/  DFMA R12, R20, -R12, R18 ;  /* 0x8000000c140c722b */ /* 0x000fe20000000012 */
[----:B------:R-:W-:-:S09]  /*3540*/  IMAD.MOV.U32 R6, RZ, RZ, RZ ;  /* 0x000000ffff067224 */ /* 0x000fd200078e00ff */
[C---:B------:R-:W-:Y:S02]  /*3550*/  FSETP.NEU.AND P0, PT, R13.reuse, RZ, PT ;  /* 0x000000ff0d00720b */ /* 0x040fe40003f0d000 */
[----:B------:R-:W-:-:S04]  /*3560*/  LOP3.LUT R15, R13, 0x80000000, R15, 0x48, !PT ;  /* 0x800000000d0f7812 */ /* 0x000fc800078e480f */
[----:B------:R-:W-:-:S07]  /*3570*/  LOP3.LUT R7, R15, R7, RZ, 0xfc, !PT ;  /* 0x000000070f077212 */ /* 0x000fce00078efcff */
[----:B------:R-:W-:Y:S05]  /*3580*/  @!P0 BRA `(.L_x_58) ;  /* 0x00000000007c8947 */ /* 0x000fea0003800000 */
[----:B------:R-:W-:Y:S01]  /*3590*/  IADD3 R13, PT, PT, -R8, RZ, RZ ;  /* 0x000000ff080d7210 */ /* 0x000fe20007ffe1ff */
[----:B------:R-:W-:Y:S01]  /*35a0*/  IMAD.MOV.U32 R12, RZ, RZ, RZ ;  /* 0x000000ffff0c7224 */ /* 0x000fe200078e00ff */
[----:B------:R-:W-:-:S05]  /*35b0*/  DMUL.RP R6, R20, R6 ;  /* 0x0000000614067228 */ /* 0x000fca0000008000 */
[----:B------:R-:W-:-:S05]  /*35c0*/  DFMA R12, R4, -R12, R20 ;  /* 0x8000000c040c722b */ /* 0x000fca0000000014 */
[----:B------:R-:W-:Y:S02]  /*35d0*/  LOP3.LUT R15, R7, R15, RZ, 0x3c, !PT ;  /* 0x0000000f070f7212 */ /* 0x000fe400078e3cff */
[----:B------:R-:W-:-:S04]  /*35e0*/  IADD3 R12, PT, PT, -R8, -0x43300000, RZ ;  /* 0xbcd00000080c7810 */ /* 0x000fc80007ffe1ff */
[----:B------:R-:W-:-:S04]  /*35f0*/  FSETP.NEU.AND P0, PT, |R13|, R12, PT ;  /* 0x0000000c0d00720b */ /* 0x000fc80003f0d200 */
[----:B------:R-:W-:Y:S02]  /*3600*/  FSEL R4, R6, R4, !P0 ;  /* 0x0000000406047208 */ /* 0x000fe40004000000 */
[----:B------:R-:W-:Y:S01]  /*3610*/  FSEL R5, R15, R5, !P0 ;  /* 0x000000050f057208 */ /* 0x000fe20004000000 */
[----:B------:R-:W-:Y:S06]  /*3620*/  BRA `(.L_x_58) ;  /* 0x0000000000547947 */ /* 0x000fec0003800000 */
.L_x_57:
[----:B------:R-:W-:-:S14]  /*3630*/  DSETP.NAN.AND P0, PT, R6, R6, PT ;  /* 0x000000060600722a */ /* 0x000fdc0003f08000 */
[----:B------:R-:W-:Y:S05]  /*3640*/  @P0 BRA `(.L_x_59) ;  /* 0x0000000000440947 */ /* 0x000fea0003800000 */
[----:B------:R-:W-:-:S14]  /*3650*/  DSETP.NAN.AND P0, PT, R14, R14, PT ;  /* 0x0000000e0e00722a */ /* 0x000fdc0003f08000 */
[----:B------:R-:W-:Y:S05]  /*3660*/  @P0 BRA `(.L_x_60) ;  /* 0x0000000000300947 */ /* 0x000fea0003800000 */
[----:B------:R-:W-:Y:S01]  /*3670*/  ISETP.NE.AND P0, PT, R8, R31, PT ;  /* 0x0000001f0800720c */ /* 0x000fe20003f05270 */
[----:B------:R-:W-:Y:S01]  /*3680*/  IMAD.MOV.U32 R5, RZ, RZ, -0x80000 ;  /* 0xfff80000ff057424 */ /* 0x000fe200078e00ff */
[----:B------:R-:W-:-:S11]  /*3690*/  MOV R4, 0x0 ;  /* 0x0000000000047802 */ /* 0x000fd60000000f00 */
[----:B------:R-:W-:Y:S05]  /*36a0*/  @!P0 BRA `(.L_x_58) ;  /* 0x0000000000348947 */ /* 0x000fea0003800000 */
[----:B------:R-:W-:Y:S02]  /*36b0*/  ISETP.NE.AND P0, PT, R8, 0x7ff00000, PT ;  /* 0x7ff000000800780c */ /* 0x000fe40003f05270 */
[----:B------:R-:W-:Y:S02]  /*36c0*/  LOP3.LUT R5, R7, 0x80000000, R15, 0x48, !PT ;  /* 0x8000000007057812 */ /* 0x000fe400078e480f */
[----:B------:R-:W-:-:S13]  /*36d0*/  ISETP.EQ.OR P0, PT, R31, RZ, !P0 ;  /* 0x000000ff1f00720c */ /* 0x000fda0004702670 */
[----:B------:R-:W-:Y:S02]  /*36e0*/  @P0 LOP3.LUT R6, R5, 0x7ff00000, RZ, 0xfc, !PT ;  /* 0x7ff0000005060812 */ /* 0x000fe400078efcff */
[----:B------:R-:W-:Y:S01]  /*36f0*/  @!P0 MOV R4, RZ ;  /* 0x000000ff00048202 */ /* 0x000fe20000000f00 */
[----:B------:R-:W-:Y:S01]  /*3700*/  @P0 IMAD.MOV.U32 R4, RZ, RZ, RZ ;  /* 0x000000ffff040224 */ /* 0x000fe200078e00ff */
[----:B------:R-:W-:Y:S01]  /*3710*/  @P0 MOV R5, R6 ;  /* 0x0000000600050202 */ /* 0x000fe20000000f00 */
[----:B------:R-:W-:Y:S06]  /*3720*/  BRA `(.L_x_58) ;  /* 0x0000000000147947 */ /* 0x000fec0003800000 */
.L_x_60:
[----:B------:R-:W-:Y:S01]  /*3730*/  LOP3.LUT R5, R15, 0x80000, RZ, 0xfc, !PT ;  /* 0x000800000f057812 */ /* 0x000fe200078efcff */
[----:B------:R-:W-:Y:S01]  /*3740*/  IMAD.MOV.U32 R4, RZ, RZ, R14 ;  /* 0x000000ffff047224 */ /* 0x000fe200078e000e */
[----:B------:R-:W-:Y:S06]  /*3750*/  BRA `(.L_x_58) ;  /* 0x0000000000087947 */ /* 0x000fec0003800000 */
.L_x_59:
[----:B------:R-:W-:Y:S02]  /*3760*/  LOP3.LUT R5, R7, 0x80000, RZ, 0xfc, !PT ;  /* 0x0008000007057812 */ /* 0x000fe400078efcff */
[----:B------:R-:W-:-:S07]  /*3770*/  MOV R4, R6 ;  /* 0x0000000600047202 */ /* 0x000fce0000000f00 */
.L_x_58:
[----:B------:R-:W-:Y:S05]  /*3780*/  BSYNC.RECONVERGENT B1 ;  /* 0x0000000000017941 */ /* 0x000fea0003800200 */
.L_x_56:
[----:B------:R-:W-:Y:S01]  /*3790*/  MOV R7, R5 ;  /* 0x0000000500077202 */ /* 0x000fe20000000f00 */
[----:B------:R-:W-:Y:S02]  /*37a0*/  HFMA2 R5, -RZ, RZ, 0, 0 ;  /* 0x00000000ff057431 */ /* 0x000fe400000001ff */
[----:B------:R-:W-:Y:S02]  /*37b0*/  IMAD.MOV.U32 R6, RZ, RZ, R4 ;  /* 0x000000ffff067224 */ /* 0x000fe400078e0004 */
[----:B------:R-:W-:-:S04]  /*37c0*/  IMAD.MOV.U32 R4, RZ, RZ, R0 ;  /* 0x000000ffff047224 */ /* 0x000fc800078e0000 */
[----:B------:R-:W-:Y:S05]  /*37d0*/  RET.REL.NODEC R4 `(_Z18QuarticSolver_fulliPfS_S_S_S_S_S_S_S_S_S_S_S_S_S_S_S_) ;  /* 0xffffffc804087950 */ /* 0x000fea0003c3ffff */
        .weak           $__internal_1_$__cuda_sm20_sqrt_rn_f32_slowpath
        .type           $__internal_1_$__cuda_sm20_sqrt_rn_f32_slowpath,@function
        .size           $__internal_1_$__cuda_sm20_sqrt_rn_f32_slowpath,($__internal_2_$__cuda_sm3x_div_rn_noftz_f32_slowpath - $__internal_1_$__cuda_sm20_sqrt_rn_f32_slowpath)
$__internal_1_$__cuda_sm20_sqrt_rn_f32_slowpath:
[----:B------:R-:W-:-:S13]  /*37e0*/  LOP3.LUT P0, RZ, R0, 0x7fffffff, RZ, 0xc0, !PT ;  /* 0x7fffffff00ff7812 */ /* 0x000fda000780c0ff */
[----:B------:R-:W-:Y:S01]  /*37f0*/  @!P0 IMAD.MOV.U32 R5, RZ, RZ, R0 ;  /* 0x000000ffff058224 */ /* 0x000fe200078e0000 */
[----:B------:R-:W-:Y:S06]  /*3800*/  @!P0 BRA `(.L_x_61) ;  /* 0x0000000000408947 */ /* 0x000fec0003800000 */
[----:B------:R-:W-:-:S13]  /*3810*/  FSETP.GEU.FTZ.AND P0, PT, R0, RZ, PT ;  /* 0x000000ff0000720b */ /* 0x000fda0003f1e000 */
[----:B------:R-:W-:Y:S01]  /*3820*/  @!P0 MOV R5, 0x7fffffff ;  /* 0x7fffffff00058802 */ /* 0x000fe20000000f00 */
[----:B------:R-:W-:Y:S06]  /*3830*/  @!P0 BRA `(.L_x_61) ;  /* 0x0000000000348947 */ /* 0x000fec0003800000 */
[----:B------:R-:W-:-:S13]  /*3840*/  FSETP.GTU.FTZ.AND P0, PT, |R0|, +INF , PT ;  /* 0x7f8000000000780b */ /* 0x000fda0003f1c200 */
[----:B------:R-:W-:Y:S01]  /*3850*/  @P0 FADD.FTZ R5, R0, 1 ;  /* 0x3f80000000050421 */ /* 0x000fe20000010000 */
[----:B------:R-:W-:Y:S06]  /*3860*/  @P0 BRA `(.L_x_61) ;  /* 0x0000000000280947 */ /* 0x000fec0003800000 */
[----:B------:R-:W-:-:S13]  /*3870*/  FSETP.NEU.FTZ.AND P0, PT, |R0|, +INF , PT ;  /* 0x7f8000000000780b */ /* 0x000fda0003f1d200 */
[----:B------:R-:W-:-:S04]  /*3880*/  @P0 FFMA R7, R0, 1.84467440737095516160e+19, RZ ;  /* 0x5f80000000070823 */ /* 0x000fc800000000ff */
[----:B------:R-:W0:Y:S02]  /*3890*/  @P0 MUFU.RSQ R6, R7 ;  /* 0x0000000700060308 */ /* 0x000e240000001400 */
[----:B0-----:R-:W-:Y:S01]  /*38a0*/  @P0 FMUL.FTZ R4, R7, R6 ;  /* 0x0000000607040220 */ /* 0x001fe20000410000 */
[----:B------:R-:W-:-:S03]  /*38b0*/  @P0 FMUL.FTZ R6, R6, 0.5 ;  /* 0x3f00000006060820 */ /* 0x000fc60000410000 */
[----:B------:R-:W-:-:S04]  /*38c0*/  @P0 FADD.FTZ R5, -R4, -RZ ;  /* 0x800000ff04050221 */ /* 0x000fc80000010100 */
[----:B------:R-:W-:Y:S01]  /*38d0*/  @P0 FFMA R31, R4, R5, R7 ;  /* 0x00000005041f0223 */ /* 0x000fe20000000007 */
[----:B------:R-:W-:-:S03]  /*38e0*/  @!P0 IMAD.MOV.U32 R5, RZ, RZ, R0 ;  /* 0x000000ffff058224 */ /* 0x000fc600078e0000 */
[----:B------:R-:W-:-:S04]  /*38f0*/  @P0 FFMA R6, R31, R6, R4 ;  /* 0x000000061f060223 */ /* 0x000fc80000000004 */
[----:B------:R-:W-:-:S07]  /*3900*/  @P0 FMUL.FTZ R5, R6, 2.3283064365386962891e-10 ;  /* 0x2f80000006050820 */ /* 0x000fce0000410000 */
.L_x_61:
[----:B------:R-:W-:Y:S01]  /*3910*/  MOV R8, R5 ;  /* 0x0000000500087202 */ /* 0x000fe20000000f00 */
[----:B------:R-:W-:Y:S02]  /*3920*/  HFMA2 R5, -RZ, RZ, 0, 0 ;  /* 0x00000000ff057431 */ /* 0x000fe400000001ff */
[----:B------:R-:W-:-:S04]  /*3930*/  IMAD.MOV.U32 R4, RZ, RZ, R2 ;  /* 0x000000ffff047224 */ /* 0x000fc800078e0002 */
[----:B------:R-:W-:Y:S05]  /*3940*/  RET.REL.NODEC R4 `(_Z18QuarticSolver_fulliPfS_S_S_S_S_S_S_S_S_S_S_S_S_S_S_S_) ;  /* 0xffffffc404ac7950 */ /* 0x000fea0003c3ffff */
        .weak           $__internal_2_$__cuda_sm3x_div_rn_noftz_f32_slowpath
        .type           $__internal_2_$__cuda_sm3x_div_rn_noftz_f32_slowpath,@function
        .size           $__internal_2_$__cuda_sm3x_div_rn_noftz_f32_slowpath,(.L_x_325 - $__internal_2_$__cuda_sm3x_div_rn_noftz_f32_slowpath)
$__internal_2_$__cuda_sm3x_div_rn_noftz_f32_slowpath:
[----:B------:R-:W-:Y:S01]  /*3950*/  SHF.R.U32.HI R4, RZ, 0x17, R0 ;  /* 0x00000017ff047819 */ /* 0x000fe20000011600 */
[----:B------:R-:W-:Y:S01]  /*3960*/  BSSY.RECONVERGENT B1, `(.L_x_62) ;  /* 0x0000064000017945 */ /* 0x000fe20003800200 */
[----:B------:R-:W-:Y:S02]  /*3970*/  SHF.R.U32.HI R5, RZ, 0x17, R3 ;  /* 0x00000017ff057819 */ /* 0x000fe40000011603 */
[----:B------:R-:W-:Y:S02]  /*3980*/  LOP3.LUT R4, R4, 0xff, RZ, 0xc0, !PT ;  /* 0x000000ff04047812 */ /* 0x000fe400078ec0ff */
[----:B------:R-:W-:-:S03]  /*3990*/  LOP3.LUT R5, R5, 0xff, RZ, 0xc0, !PT ;  /* 0x000000ff05057812 */ /* 0x000fc600078ec0ff */
[----:B------:R-:W-:Y:S01]  /*39a0*/  VIADD R6, R4, 0xffffffff ;  /* 0xffffffff04067836 */ /* 0x000fe20000000000 */
[----:B------:R-:W-:-:S04]  /*39b0*/  IADD3 R7, PT, PT, R5, -0x1, RZ ;  /* 0xffffffff05077810 */ /* 0x000fc80007ffe0ff */
[----:B------:R-:W-:-:S04]  /*39c0*/  ISETP.GT.U32.AND P0, PT, R6, 0xfd, PT ;  /* 0x000000fd0600780c */ /* 0x000fc80003f04070 */
[----:B------:R-:W-:-:S13]  /*39d0*/  ISETP.GT.U32.OR P0, PT, R7, 0xfd, P0 ;  /* 0x000000fd0700780c */ /* 0x000fda0000704470 */
[----:B------:R-:W-:Y:S01]  /*39e0*/  @!P0 IMAD.MOV.U32 R7, RZ, RZ, RZ ;  /* 0x000000ffff078224 */ /* 0x000fe200078e00ff */
[----:B------:R-:W-:Y:S06]  /*39f0*/  @!P0 BRA `(.L_x_63) ;  /* 0x0000000000608947 */ /* 0x000fec0003800000 */
[----:B------:R-:W-:Y:S02]  /*3a00*/  FSETP.GTU.FTZ.AND P0, PT, |R3|, +INF , PT ;  /* 0x7f8000000300780b */ /* 0x000fe40003f1c200 */
[----:B------:R-:W-:-:S04]  /*3a10*/  FSETP.GTU.FTZ.AND P1, PT, |R0|, +INF , PT ;  /* 0x7f8000000000780b */ /* 0x000fc80003f3c200 */
[----:B------:R-:W-:-:S13]  /*3a20*/  PLOP3.LUT P0, PT, P0, P1, PT, 0xf8, 0x8f ;  /* 0x00000000008f781c */ /* 0x000fda0000703f70 */
[----:B------:R-:W-:Y:S05]  /*3a30*/  @P0 BRA `(.L_x_64) ;  /* 0x0000000400540947 */ /* 0x000fea0003800000 */
[----:B------:R-:W-:-:S13]  /*3a40*/  LOP3.LUT P0, RZ, R0, 0x7fffffff, R3, 0xc8, !PT ;  /* 0x7fffffff00ff7812 */ /* 0x000fda000780c803 */
[----:B------:R-:W-:Y:S05]  /*3a50*/  @!P0 BRA `(.L_x_65) ;  /* 0x0000000400448947 */ /* 0x000fea0003800000 */
[C---:B------:R-:W-:Y:S02]  /*3a60*/  FSETP.NEU.FTZ.AND P1, PT, |R3|.reuse, +INF , PT ;  /* 0x7f8000000300780b */ /* 0x040fe40003f3d200 */
[----:B------:R-:W-:Y:S02]  /*3a70*/  FSETP.NEU.FTZ.AND P2, PT, |R0|, +INF , PT ;  /* 0x7f8000000000780b */ /* 0x000fe40003f5d200 */
[----:B------:R-:W-:-:S11]  /*3a80*/  FSETP.NEU.FTZ.AND P0, PT, |R3|, +INF , PT ;  /* 0x7f8000000300780b */ /* 0x000fd60003f1d200 */
[----:B------:R-:W-:Y:S05]  /*3a90*/  @!P2 BRA !P1, `(.L_x_65) ;  /* 0x000000040034a947 */ /* 0x000fea0004800000 */
[----:B------:R-:W-:-:S04]  /*3aa0*/  LOP3.LUT P1, RZ, R3, 0x7fffffff, RZ, 0xc0, !PT ;  /* 0x7fffffff03ff7812 */ /* 0x000fc8000782c0ff */
[----:B------:R-:W-:-:S13]  /*3ab0*/  PLOP3.LUT P1, PT, P2, P1, PT, 0x2f, 0xf2 ;  /* 0x0000000000f2781c */ /* 0x000fda0001722577 */
[----:B------:R-:W-:Y:S05]  /*3ac0*/  @P1 BRA `(.L_x_66) ;  /* 0x0000000400201947 */ /* 0x000fea0003800000 */
[----:B------:R-:W-:-:S04]  /*3ad0*/  LOP3.LUT P1, RZ, R0, 0x7fffffff, RZ, 0xc0, !PT ;  /* 0x7fffffff00ff7812 */ /* 0x000fc8000782c0ff */
[----:B------:R-:W-:-:S13]  /*3ae0*/  PLOP3.LUT P0, PT, P0, P1, PT, 0x2f, 0xf2 ;  /* 0x0000000000f2781c */ /* 0x000fda0000702577 */
[----:B------:R-:W-:Y:S05]  /*3af0*/  @P0 BRA `(.L_x_67) ;  /* 0x0000000400080947 */ /* 0x000fea0003800000 */
[----:B------:R-:W-:Y:S02]  /*3b00*/  IADD3 R7, PT, PT, R5, -0x1, RZ ;  /* 0xffffffff05077810 */ /* 0x000fe40007ffe0ff */
[----:B------:R-:W-:Y:S02]  /*3b10*/  ISETP.GE.AND P1, PT, R6, RZ, PT ;  /* 0x000000ff0600720c */ /* 0x000fe40003f26270 */
[----:B------:R-:W-:-:S11]  /*3b20*/  ISETP.GE.AND P0, PT, R7, RZ, PT ;  /* 0x000000ff0700720c */ /* 0x000fd60003f06270 */
[----:B------:R-:W-:Y:S02]  /*3b30*/  @!P1 FFMA R0, R0, 1.84467440737095516160e+19, RZ ;  /* 0x5f80000000009823 */ /* 0x000fe400000000ff */
[----:B------:R-:W-:Y:S01]  /*3b40*/  @P0 IMAD.MOV.U32 R7, RZ, RZ, RZ ;  /* 0x000000ffff070224 */ /* 0x000fe200078e00ff */
[----:B------:R-:W-:Y:S01]  /*3b50*/  @!P0 MOV R7, 0xffffffc0 ;  /* 0xffffffc000078802 */ /* 0x000fe20000000f00 */
[----:B------:R-:W-:-:S04]  /*3b60*/  @!P0 FFMA R3, R3, 1.84467440737095516160e+19, RZ ;  /* 0x5f80000003038823 */ /* 0x000fc800000000ff */
[----:B------:R-:W-:-:S07]  /*3b70*/  @!P1 VIADD R7, R7, 0x40 ;  /* 0x0000004007079836 */ /* 0x000fce0000000000 */
.L_x_63:
[----:B------:R-:W-:Y:S01]  /*3b80*/  LEA R35, R4, 0xc0800000, 0x17 ;  /* 0xc080000004237811 */ /* 0x000fe200078eb8ff */
[----:B------:R-:W-:Y:S03]  /*3b90*/  BSSY.RECONVERGENT B2, `(.L_x_68) ;  /* 0x0000036000027945 */ /* 0x000fe60003800200 */
[----:B------:R-:W-:Y:S01]  /*3ba0*/  IADD3 R34, PT, PT, -R35, R0, RZ ;  /* 0x0000000023227210 */ /* 0x000fe20007ffe1ff */
[----:B------:R-:W-:-:S03]  /*3bb0*/  VIADD R0, R5, 0xffffff81 ;  /* 0xffffff8105007836 */ /* 0x000fc60000000000 */
[----:B------:R-:W0:Y:S01]  /*3bc0*/  MUFU.RCP R35, R34 ;  /* 0x0000002200237308 */ /* 0x000e220000001000 */
[----:B------:R-:W-:Y:S01]  /*3bd0*/  FADD.FTZ R6, -R34, -RZ ;  /* 0x800000ff22067221 */ /* 0x000fe20000010100 */
[C---:B------:R-:W-:Y:S01]  /*3be0*/  IMAD R5, R0.reuse, -0x800000, R3 ;  /* 0xff80000000057824 */ /* 0x040fe200078e0203 */
[----:B------:R-:W-:-:S04]  /*3bf0*/  IADD3 R30, PT, PT, R0, 0x7f, -R4 ;  /* 0x0000007f001e7810 */ /* 0x000fc80007ffe804 */
[----:B------:R-:W-:Y:S01]  /*3c00*/  IADD3 R30, PT, PT, R30, R7, RZ ;  /* 0x000000071e1e7210 */ /* 0x000fe20007ffe0ff */
[----:B0-----:R-:W-:-:S04]  /*3c10*/  FFMA R0, R35, R6, 1 ;  /* 0x3f80000023007423 */ /* 0x001fc80000000006 */
[----:B------:R-:W-:-:S04]  /*3c20*/  FFMA R0, R35, R0, R35 ;  /* 0x0000000023007223 */ /* 0x000fc80000000023 */
[----:B------:R-:W-:-:S04]  /*3c30*/  FFMA R7, R5, R0, RZ ;  /* 0x0000000005077223 */ /* 0x000fc800000000ff */
[----:B------:R-:W-:-:S04]  /*3c40*/  FFMA R3, R6, R7, R5 ;  /* 0x0000000706037223 */ /* 0x000fc80000000005 */
[----:B------:R-:W-:-:S04]  /*3c50*/  FFMA R3, R0, R3, R7 ;  /* 0x0000000300037223 */ /* 0x000fc80000000007 */
[----:B------:R-:W-:-:S04]  /*3c60*/  FFMA R4, R6, R3, R5 ;  /* 0x0000000306047223 */ /* 0x000fc80000000005 */
[----:B------:R-:W-:-:S05]  /*3c70*/  FFMA R5, R0, R4, R3 ;  /* 0x0000000400057223 */ /* 0x000fca0000000003 */
[----:B------:R-:W-:-:S04]  /*3c80*/  SHF.R.U32.HI R7, RZ, 0x17, R5 ;  /* 0x00000017ff077819 */ /* 0x000fc80000011605 */
[----:B------:R-:W-:-:S05]  /*3c90*/  LOP3.LUT R7, R7, 0xff, RZ, 0xc0, !PT ;  /* 0x000000ff07077812 */ /* 0x000fca00078ec0ff */
[----:B------:R-:W-:-:S05]  /*3ca0*/  IMAD.IADD R6, R7, 0x1, R30 ;  /* 0x0000000107067824 */ /* 0x000fca00078e021e */
[----:B------:R-:W-:-:S04]  /*3cb0*/  IADD3 R7, PT, PT, R6, -0x1, RZ ;  /* 0xffffffff06077810 */ /* 0x000fc80007ffe0ff */
[----:B------:R-:W-:-:S13]  /*3cc0*/  ISETP.GE.U32.AND P0, PT, R7, 0xfe, PT ;  /* 0x000000fe0700780c */ /* 0x000fda0003f06070 */
[----:B------:R-:W-:Y:S05]  /*3cd0*/  @!P0 BRA `(.L_x_69) ;  /* 0x0000000000808947 */ /* 0x000fea0003800000 */
[----:B------:R-:W-:-:S13]  /*3ce0*/  ISETP.GT.AND P0, PT, R6, 0xfe, PT ;  /* 0x000000fe0600780c */ /* 0x000fda0003f04270 */
[----:B------:R-:W-:Y:S05]  /*3cf0*/  @P0 BRA `(.L_x_70) ;  /* 0x00000000006c0947 */ /* 0x000fea0003800000 */
[----:B------:R-:W-:-:S13]  /*3d00*/  ISETP.GE.AND P0, PT, R6, 0x1, PT ;  /* 0x000000010600780c */ /* 0x000fda0003f06270 */
[----:B------:R-:W-:Y:S05]  /*3d10*/  @P0 BRA `(.L_x_71) ;  /* 0x0000000000740947 */ /* 0x000fea0003800000 */
[----:B------:R-:W-:Y:S02]  /*3d20*/  ISETP.GE.AND P0, PT, R6, -0x18, PT ;  /* 0xffffffe80600780c */ /* 0x000fe40003f06270 */
[----:B------:R-:W-:-:S11]  /*3d30*/  LOP3.LUT R5, R5, 0x80000000, RZ, 0xc0, !PT ;  /* 0x8000000005057812 */ /* 0x000fd600078ec0ff */
[----:B------:R-:W-:Y:S05]  /*3d40*/  @!P0 BRA `(.L_x_71) ;  /* 0x0000000000688947 */ /* 0x000fea0003800000 */
[CCC-:B------:R-:W-:Y:S01]  /*3d50*/  FFMA.RP R7, R0.reuse, R4.reuse, R3.reuse ;  /* 0x0000000400077223 */ /* 0x1c0fe20000008003 */
[CCC-:B------:R-:W-:Y:S01]  /*3d60*/  FFMA.RM R30, R0.reuse, R4.reuse, R3.reuse ;  /* 0x00000004001e7223 */ /* 0x1c0fe20000004003 */
[----:B------:R-:W-:Y:S01]  /*3d70*/  FFMA.RZ R0, R0, R4, R3 ;  /* 0x0000000400007223 */ /* 0x000fe2000000c003 */
[C---:B------:R-:W-:Y:S02]  /*3d80*/  ISETP.NE.AND P2, PT, R6.reuse, RZ, PT ;  /* 0x000000ff0600720c */ /* 0x040fe40003f45270 */
[----:B------:R-:W-:Y:S02]  /*3d90*/  ISETP.NE.AND P1, PT, R6, RZ, PT ;  /* 0x000000ff0600720c */ /* 0x000fe40003f25270 */
[----:B------:R-:W-:Y:S02]  /*3da0*/  LOP3.LUT R0, R0, 0x7fffff, RZ, 0xc0, !PT ;  /* 0x007fffff00007812 */ /* 0x000fe400078ec0ff */
[----:B------:R-:W-:Y:S02]  /*3db0*/  FSETP.NEU.FTZ.AND P0, PT, R7, R30, PT ;  /* 0x0000001e0700720b */ /* 0x000fe40003f1d000 */
[----:B------:R-:W-:Y:S01]  /*3dc0*/  LOP3.LUT R3, R0, 0x800000, RZ, 0xfc, !PT ;  /* 0x0080000000037812 */ /* 0x000fe200078efcff */
[C---:B------:R-:W-:Y:S01]  /*3dd0*/  VIADD R0, R6.reuse, 0x20 ;  /* 0x0000002006007836 */ /* 0x040fe20000000000 */
[----:B------:R-:W-:-:S04]  /*3de0*/  IADD3 R6, PT, PT, -R6, RZ, RZ ;  /* 0x000000ff06067210 */ /* 0x000fc80007ffe1ff */
[----:B------:R-:W-:Y:S02]  /*3df0*/  SHF.L.U32 R0, R3, R0, RZ ;  /* 0x0000000003007219 */ /* 0x000fe400000006ff */
[----:B------:R-:W-:Y:S02]  /*3e00*/  SEL R6, R6, RZ, P2 ;  /* 0x000000ff06067207 */ /* 0x000fe40001000000 */
[----:B------:R-:W-:Y:S02]  /*3e10*/  ISETP.NE.AND P1, PT, R0, RZ, P1 ;  /* 0x000000ff0000720c */ /* 0x000fe40000f25270 */
[----:B------:R-:W-:Y:S02]  /*3e20*/  SHF.R.U32.HI R7, RZ, R6, R3 ;  /* 0x00000006ff077219 */ /* 0x000fe40000011603 */
[----:B------:R-:W-:Y:S02]  /*3e30*/  PLOP3.LUT P0, PT, P0, P1, PT, 0xf8, 0x8f ;  /* 0x00000000008f781c */ /* 0x000fe40000703f70 */
[----:B------:R-:W-:-:S02]  /*3e40*/  SHF.R.U32.HI R3, RZ, 0x1, R7 ;  /* 0x00000001ff037819 */ /* 0x000fc40000011607 */
[----:B------:R-:W-:-:S04]  /*3e50*/  SEL R0, RZ, 0x1, !P0 ;  /* 0x00000001ff007807 */ /* 0x000fc80004000000 */
[----:B------:R-:W-:-:S04]  /*3e60*/  LOP3.LUT R0, R0, 0x1, R3, 0xf8, !PT ;  /* 0x0000000100007812 */ /* 0x000fc800078ef803 */
[----:B------:R-:W-:-:S05]  /*3e70*/  LOP3.LUT R0, R0, R7, RZ, 0xc0, !PT ;  /* 0x0000000700007212 */ /* 0x000fca00078ec0ff */
[----:B------:R-:W-:-:S05]  /*3e80*/  IMAD.IADD R0, R3, 0x1, R0 ;  /* 0x0000000103007824 */ /* 0x000fca00078e0200 */
[----:B------:R-:W-:Y:S01]  /*3e90*/  LOP3.LUT R5, R0, R5, RZ, 0xfc, !PT ;  /* 0x0000000500057212 */ /* 0x000fe200078efcff */
[----:B------:R-:W-:Y:S06]  /*3ea0*/  BRA `(.L_x_71) ;  /* 0x0000000000107947 */ /* 0x000fec0003800000 */
.L_x_70:
[----:B------:R-:W-:-:S04]  /*3eb0*/  LOP3.LUT R5, R5, 0x80000000, RZ, 0xc0, !PT ;  /* 0x8000000005057812 */ /* 0x000fc800078ec0ff */
[----:B------:R-:W-:Y:S01]  /*3ec0*/  LOP3.LUT R5, R5, 0x7f800000, RZ, 0xfc, !PT ;  /* 0x7f80000005057812 */ /* 0x000fe200078efcff */
[----:B------:R-:W-:Y:S06]  /*3ed0*/  BRA `(.L_x_71) ;  /* 0x0000000000047947 */ /* 0x000fec0003800000 */
.L_x_69:
[----:B------:R-:W-:-:S07]  /*3ee0*/  LEA R5, R30, R5, 0x17 ;  /* 0x000000051e057211 */ /* 0x000fce00078eb8ff */
.L_x_71:
[----:B------:R-:W-:Y:S05]  /*3ef0*/  BSYNC.RECONVERGENT B2 ;  /* 0x0000000000027941 */ /* 0x000fea0003800200 */
.L_x_68:
[----:B------:R-:W-:Y:S01]  /*3f00*/  IMAD.MOV.U32 R0, RZ, RZ, R5 ;  /* 0x000000ffff007224 */ /* 0x000fe200078e0005 */
[----:B------:R-:W-:Y:S06]  /*3f10*/  BRA `(.L_x_72) ;  /* 0x0000000000207947 */ /* 0x000fec0003800000 */
.L_x_67:
[----:B------:R-:W-:-:S04]  /*3f20*/  LOP3.LUT R0, R0, 0x80000000, R3, 0x48, !PT ;  /* 0x8000000000007812 */ /* 0x000fc800078e4803 */
[----:B------:R-:W-:Y:S01]  /*3f30*/  LOP3.LUT R0, R0, 0x7f800000, RZ, 0xfc, !PT ;  /* 0x7f80000000007812 */ /* 0x000fe200078efcff */
[----:B------:R-:W-:Y:S06]  /*3f40*/  BRA `(.L_x_72) ;  /* 0x0000000000147947 */ /* 0x000fec0003800000 */
.L_x_66:
[----:B------:R-:W-:Y:S01]  /*3f50*/  LOP3.LUT R0, R0, 0x80000000, R3, 0x48, !PT ;  /* 0x8000000000007812 */ /* 0x000fe200078e4803 */
[----:B------:R-:W-:Y:S06]  /*3f60*/  BRA `(.L_x_72) ;  /* 0x00000000000c7947 */ /* 0x000fec0003800000 */
.L_x_65:
[----:B------:R-:W0:Y:S01]  /*3f70*/  MUFU.RSQ R0, -QNAN ;  /* 0xffc0000000007908 */ /* 0x000e220000001400 */
[----:B------:R-:W-:Y:S05]  /*3f80*/  BRA `(.L_x_72) ;  /* 0x0000000000047947 */ /* 0x000fea0003800000 */
.L_x_64:
[----:B------:R-:W-:-:S07]  /*3f90*/  FADD.FTZ R0, R3, R0 ;  /* 0x0000000003007221 */ /* 0x000fce0000010000 */
.L_x_72:
[----:B------:R-:W-:Y:S05]  /*3fa0*/  BSYNC.RECONVERGENT B1 ;  /* 0x0000000000017941 */ /* 0x000fea0003800200 */
.L_x_62:
[----:B------:R-:W-:-:S04]  /*3fb0*/  HFMA2 R3, -RZ, RZ, 0, 0 ;  /* 0x00000000ff037431 */ /* 0x000fc800000001ff */
[----:B0-----:R-:W-:Y:S05]  /*3fc0*/  RET.REL.NODEC R2 `(_Z18QuarticSolver_fulliPfS_S_S_S_S_S_S_S_S_S_S_S_S_S_S_S_) ;  /* 0xffffffc0020c7950 */ /* 0x001fea0003c3ffff */
.L_x_73:
[----:B------:R-:W-:-:S00]  /*3fd0*/  BRA `(.L_x_73) ;  /* 0xfffffffc00fc7947 */ /* 0x000fc0000383ffff */
[----:B------:R-:W-:-:S00]  /*3fe0*/  NOP ;  /* 0x0000000000007918 */ /* 0x000fc00000000000 */
        /* <DEDUP_REMOVED lines=9> */
.L_x_325:


//--------------------- .text._Z14QuarticSolver2iPfS_S_S_S_S_S_S_S_S_S_S_S_S_S_ --------------------------
	.section	.text._Z14QuarticSolver2iPfS_S_S_S_S_S_S_S_S_S_S_S_S_S_,"ax",@progbits
	.align	128
        .global         _Z14QuarticSolver2iPfS_S_S_S_S_S_S_S_S_S_S_S_S_S_
        .type           _Z14QuarticSolver2iPfS_S_S_S_S_S_S_S_S_S_S_S_S_S_,@function
        .size           _Z14QuarticSolver2iPfS_S_S_S_S_S_S_S_S_S_S_S_S_S_,(.L_x_327 - _Z14QuarticSolver2iPfS_S_S_S_S_S_S_S_S_S_S_S_S_S_)
        .other          _Z14QuarticSolver2iPfS_S_S_S_S_S_S_S_S_S_S_S_S_S_,@"STO_CUDA_ENTRY STV_DEFAULT"
_Z14QuarticSolver2iPfS_S_S_S_S_S_S_S_S_S_S_S_S_S_:
.text._Z14QuarticSolver2iPfS_S_S_S_S_S_S_S_S_S_S_S_S_S_:
[----:B------:R-:W0:Y:S01]  /*0000*/  LDC R1, c[0x0][0x37c] ;  /* 0x0000df00ff017b82 */ /* 0x000e220000000800 */
[----:B------:R-:W1:Y:S07]  /*0010*/  S2R R3, SR_TID.X ;  /* 0x0000000000037919 */ /* 0x000e6e0000002100 */
[----:B------:R-:W1:Y:S01]  /*0020*/  S2UR UR4, SR_CTAID.X ;  /* 0x00000000000479c3 */ /* 0x000e620000002500 */
[----:B------:R-:W2:Y:S01]  /*0030*/  LDCU UR5, c[0x0][0x380] ;  /* 0x00007000ff0577ac */ /* 0x000ea20008000800 */
[----:B0-----:R-:W-:-:S06]  /*0040*/  IADD3 R1, PT, PT, R1, -0x20, RZ ;  /* 0xffffffe001017810 */ /* 0x001fcc0007ffe0ff */
[----:B------:R-:W1:Y:S02]  /*0050*/  LDC R2, c[0x0][0x360] ;  /* 0x0000d800ff027b82 */ /* 0x000e640000000800 */
[----:B-1----:R-:W-:-:S05]  /*0060*/  IMAD R2, R2, UR4, R3 ;  /* 0x0000000402027c24 */ /* 0x002fca000f8e0203 */
[----:B--2---:R-:W-:-:S13]  /*0070*/  ISETP.GE.AND P0, PT, R2, UR5, PT ;  /* 0x0000000502007c0c */ /* 0x004fda000bf06270 */
[----:B------:R-:W-:Y:S05]  /*0080*/  @P0 EXIT ;  /* 0x000000000000094d */ /* 0x000fea0003800000 */
[----:B------:R-:W0:Y:S01]  /*0090*/  LDC.64 R4, c[0x0][0x3c0] ;  /* 0x0000f000ff047b82 */ /* 0x000e220000000a00 */
[----:B------:R-:W1:Y:S01]  /*00a0*/  LDCU.64 UR6, c[0x0][0x358] ;  /* 0x00006b00ff0677ac */ /* 0x000e620008000a00 */
[----:B0-----:R-:W-:-:S05]  /*00b0*/  IMAD.WIDE R4, R2, 0x4, R4 ;  /* 0x0000000402047825 */ /* 0x001fca00078e0204 */
[----:B-1----:R-:W2:Y:S02]  /*00c0*/  LDG.E R0, desc[UR6][R4.64] ;  /* 0x0000000604007981 */ /* 0x002ea4000c1e1900 */
[----:B--2---:R-:W-:-:S13]  /*00d0*/  FSETP.GTU.AND P0, PT, R0, RZ, PT ;  /* 0x000000ff0000720b */ /* 0x004fda0003f0c000 */
[----:B------:R-:W-:Y:S05]  /*00e0*/  @P0 BRA `(.L_x_74) ;  /* 0x0000002000700947 */ /* 0x000fea0003800000 */
[----:B------:R-:W0:Y:S08]  /*00f0*/  LDC.64 R8, c[0x0][0x3b0] ;  /* 0x0000ec00ff087b82 */ /* 0x000e300000000a00 */
[----:B------:R-:W1:Y:S01]  /*0100*/  LDC.64 R4, c[0x0][0x3b8] ;  /* 0x0000ee00ff047b82 */ /* 0x000e620000000a00 */
[----:B0-----:R-:W-:-:S05]  /*0110*/  IMAD.WIDE R8, R2, 0x4, R8 ;  /* 0x0000000402087825 */ /* 0x001fca00078e0208 */
[----:B------:R-:W2:Y:S01]  /*0120*/  LDG.E R0, desc[UR6][R8.64] ;  /* 0x0000000608007981 */ /* 0x000ea2000c1e1900 */
[----:B-1----:R-:W-:-:S05]  /*0130*/  IMAD.WIDE R4, R2, 0x4, R4 ;  /* 0x0000000402047825 */ /* 0x002fca00078e0204 */
        /* <DEDUP_REMOVED lines=9> */
[----:B-----5:R-:W-:Y:S05]  /*01d0*/  CALL.REL.NOINC `($__internal_3_$__cuda_sm20_sqrt_rn_f32_slowpath) ;  /* 0x0000002400887944 */ /* 0x020fea0003c00000 */
[----:B------:R-:W-:Y:S05]  /*01e0*/  BRA `(.L_x_77) ;  /* 0x0000000000107947 */ /* 0x000fea0003800000 */
.L_x_76:
[----:B------:R-:W-:Y:S01]  /*01f0*/  FMUL.FTZ R5, R0, R7 ;  /* 0x0000000700057220 */ /* 0x000fe20000410000 */
[----:B------:R-:W-:-:S03]  /*0200*/  FMUL.FTZ R7, R7, 0.5 ;  /* 0x3f00000007077820 */ /* 0x000fc60000410000 */
[----:B------:R-:W-:-:S04]  /*0210*/  FFMA R0, -R5, R5, R0 ;  /* 0x0000000505007223 */ /* 0x000fc80000000100 */
[----:B------:R-:W-:-:S07]  /*0220*/  FFMA R0, R0, R7, R5 ;  /* 0x0000000700007223 */ /* 0x000fce0000000005 */
.L_x_77:
[----:B------:R-:W-:Y:S05]  /*0230*/  BSYNC.RECONVERGENT B0 ;  /* 0x0000000000007941 */ /* 0x000fea0003800200 */
.L_x_75:
        /* <DEDUP_REMOVED lines=9> */
[----:B------:R-:W-:-:S07]  /*02d0*/  MOV R4, 0x2f0 ;  /* 0x000002f000047802 */ /* 0x000fce0000000f00 */
[----:B------:R-:W-:Y:S05]  /*02e0*/  CALL.REL.NOINC `($__internal_4_$__cuda_sm3x_div_rn_noftz_f32_slowpath) ;  /* 0x0000002400a07944 */ /* 0x000fea0003c00000 */
[----:B------:R-:W-:-:S07]  /*02f0*/  MOV R4, R3 ;  /* 0x0000000300047202 */ /* 0x000fce0000000f00 */
.L_x_79:
[----:B------:R-:W-:Y:S05]  /*0300*/  BSYNC.RECONVERGENT B0 ;  /* 0x0000000000007941 */ /* 0x000fea0003800200 */
.L_x_78:
[----:B------:R-:W-:Y:S01]  /*0310*/  IMAD.MOV.U32 R3, RZ, RZ, 0x3f000000 ;  /* 0x3f000000ff037424 */ /* 0x000fe200078e00ff */
[C---:B------:R-:W-:Y:S01]  /*0320*/  FSETP.NEU.AND P1, PT, |R4|.reuse, 1, PT ;  /* 0x3f8000000400780b */ /* 0x040fe20003f2d200 */
[----:B------:R-:W0:Y:S01]  /*0330*/  LDC.64 R18, c[0x0][0x3c8] ;  /* 0x0000f200ff127b82 */ /* 0x000e220000000a00 */
[C---:B------:R-:W-:Y:S01]  /*0340*/  FSETP.GT.AND P0, PT, |R4|.reuse, 0.56000000238418579102, PT ;  /* 0x3f0f5c290400780b */ /* 0x040fe20003f04200 */
[----:B------:R-:W-:-:S04]  /*0350*/  FFMA R0, |R4|, -R3, 0.5 ;  /* 0x3f00000004007423 */ /* 0x000fc80000000a03 */
[----:B------:R-:W1:Y:S02]  /*0360*/  MUFU.RSQ R3, R0 ;  /* 0x0000000000037308 */ /* 0x000e640000001400 */
[----:B-1----:R-:W-:Y:S01]  /*0370*/  FMUL R5, R0, R3 ;  /* 0x0000000300057220 */ /* 0x002fe20000400000 */
[----:B------:R-:W-:Y:S01]  /*0380*/  FMUL R6, R3, -0.5 ;  /* 0xbf00000003067820 */ /* 0x000fe20000400000 */
[----:B0-----:R-:W-:-:S04]  /*0390*/  IMAD.WIDE R18, R2, 0x4, R18 ;  /* 0x0000000402127825 */ /* 0x001fc800078e0212 */
[----:B------:R-:W-:-:S04]  /*03a0*/  FFMA R6, R5, R6, 0.5 ;  /* 0x3f00000005067423 */ /* 0x000fc80000000006 */
[----:B------:R-:W-:Y:S01]  /*03b0*/  FFMA R6, R5, R6, R5 ;  /* 0x0000000605067223 */ /* 0x000fe20000000005 */
[----:B------:R-:W-:-:S04]  /*03c0*/  HFMA2 R5, -RZ, RZ, 1.265625, -5052 ;  /* 0x3d10ecefff057431 */ /* 0x000fc800000001ff */
        /* <DEDUP_REMOVED lines=11> */
[----:B------:R-:W-:-:S03]  /*0480*/  IMAD.MOV.U32 R5, RZ, RZ, 0x3fd774eb ;  /* 0x3fd774ebff057424 */ /* 0x000fc600078e00ff */
        /* <DEDUP_REMOVED lines=8> */
[----:B------:R0:W1:Y:S04]  /*0510*/  MUFU.RSQ R5, -R8 ;  /* 0x8000000800057308 */ /* 0x0000680000001400 */
[----:B------:R-:W-:-:S04]  /*0520*/  IADD3 R0, PT, PT, R4, -0xd000000, RZ ;  /* 0xf300000004007810 */ /* 0x000fc80007ffe0ff */
[----:B------:R-:W-:-:S13]  /*0530*/  ISETP.GT.U32.AND P0, PT, R0, 0x727fffff, PT ;  /* 0x727fffff0000780c */ /* 0x000fda0003f04070 */
[----:B01----:R-:W-:Y:S05]  /*0540*/  @!P0 BRA `(.L_x_81) ;  /* 0x0000000000148947 */ /* 0x003fea0003800000 */
[----:B------:R-:W-:Y:S01]  /*0550*/  IMAD.MOV.U32 R0, RZ, RZ, R4 ;  /* 0x000000ffff007224 */ /* 0x000fe200078e0004 */
[----:B------:R-:W-:-:S07]  /*0560*/  MOV R11, 0x580 ;  /* 0x00000580000b7802 */ /* 0x000fce0000000f00 */
[----:B------:R-:W-:Y:S05]  /*0570*/  CALL.REL.NOINC `($__internal_3_$__cuda_sm20_sqrt_rn_f32_slowpath) ;  /* 0x0000002000a07944 */ /* 0x000fea0003c00000 */
[----:B------:R-:W-:Y:S01]  /*0580*/  MOV R9, R0 ;  /* 0x0000000000097202 */ /* 0x000fe20000000f00 */
[----:B------:R-:W-:Y:S06]  /*0590*/  BRA `(.L_x_82) ;  /* 0x0000000000107947 */ /* 0x000fec0003800000 */
.L_x_81:
[----:B------:R-:W-:Y:S01]  /*05a0*/  FMUL.FTZ R9, R8, -R5 ;  /* 0x8000000508097220 */ /* 0x000fe20000410000 */
[----:B------:R-:W-:-:S03]  /*05b0*/  FMUL.FTZ R5, R5, 0.5 ;  /* 0x3f00000005057820 */ /* 0x000fc60000410000 */
[----:B------:R-:W-:-:S04]  /*05c0*/  FFMA R8, -R9, R9, -R8 ;  /* 0x0000000909087223 */ /* 0x000fc80000000908 */
[----:B------:R-:W-:-:S07]  /*05d0*/  FFMA R9, R8, R5, R9 ;  /* 0x0000000508097223 */ /* 0x000fce0000000009 */
.L_x_82:
[----:B------:R-:W-:Y:S05]  /*05e0*/  BSYNC.RECONVERGENT B0 ;  /* 0x0000000000007941 */ /* 0x000fea0003800200 */
.L_x_80:
        /* <DEDUP_REMOVED lines=17> */
[----:B------:R-:W-:Y:S05]  /*0700*/  CALL.REL.NOINC `($__internal_4_$__cuda_sm3x_div_rn_noftz_f32_slowpath) ;  /* 0x0000002000987944 */ /* 0x000fea0003c00000 */
[----:B------:R-:W-:-:S07]  /*0710*/  MOV R7, R3 ;  /* 0x0000000300077202 */ /* 0x000fce0000000f00 */
.L_x_84:
[----:B------:R-:W-:Y:S05]  /*0720*/  BSYNC.RECONVERGENT B0 ;  /* 0x0000000000007941 */ /* 0x000fea0003800200 */
.L_x_83:
        /* <DEDUP_REMOVED lines=20> */
.L_x_87:
        /* <DEDUP_REMOVED lines=38> */
[----:B------:R-:W-:-:S04]  /*0ad0*/  LEA.HI R0, R4, R3, RZ, 0x1 ;  /* 0x0000000304007211 */ /* 0x000fc800078f08ff */
[----:B------:R-:W-:-:S05]  /*0ae0*/  IADD3 R3, PT, PT, -R0, RZ, RZ ;  /* 0x000000ff00037210 */ /* 0x000fca0007ffe1ff */
[----:B------:R-:W-:Y:S01]  /*0af0*/  @!P0 IMAD.MOV.U32 R0, RZ, RZ, R3 ;  /* 0x000000ffff008224 */ /* 0x000fe200078e0003 */
[----:B-1----:R-:W-:-:S10]  /*0b00*/  DMUL R12, R10, UR4 ;  /* 0x000000040a0c7c28 */ /* 0x002fd40008000000 */
[----:B------:R-:W1:Y:S02]  /*0b10*/  F2F.F32.F64 R12, R12 ;  /* 0x0000000c000c7310 */ /* 0x000e640000301000 */
[----:B01----:R-:W-:-:S07]  /*0b20*/  FSEL R3, -R12, R12, !P1 ;  /* 0x0000000c0c037208 */ /* 0x003fce0004800100 */
.L_x_86:
[----:B------:R-:W-:Y:S05]  /*0b30*/  BSYNC.RECONVERGENT B0 ;  /* 0x0000000000007941 */ /* 0x000fea0003800200 */
.L_x_85:
[----:B------:R-:W0:Y:S02]  /*0b40*/  LDC.64 R14, c[0x0][0x3a8] ;  /* 0x0000ea00ff0e7b82 */ /* 0x000e240000000a00 */
[----:B0-----:R-:W-:-:S05]  /*0b50*/  IMAD.WIDE R14, R2, 0x4, R14 ;  /* 0x00000004020e7825 */ /* 0x001fca00078e020e */
[----:B------:R-:W2:Y:S01]  /*0b60*/  LDG.E R4, desc[UR6][R14.64] ;  /* 0x000000060e047981 */ /* 0x000ea2000c1e1900 */
[----:B------:R-:W-:Y:S01]  /*0b70*/  MOV R6, 0x37cbac00 ;  /* 0x37cbac0000067802 */ /* 0x000fe20000000f00 */
[----:B------:R-:W-:Y:S01]  /*0b80*/  FMUL R7, R3, R3 ;  /* 0x0000000303077220 */ /* 0x000fe20000400000 */
[C---:B------:R-:W-:Y:S01]  /*0b90*/  LOP3.LUT R5, R0.reuse, 0x1, RZ, 0xc0, !PT ;  /* 0x0000000100057812 */ /* 0x040fe200078ec0ff */
[----:B------:R-:W-:Y:S02]  /*0ba0*/  IMAD.MOV.U32 R8, RZ, RZ, 0x3c0885e4 ;  /* 0x3c0885e4ff087424 */ /* 0x000fe400078e00ff */
[----:B------:R-:W-:Y:S02]  /*0bb0*/  HFMA2 R11, -RZ, RZ, 1.666015625, -0.052093505859375 ;  /* 0x3eaaaaabff0b7431 */ /* 0x000fe400000001ff */
[----:B------:R-:W-:Y:S01]  /*0bc0*/  FFMA R6, R7, R6, -0.0013887860113754868507 ;  /* 0xbab607ed07067423 */ /* 0x000fe20000000006 */
[----:B------:R-:W-:Y:S01]  /*0bd0*/  ISETP.NE.U32.AND P0, PT, R5, 0x1, PT ;  /* 0x000000010500780c */ /* 0x000fe20003f05070 */
[----:B------:R-:W-:Y:S01]  /*0be0*/  VIADD R5, R0, 0x1 ;  /* 0x0000000100057836 */ /* 0x000fe20000000000 */
[----:B------:R-:W-:Y:S01]  /*0bf0*/  MOV R10, 0x3e2aaaa8 ;  /* 0x3e2aaaa8000a7802 */ /* 0x000fe20000000f00 */
[----:B------:R-:W-:Y:S01]  /*0c00*/  IMAD.MOV.U32 R12, RZ, RZ, 0x40400000 ;  /* 0x40400000ff0c7424 */ /* 0x000fe200078e00ff */
[----:B------:R-:W-:Y:S01]  /*0c10*/  FSEL R6, R6, -0.00019574658654164522886, P0 ;  /* 0xb94d415306067808 */ /* 0x000fe20000000000 */
[----:B------:R-:W-:Y:S01]  /*0c20*/  BSSY.RECONVERGENT B0, `(.L_x_88) ;  /* 0x0000016000007945 */ /* 0x000fe20003800200 */
[----:B------:R-:W-:-:S02]  /*0c30*/  FSEL R8, R8, 0.041666727513074874878, !P0 ;  /* 0x3d2aaabb08087808 */ /* 0x000fc40004000000 */
[----:B------:R-:W-:Y:S01]  /*0c40*/  FSEL R0, R3, 1, !P0 ;  /* 0x3f80000003007808 */ /* 0x000fe20004000000 */
[----:B------:R-:W-:Y:S01]  /*0c50*/  FFMA R12, R11, -R12, 1 ;  /* 0x3f8000000b0c7423 */ /* 0x000fe2000000080c */
[----:B------:R-:W-:Y:S01]  /*0c60*/  LOP3.LUT P1, RZ, R5, 0x2, RZ, 0xc0, !PT ;  /* 0x0000000205ff7812 */ /* 0x000fe2000782c0ff */
[----:B------:R-:W-:Y:S01]  /*0c70*/  FFMA R6, R7, R6, R8 ;  /* 0x0000000607067223 */ /* 0x000fe20000000008 */
[----:B------:R-:W-:Y:S01]  /*0c80*/  FSEL R8, -R10, -0.4999999701976776123, !P0 ;  /* 0xbeffffff0a087808 */ /* 0x000fe20004000100 */
[----:B------:R-:W-:-:S04]  /*0c90*/  FFMA R3, R12, R11, 0.3333333432674407959 ;  /* 0x3eaaaaab0c037423 */ /* 0x000fc8000000000b */
[C---:B------:R-:W-:Y:S01]  /*0ca0*/  FFMA R6, R7.reuse, R6, R8 ;  /* 0x0000000607067223 */ /* 0x040fe20000000008 */
[----:B------:R-:W-:-:S04]  /*0cb0*/  FFMA R7, R7, R0, RZ ;  /* 0x0000000007077223 */ /* 0x000fc800000000ff */
[----:B------:R-:W-:-:S04]  /*0cc0*/  FFMA R0, R7, R6, R0 ;  /* 0x0000000607007223 */ /* 0x000fc80000000000 */
[----:B------:R-:W-:-:S04]  /*0cd0*/  @P1 FADD R0, RZ, -R0 ;  /* 0x80000000ff001221 */ /* 0x000fc80000000000 */
[----:B------:R-:W-:Y:S01]  /*0ce0*/  FMUL R8, R9, R0 ;  /* 0x0000000009087220 */ /* 0x000fe20000400000 */
[----:B--2---:R-:W0:Y:S01]  /*0cf0*/  FCHK P0, R4, 3 ;  /* 0x4040000004007902 */ /* 0x004e220000000000 */
[----:B------:R-:W-:-:S04]  /*0d00*/  FFMA R5, R3, R4, RZ ;  /* 0x0000000403057223 */ /* 0x000fc800000000ff */
[----:B------:R-:W-:-:S04]  /*0d10*/  FFMA R6, R5, -3, R4 ;  /* 0xc040000005067823 */ /* 0x000fc80000000004 */
[----:B------:R-:W-:Y:S01]  /*0d20*/  FFMA R3, R3, R6, R5 ;  /* 0x0000000603037223 */ /* 0x000fe20000000005 */
[----:B0-----:R-:W-:Y:S06]  /*0d30*/  @!P0 BRA `(.L_x_89) ;  /* 0x0000000000108947 */ /* 0x001fec0003800000 */
[----:B------:R-:W-:Y:S01]  /*0d40*/  MOV R3, R4 ;  /* 0x0000000400037202 */ /* 0x000fe20000000f00 */
[----:B------:R-:W-:Y:S01]  /*0d50*/  IMAD.MOV.U32 R0, RZ, RZ, 0x40400000 ;  /* 0x40400000ff007424 */ /* 0x000fe200078e00ff */
[----:B------:R-:W-:-:S07]  /*0d60*/  MOV R4, 0xd80 ;  /* 0x00000d8000047802 */ /* 0x000fce0000000f00 */
[----:B------:R-:W-:Y:S05]  /*0d70*/  CALL.REL.NOINC `($__internal_4_$__cuda_sm3x_div_rn_noftz_f32_slowpath) ;  /* 0x0000001800fc7944 */ /* 0x000fea0003c00000 */
.L_x_89:
[----:B------:R-:W-:Y:S05]  /*0d80*/  BSYNC.RECONVERGENT B0 ;  /* 0x0000000000007941 */ /* 0x000fea0003800200 */
.L_x_88:
[----:B------:R-:W0:Y:S01]  /*0d90*/  LDC.64 R12, c[0x0][0x3d8] ;  /* 0x0000f600ff0c7b82 */ /* 0x000e220000000a00 */
[----:B------:R-:W-:Y:S01]  /*0da0*/  FADD R3, R8, -R3 ;  /* 0x8000000308037221 */ /* 0x000fe20000000000 */
[----:B0-----:R-:W-:-:S05]  /*0db0*/  IMAD.WIDE R12, R2, 0x4, R12 ;  /* 0x00000004020c7825 */ /* 0x001fca00078e020c */
        /* <DEDUP_REMOVED lines=10> */
[----:B--2---:R-:W1:Y:S02]  /*0e60*/  F2F.F64.F32 R4, R6 ;  /* 0x0000000600047310 */ /* 0x004e640000201800 */
[----:B-1----:R-:W-:-:S10]  /*0e70*/  DADD R4, R4, UR4 ;  /* 0x0000000404047e29 */ /* 0x002fd40008000000 */
[----:B------:R-:W1:Y:S08]  /*0e80*/  F2F.F32.F64 R5, R4 ;  /* 0x0000000400057310 */ /* 0x000e700000301000 */
[----:B-1----:R-:W1:Y:S01]  /*0e90*/  FCHK P0, R5, 3 ;  /* 0x4040000005007902 */ /* 0x002e620000000000 */
[----:B------:R-:W-:-:S04]  /*0ea0*/  FFMA R10, R0, R5, RZ ;  /* 0x00000005000a7223 */ /* 0x000fc800000000ff */
[----:B------:R-:W-:-:S04]  /*0eb0*/  FFMA R7, R10, -3, R5 ;  /* 0xc04000000a077823 */ /* 0x000fc80000000005 */
[----:B------:R-:W-:Y:S01]  /*0ec0*/  FFMA R7, R0, R7, R10 ;  /* 0x0000000700077223 */ /* 0x000fe2000000000a */
[----:B01----:R-:W-:Y:S06]  /*0ed0*/  @!P0 BRA `(.L_x_91) ;  /* 0x0000000000148947 */ /* 0x003fec0003800000 */
[----:B------:R-:W-:Y:S01]  /*0ee0*/  MOV R3, R5 ;  /* 0x0000000500037202 */ /* 0x000fe20000000f00 */
[----:B------:R-:W-:Y:S01]  /*0ef0*/  IMAD.MOV.U32 R0, RZ, RZ, 0x40400000 ;  /* 0x40400000ff007424 */ /* 0x000fe200078e00ff */
[----:B------:R-:W-:-:S07]  /*0f00*/  MOV R4, 0xf20 ;  /* 0x00000f2000047802 */ /* 0x000fce0000000f00 */
[----:B-----5:R-:W-:Y:S05]  /*0f10*/  CALL.REL.NOINC `($__internal_4_$__cuda_sm3x_div_rn_noftz_f32_slowpath) ;  /* 0x0000001800947944 */ /* 0x020fea0003c00000 */
[----:B------:R-:W-:-:S07]  /*0f20*/  MOV R7, R3 ;  /* 0x0000000300077202 */ /* 0x000fce0000000f00 */
.L_x_91:
[----:B------:R-:W-:Y:S05]  /*0f30*/  BSYNC.RECONVERGENT B0 ;  /* 0x0000000000007941 */ /* 0x000fea0003800200 */
.L_x_90:
        /* <DEDUP_REMOVED lines=20> */
.L_x_94:
        /* <DEDUP_REMOVED lines=11> */
[----:B0-----:R-:W-:Y:S01]  /*1130*/  IADD3 R0, PT, PT, R0, 0x4, RZ ;  /* 0x0000000400007810 */ /* 0x001fe20007ffe0ff */
[----:B------:R-:W-:Y:S06]  /*1140*/  BRA.U UP0, `(.L_x_94) ;  /* 0xfffffffd00cc7547 */ /* 0x000fec000b83ffff */
[----:B------:R-:W-:Y:S01]  /*1150*/  SHF.R.U32.HI R5, RZ, 0x17, R7 ;  /* 0x00000017ff057819 */ /* 0x000fe20000011607 */
[----:B------:R0:W-:Y:S03]  /*1160*/  STL [R1+0x18], R6 ;  /* 0x0000180601007387 */ /* 0x0001e60000100800 */
[C---:B------:R-:W-:Y:S02]  /*1170*/  LOP3.LUT R0, R5.reuse, 0xe0, RZ, 0xc0, !PT ;  /* 0x000000e005007812 */ /* 0x040fe400078ec0ff */
[----:B------:R-:W-:-:S03]  /*1180*/  LOP3.LUT P0, RZ, R5, 0x1f, RZ, 0xc0, !PT ;  /* 0x0000001f05ff7812 */ /* 0x000fc6000780c0ff */
[----:B------:R-:W-:-:S05]  /*1190*/  VIADD R0, R0, 0xffffff80 ;  /* 0xffffff8000007836 */ /* 0x000fca0000000000 */
        /* <DEDUP_REMOVED lines=11> */
[C---:B------:R-:W-:Y:S02]  /*1250*/  SHF.L.W.U32.HI R4, R3.reuse, 0x2, R0 ;  /* 0x0000000203047819 */ /* 0x040fe40000010e00 */
[----:B------:R-:W-:Y:S02]  /*1260*/  SHF.L.U32 R3, R3, 0x2, RZ ;  /* 0x0000000203037819 */ /* 0x000fe400000006ff */
[----:B------:R-:W-:-:S02]  /*1270*/  SHF.R.S32.HI R5, RZ, 0x1f, R4 ;  /* 0x0000001fff057819 */ /* 0x000fc40000011404 */
[C---:B------:R-:W-:Y:S02]  /*1280*/  LOP3.LUT R7, R4.reuse, R7, RZ, 0x3c, !PT ;  /* 0x0000000704077212 */ /* 0x040fe400078e3cff */
[C---:B------:R-:W-:Y:S02]  /*1290*/  LOP3.LUT R10, R5.reuse, R3, RZ, 0x3c, !PT ;  /* 0x00000003050a7212 */ /* 0x040fe400078e3cff */
[----:B------:R-:W-:Y:S02]  /*12a0*/  LOP3.LUT R11, R5, R4, RZ, 0x3c, !PT ;  /* 0x00000004050b7212 */ /* 0x000fe400078e3cff */
[----:B------:R-:W-:Y:S02]  /*12b0*/  SHF.R.U32.HI R3, RZ, 0x1e, R0 ;  /* 0x0000001eff037819 */ /* 0x000fe40000011600 */
[----:B------:R-:W-:Y:S02]  /*12c0*/  ISETP.GE.AND P1, PT, R7, RZ, PT ;  /* 0x000000ff0700720c */ /* 0x000fe40003f26270 */
[----:B------:R-:W1:Y:S01]  /*12d0*/  I2F.F64.S64 R10, R10 ;  /* 0x0000000a000a7312 */ /* 0x000e620000301c00 */
[----:B------:R-:W-:-:S04]  /*12e0*/  LEA.HI R0, R4, R3, RZ, 0x1 ;  /* 0x0000000304007211 */ /* 0x000fc800078f08ff */
[----:B------:R-:W-:-:S05]  /*12f0*/  IADD3 R3, PT, PT, -R0, RZ, RZ ;  /* 0x000000ff00037210 */ /* 0x000fca0007ffe1ff */
[----:B------:R-:W-:Y:S01]  /*1300*/  @!P0 IMAD.MOV.U32 R0, RZ, RZ, R3 ;  /* 0x000000ffff008224 */ /* 0x000fe200078e0003 */
[----:B-1----:R-:W-:-:S10]  /*1310*/  DMUL R20, R10, UR4 ;  /* 0x000000040a147c28 */ /* 0x002fd40008000000 */
[----:B------:R-:W1:Y:S02]  /*1320*/  F2F.F32.F64 R20, R20 ;  /* 0x0000001400147310 */ /* 0x000e640000301000 */
[----:B01----:R-:W-:-:S07]  /*1330*/  FSEL R3, -R20, R20, !P1 ;  /* 0x0000001414037208 */ /* 0x003fce0004800100 */
.L_x_93:
[----:B------:R-:W-:Y:S05]  /*1340*/  BSYNC.RECONVERGENT B0 ;  /* 0x0000000000007941 */ /* 0x000fea0003800200 */
.L_x_92:
[----:B------:R-:W2:Y:S01]  /*1350*/  LDG.E R4, desc[UR6][R14.64] ;  /* 0x000000060e047981 */ /* 0x000ea2000c1e1900 */
[----:B------:R-:W-:Y:S01]  /*1360*/  MOV R10, 0x37cbac00 ;  /* 0x37cbac00000a7802 */ /* 0x000fe20000000f00 */
[----:B------:R-:W-:Y:S01]  /*1370*/  FMUL R5, R3, R3 ;  /* 0x0000000303057220 */ /* 0x000fe20000400000 */
[----:B------:R-:W-:Y:S01]  /*1380*/  LOP3.LUT R6, R0, 0x1, RZ, 0xc0, !PT ;  /* 0x0000000100067812 */ /* 0x000fe200078ec0ff */
[----:B------:R-:W-:Y:S01]  /*1390*/  HFMA2 R20, -RZ, RZ, 1.541015625, -0.052001953125 ;  /* 0x3e2aaaa8ff147431 */ /* 0x000fe200000001ff */
[----:B------:R-:W-:Y:S01]  /*13a0*/  MOV R22, 0x40400000 ;  /* 0x4040000000167802 */ /* 0x000fe20000000f00 */
[----:B------:R-:W-:Y:S01]  /*13b0*/  FFMA R7, R5, R10, -0.0013887860113754868507 ;  /* 0xbab607ed05077423 */ /* 0x000fe2000000000a */
[----:B------:R-:W-:Y:S01]  /*13c0*/  HFMA2 R10, -RZ, RZ, 1.0078125, -8.98838043212890625e-05 ;  /* 0x3c0885e4ff0a7431 */ /* 0x000fe200000001ff */
[----:B------:R-:W-:Y:S01]  /*13d0*/  ISETP.NE.U32.AND P0, PT, R6, 0x1, PT ;  /* 0x000000010600780c */ /* 0x000fe20003f05070 */
[----:B------:R-:W-:Y:S03]  /*13e0*/  BSSY.RECONVERGENT B0, `(.L_x_95) ;  /* 0x0000019000007945 */ /* 0x000fe60003800200 */
[----:B------:R-:W-:Y:S01]  /*13f0*/  FSEL R6, R7, -0.00019574658654164522886, P0 ;  /* 0xb94d415307067808 */ /* 0x000fe20000000000 */
[----:B------:R-:W-:Y:S01]  /*1400*/  IMAD.MOV.U32 R7, RZ, RZ, 0x3eaaaaab ;  /* 0x3eaaaaabff077424 */ /* 0x000fe200078e00ff */
[----:B------:R-:W-:-:S02]  /*1410*/  FSEL R20, -R20, -0.4999999701976776123, !P0 ;  /* 0xbeffffff14147808 */ /* 0x000fc40004000100 */
[----:B------:R-:W-:Y:S01]  /*1420*/  FSEL R10, R10, 0.041666727513074874878, !P0 ;  /* 0x3d2aaabb0a0a7808 */ /* 0x000fe20004000000 */
[----:B------:R-:W-:-:S04]  /*1430*/  FFMA R22, R7, -R22, 1 ;  /* 0x3f80000007167423 */ /* 0x000fc80000000816 */
[----:B------:R-:W-:Y:S01]  /*1440*/  FFMA R10, R5, R6, R10 ;  /* 0x00000006050a7223 */ /* 0x000fe2000000000a */
[----:B------:R-:W-:Y:S01]  /*1450*/  VIADD R6, R0, 0x1 ;  /* 0x0000000100067836 */ /* 0x000fe20000000000 */
[----:B------:R-:W-:Y:S01]  /*1460*/  FSEL R0, R3, 1, !P0 ;  /* 0x3f80000003007808 */ /* 0x000fe20004000000 */
[----:B------:R-:W-:Y:S01]  /*1470*/  FFMA R3, R22, R7, 0.3333333432674407959 ;  /* 0x3eaaaaab16037423 */ /* 0x000fe20000000007 */
[C---:B------:R-:W-:Y:S02]  /*1480*/  FFMA R10, R5.reuse, R10, R20 ;  /* 0x0000000a050a7223 */ /* 0x040fe40000000014 */
[----:B------:R-:W-:Y:S01]  /*1490*/  LOP3.LUT P1, RZ, R6, 0x2, RZ, 0xc0, !PT ;  /* 0x0000000206ff7812 */ /* 0x000fe2000782c0ff */
[----:B------:R-:W-:-:S04]  /*14a0*/  FFMA R5, R5, R0, RZ ;  /* 0x0000000005057223 */ /* 0x000fc800000000ff */
[----:B------:R-:W-:-:S08]  /*14b0*/  FFMA R5, R5, R10, R0 ;  /* 0x0000000a05057223 */ /* 0x000fd00000000000 */
[----:B------:R-:W-:-:S04]  /*14c0*/  @P1 FADD R5, RZ, -R5 ;  /* 0x80000005ff051221 */ /* 0x000fc80000000000 */
[----:B-----5:R-:W-:Y:S01]  /*14d0*/  FMUL R8, R8, R5 ;  /* 0x0000000508087220 */ /* 0x020fe20000400000 */
[----:B--2---:R-:W0:Y:S01]  /*14e0*/  FCHK P0, R4, 3 ;  /* 0x4040000004007902 */ /* 0x004e220000000000 */
[----:B------:R-:W-:-:S04]  /*14f0*/  FFMA R6, R3, R4, RZ ;  /* 0x0000000403067223 */ /* 0x000fc800000000ff */
[----:B------:R-:W-:-:S04]  /*1500*/  FFMA R0, R6, -3, R4 ;  /* 0xc040000006007823 */ /* 0x000fc80000000004 */
[----:B------:R-:W-:Y:S01]  /*1510*/  FFMA R3, R3, R0, R6 ;  /* 0x0000000003037223 */ /* 0x000fe20000000006 */
[----:B0-----:R-:W-:Y:S06]  /*1520*/  @!P0 BRA `(.L_x_96) ;  /* 0x0000000000108947 */ /* 0x001fec0003800000 */
[----:B------:R-:W-:Y:S02]  /*1530*/  MOV R3, R4 ;  /* 0x0000000400037202 */ /* 0x000fe40000000f00 */
[----:B------:R-:W-:Y:S02]  /*1540*/  MOV R0, 0x40400000 ;  /* 0x4040000000007802 */ /* 0x000fe40000000f00 */
[----:B------:R-:W-:-:S07]  /*1550*/  MOV R4, 0x1570 ;  /* 0x0000157000047802 */ /* 0x000fce0000000f00 */
[----:B------:R-:W-:Y:S05]  /*1560*/  CALL.REL.NOINC `($__internal_4_$__cuda_sm3x_div_rn_noftz_f32_slowpath) ;  /* 0x0000001400007944 */ /* 0x000fea0003c00000 */
.L_x_96:
[----:B------:R-:W-:Y:S05]  /*1570*/  BSYNC.RECONVERGENT B0 ;  /* 0x0000000000007941 */ /* 0x000fea0003800200 */
.L_x_95:
        /* <DEDUP_REMOVED lines=26> */
.L_x_98:
[----:B------:R-:W-:Y:S05]  /*1720*/  BSYNC.RECONVERGENT B0 ;  /* 0x0000000000007941 */ /* 0x000fea0003800200 */
.L_x_97:
        /* <DEDUP_REMOVED lines=11> */
[----:B------:R-:W-:Y:S01]  /*17e0*/  @!P0 MOV R0, RZ ;  /* 0x000000ff00008202 */ /* 0x000fe20000000f00 */
[----:B------:R-:W-:Y:S06]  /*17f0*/  @!P0 BRA `(.L_x_100) ;  /* 0x0000000000cc8947 */ /* 0x000fec0003800000 */
[----:B------:R-:W-:Y:S02]  /*1800*/  IMAD.SHL.U32 R3, R7, 0x100, RZ ;  /* 0x0000010007037824 */ /* 0x000fe400078e00ff */
[----:B------:R-:W-:Y:S01]  /*1810*/  HFMA2 R6, -RZ, RZ, 0, 0 ;  /* 0x00000000ff067431 */ /* 0x000fe200000001ff */
[----:B------:R-:W-:Y:S01]  /*1820*/  MOV R0, R1 ;  /* 0x0000000100007202 */ /* 0x000fe20000000f00 */
[----:B------:R-:W0:Y:S01]  /*1830*/  LDCU.64 UR8, c[0x4][URZ] ;  /* 0x01000000ff0877ac */ /* 0x000e220008000a00 */
[----:B------:R-:W-:Y:S01]  /*1840*/  LOP3.LUT R17, R3, 0x80000000, RZ, 0xfc, !PT ;  /* 0x8000000003117812 */ /* 0x000fe200078efcff */
[----:B------:R-:W-:Y:S01]  /*1850*/  UMOV UR5, URZ ;  /* 0x000000ff00057c82 */ /* 0x000fe20008000000 */
[----:B------:R-:W-:-:S05]  /*1860*/  UMOV UR4, URZ ;  /* 0x000000ff00047c82 */ /* 0x000fca0008000000 */
.L_x_101:
        /* <DEDUP_REMOVED lines=44> */
.L_x_100:
[----:B------:R-:W-:Y:S05]  /*1b30*/  BSYNC.RECONVERGENT B0 ;  /* 0x0000000000007941 */ /* 0x000fea0003800200 */
.L_x_99:
[----:B------:R0:W2:Y:S01]  /*1b40*/  LDG.E R3, desc[UR6][R14.64] ;  /* 0x000000060e037981 */ /* 0x0000a2000c1e1900 */
[----:B------:R-:W-:Y:S01]  /*1b50*/  LOP3.LUT R5, R0, 0x1, RZ, 0xc0, !PT ;  /* 0x0000000100057812 */ /* 0x000fe200078ec0ff */
[----:B------:R-:W-:Y:S01]  /*1b60*/  FMUL R6, R4, R4 ;  /* 0x0000000404067220 */ /* 0x000fe20000400000 */
[----:B------:R-:W-:Y:S01]  /*1b70*/  MOV R7, 0x37cbac00 ;  /* 0x37cbac0000077802 */ /* 0x000fe20000000f00 */
[----:B------:R-:W-:Y:S01]  /*1b80*/  HFMA2 R17, -RZ, RZ, 1.666015625, -0.052093505859375 ;  /* 0x3eaaaaabff117431 */ /* 0x000fe200000001ff */
[----:B------:R-:W-:Y:S01]  /*1b90*/  ISETP.NE.U32.AND P0, PT, R5, 0x1, PT ;  /* 0x000000010500780c */ /* 0x000fe20003f05070 */
[----:B------:R-:W-:Y:S01]  /*1ba0*/  IMAD.MOV.U32 R11, RZ, RZ, 0x3e2aaaa8 ;  /* 0x3e2aaaa8ff0b7424 */ /* 0x000fe200078e00ff */
[----:B------:R-:W-:Y:S01]  /*1bb0*/  IADD3 R0, PT, PT, R0, 0x1, RZ ;  /* 0x0000000100007810 */ /* 0x000fe20007ffe0ff */
[----:B------:R-:W-:Y:S01]  /*1bc0*/  FFMA R5, R6, R7, -0.0013887860113754868507 ;  /* 0xbab607ed06057423 */ /* 0x000fe20000000007 */
[----:B------:R-:W-:Y:S01]  /*1bd0*/  IMAD.MOV.U32 R7, RZ, RZ, 0x3c0885e4 ;  /* 0x3c0885e4ff077424 */ /* 0x000fe200078e00ff */
[----:B------:R-:W-:Y:S01]  /*1be0*/  MOV R10, 0x40400000 ;  /* 0x40400000000a7802 */ /* 0x000fe20000000f00 */
[----:B------:R-:W-:Y:S01]  /*1bf0*/  BSSY.RECONVERGENT B0, `(.L_x_102) ;  /* 0x0000016000007945 */ /* 0x000fe20003800200 */
[----:B------:R-:W-:-:S02]  /*1c00*/  LOP3.LUT P1, RZ, R0, 0x2, RZ, 0xc0, !PT ;  /* 0x0000000200ff7812 */ /* 0x000fc4000782c0ff */
[----:B------:R-:W-:Y:S01]  /*1c10*/  FSEL R5, R5, -0.00019574658654164522886, P0 ;  /* 0xb94d415305057808 */ /* 0x000fe20000000000 */
[----:B------:R-:W-:Y:S01]  /*1c20*/  FFMA R10, -R17, R10, 1 ;  /* 0x3f800000110a7423 */ /* 0x000fe2000000010a */
[----:B------:R-:W-:Y:S02]  /*1c30*/  FSEL R7, R7, 0.041666727513074874878, !P0 ;  /* 0x3d2aaabb07077808 */ /* 0x000fe40004000000 */
[----:B------:R-:W-:Y:S01]  /*1c40*/  FSEL R0, -R11, -0.4999999701976776123, !P0 ;  /* 0xbeffffff0b007808 */ /* 0x000fe20004000100 */
[----:B------:R-:W-:Y:S01]  /*1c50*/  FFMA R10, R10, -R17, -0.3333333432674407959 ;  /* 0xbeaaaaab0a0a7423 */ /* 0x000fe20000000811 */
[----:B0-----:R-:W-:Y:S01]  /*1c60*/  FSEL R15, R4, 1, !P0 ;  /* 0x3f800000040f7808 */ /* 0x001fe20004000000 */
[----:B------:R-:W-:-:S04]  /*1c70*/  FFMA R5, R6, R5, R7 ;  /* 0x0000000506057223 */ /* 0x000fc80000000007 */
[C---:B------:R-:W-:Y:S01]  /*1c80*/  FFMA R0, R6.reuse, R5, R0 ;  /* 0x0000000506007223 */ /* 0x040fe20000000000 */
        /* <DEDUP_REMOVED lines=10> */
[----:B-----5:R-:W-:Y:S05]  /*1d30*/  CALL.REL.NOINC `($__internal_4_$__cuda_sm3x_div_rn_noftz_f32_slowpath) ;  /* 0x0000000c000c7944 */ /* 0x020fea0003c00000 */
[----:B------:R-:W-:-:S07]  /*1d40*/  MOV R7, R3 ;  /* 0x0000000300077202 */ /* 0x000fce0000000f00 */
.L_x_103:
[----:B------:R-:W-:Y:S05]  /*1d50*/  BSYNC.RECONVERGENT B0 ;  /* 0x0000000000007941 */ /* 0x000fea0003800200 */
.L_x_102:
[----:B------:R-:W0:Y:S01]  /*1d60*/  LDC.64 R4, c[0x0][0x3e8] ;  /* 0x0000fa00ff047b82 */ /* 0x000e220000000a00 */
[----:B-----5:R-:W-:-:S07]  /*1d70*/  FFMA R15, R16, R15, R7 ;  /* 0x0000000f100f7223 */ /* 0x020fce0000000007 */
[----:B------:R-:W1:Y:S01]  /*1d80*/  LDC.64 R6, c[0x0][0x3f0] ;  /* 0x0000fc00ff067b82 */ /* 0x000e620000000a00 */
[----:B0-----:R-:W-:-:S05]  /*1d90*/  IMAD.WIDE R4, R2, 0x4, R4 ;  /* 0x0000000402047825 */ /* 0x001fca00078e0204 */
[----:B------:R0:W-:Y:S04]  /*1da0*/  STG.E desc[UR6][R4.64], R15 ;  /* 0x0000000f04007986 */ /* 0x0001e8000c101906 */
[----:B------:R-:W2:Y:S04]  /*1db0*/  LDG.E R3, desc[UR6][R12.64] ;  /* 0x000000060c037981 */ /* 0x000ea8000c1e1900 */
[----:B------:R-:W2:Y:S01]  /*1dc0*/  LDG.E R11, desc[UR6][R8.64] ;  /* 0x00000006080b7981 */ /* 0x000ea2000c1e1900 */
[----:B------:R-:W-:Y:S01]  /*1dd0*/  BSSY.RECONVERGENT B0, `(.L_x_104) ;  /* 0x000000a000007945 */ /* 0x000fe20003800200 */
[----:B-1----:R-:W-:Y:S01]  /*1de0*/  IMAD.WIDE R6, R2, 0x4, R6 ;  /* 0x0000000402067825 */ /* 0x002fe200078e0206 */
[----:B--2---:R-:W-:-:S13]  /*1df0*/  FSETP.GEU.AND P0, PT, R3, R11, PT ;  /* 0x0000000b0300720b */ /* 0x004fda0003f0e000 */
[----:B0-----:R-:W-:Y:S05]  /*1e00*/  @P0 BRA `(.L_x_105) ;  /* 0x0000000000180947 */ /* 0x001fea0003800000 */
[----:B------:R0:W-:Y:S04]  /*1e10*/  STG.E desc[UR6][R6.64], R3 ;  /* 0x0000000306007986 */ /* 0x0001e8000c101906 */
[----:B------:R-:W2:Y:S04]  /*1e20*/  LDG.E R17, desc[UR6][R8.64] ;  /* 0x0000000608117981 */ /* 0x000ea8000c1e1900 */
[----:B--2---:R0:W-:Y:S04]  /*1e30*/  STG.E desc[UR6][R12.64], R17 ;  /* 0x000000110c007986 */ /* 0x0041e8000c101906 */
[----:B------:R-:W2:Y:S04]  /*1e40*/  LDG.E R11, desc[UR6][R6.64] ;  /* 0x00000006060b7981 */ /* 0x000ea8000c1e1900 */
[----:B--2---:R0:W-:Y:S04]  /*1e50*/  STG.E desc[UR6][R8.64], R11 ;  /* 0x0000000b08007986 */ /* 0x0041e8000c101906 */
[----:B------:R0:W5:Y:S02]  /*1e60*/  LDG.E R15, desc[UR6][R4.64] ;  /* 0x00000006040f7981 */ /* 0x000164000c1e1900 */
.L_x_105:
[----:B------:R-:W-:Y:S05]  /*1e70*/  BSYNC.RECONVERGENT B0 ;  /* 0x0000000000007941 */ /* 0x000fea0003800200 */
.L_x_104:
        /* <DEDUP_REMOVED lines=9> */
.L_x_107:
[----:B------:R-:W-:Y:S05]  /*1f10*/  BSYNC.RECONVERGENT B0 ;  /* 0x0000000000007941 */ /* 0x000fea0003800200 */
.L_x_106:
[----:B------:R-:W3:Y:S01]  /*1f20*/  LDG.E R14, desc[UR6][R12.64] ;  /* 0x000000060c0e7981 */ /* 0x000ee2000c1e1900 */
[----:B------:R-:W1:Y:S01]  /*1f30*/  LDC.64 R18, c[0x0][0x390] ;  /* 0x0000e400ff127b82 */ /* 0x000e620000000a00 */
[----:B---3-5:R-:W-:-:S07]  /*1f40*/  FSETP.GEU.AND P0, PT, R14, R11, PT ;  /* 0x0000000b0e00720b */ /* 0x028fce0003f0e000 */
[----:B0-----:R-:W0:Y:S06]  /*1f50*/  LDC.64 R10, c[0x0][0x388] ;  /* 0x0000e200ff0a7b82 */ /* 0x001e2c0000000a00 */
[----:B------:R3:W-:Y:S04]  /*1f60*/  @!P0 STG.E desc[UR6][R6.64], R14 ;  /* 0x0000000e06008986 */ /* 0x0007e8000c101906 */
[----:B--2---:R-:W2:Y:S04]  /*1f70*/  @!P0 LDG.E R3, desc[UR6][R8.64] ;  /* 0x0000000608038981 */ /* 0x004ea8000c1e1900 */
[----:B--2---:R2:W-:Y:S04]  /*1f80*/  @!P0 STG.E desc[UR6][R12.64], R3 ;  /* 0x000000030c008986 */ /* 0x0045e8000c101906 */
[----:B------:R-:W4:Y:S01]  /*1f90*/  @!P0 LDG.E R21, desc[UR6][R6.64] ;  /* 0x0000000606158981 */ /* 0x000f22000c1e1900 */
[----:B-1----:R-:W-:-:S04]  /*1fa0*/  IMAD.WIDE R18, R2, 0x4, R18 ;  /* 0x0000000402127825 */ /* 0x002fc800078e0212 */
[----:B0-----:R-:W-:Y:S01]  /*1fb0*/  IMAD.WIDE R10, R2, 0x4, R10 ;  /* 0x00000004020a7825 */ /* 0x001fe200078e020a */
[----:B----4-:R0:W-:Y:S04]  /*1fc0*/  @!P0 STG.E desc[UR6][R8.64], R21 ;  /* 0x0000001508008986 */ /* 0x0101e8000c101906 */
[----:B---3--:R-:W3:Y:S04]  /*1fd0*/  @!P0 LDG.E R14, desc[UR6][R12.64] ;  /* 0x000000060c0e8981 */ /* 0x008ee8000c1e1900 */
[----:B------:R-:W4:Y:S04]  /*1fe0*/  @!P0 LDG.E R15, desc[UR6][R4.64] ;  /* 0x00000006040f8981 */ /* 0x000f28000c1e1900 */
[----:B------:R-:W2:Y:S04]  /*1ff0*/  LDG.E R18, desc[UR6][R18.64] ;  /* 0x0000000612127981 */ /* 0x000ea8000c1e1900 */
[----:B------:R-:W0:Y:S01]  /*2000*/  LDG.E R10, desc[UR6][R10.64] ;  /* 0x000000060a0a7981 */ /* 0x000e22000c1e1900 */
[----:B------:R-:W-:-:S02]  /*2010*/  HFMA2 R7, -RZ, RZ, 2.125, 0 ;  /* 0x40400000ff077431 */ /* 0x000fc400000001ff */
[----:B------:R-:W-:Y:S01]  /*2020*/  IMAD.MOV.U32 R0, RZ, RZ, 0x3eaaaaab ;  /* 0x3eaaaaabff007424 */ /* 0x000fe200078e00ff */
[----:B------:R-:W-:Y:S03]  /*2030*/  BSSY.RECONVERGENT B0, `(.L_x_108) ;  /* 0x0000015000007945 */ /* 0x000fe60003800200 */
[----:B------:R-:W-:-:S04]  /*2040*/  FFMA R7, R0, -R7, 1 ;  /* 0x3f80000000077423 */ /* 0x000fc80000000807 */
[----:B------:R-:W-:Y:S01]  /*2050*/  FFMA R0, R7, R0, 0.3333333432674407959 ;  /* 0x3eaaaaab07007423 */ /* 0x000fe20000000000 */
[----:B---3--:R-:W-:Y:S01]  /*2060*/  FMUL R17, R14, R14 ;  /* 0x0000000e0e117220 */ /* 0x008fe20000400000 */
[----:B----4-:R-:W-:-:S03]  /*2070*/  FMUL R16, R15, R15 ;  /* 0x0000000f0f107220 */ /* 0x010fc60000400000 */
[----:B--2---:R-:W-:Y:S01]  /*2080*/  FMUL R3, R17, R14 ;  /* 0x0000000e11037220 */ /* 0x004fe20000400000 */
[----:B------:R-:W-:-:S04]  /*2090*/  FMUL R6, R16, R15 ;  /* 0x0000000f10067220 */ /* 0x000fc80000400000 */
[----:B------:R-:W-:Y:S01]  /*20a0*/  FADD R5, R3, -R6 ;  /* 0x8000000603057221 */ /* 0x000fe20000000000 */
[----:B------:R-:W-:-:S03]  /*20b0*/  FMUL R6, R6, R15 ;  /* 0x0000000f06067220 */ /* 0x000fc60000400000 */
[----:B------:R-:W-:Y:S01]  /*20c0*/  FMUL R18, R18, R5 ;  /* 0x0000000512127220 */ /* 0x000fe20000400000 */
[----:B------:R-:W-:-:S03]  /*20d0*/  FFMA R3, R3, R14, -R6 ;  /* 0x0000000e03037223 */ /* 0x000fc60000000806 */
[----:B------:R-:W1:Y:S01]  /*20e0*/  FCHK P0, R18, 3 ;  /* 0x4040000012007902 */ /* 0x000e620000000000 */
[----:B------:R-:W-:Y:S01]  /*20f0*/  FFMA R5, R0, R18, RZ ;  /* 0x0000001200057223 */ /* 0x000fe200000000ff */
[----:B0-----:R-:W-:-:S03]  /*2100*/  FMUL R8, R10, R3 ;  /* 0x000000030a087220 */ /* 0x001fc60000400000 */
[----:B------:R-:W-:-:S04]  /*2110*/  FFMA R4, R5, -3, R18 ;  /* 0xc040000005047823 */ /* 0x000fc80000000012 */
[----:B------:R-:W-:Y:S01]  /*2120*/  FFMA R3, R0, R4, R5 ;  /* 0x0000000400037223 */ /* 0x000fe20000000005 */
[----:B-1----:R-:W-:Y:S06]  /*2130*/  @!P0 BRA `(.L_x_109) ;  /* 0x0000000000108947 */ /* 0x002fec0003800000 */
[----:B------:R-:W-:Y:S01]  /*2140*/  MOV R3, R18 ;  /* 0x0000001200037202 */ /* 0x000fe20000000f00 */
[----:B------:R-:W-:Y:S01]  /*2150*/  IMAD.MOV.U32 R0, RZ, RZ, 0x40400000 ;  /* 0x40400000ff007424 */ /* 0x000fe200078e00ff */
[----:B------:R-:W-:-:S07]  /*2160*/  MOV R4, 0x2180 ;  /* 0x0000218000047802 */ /* 0x000fce0000000f00 */
[----:B------:R-:W-:Y:S05]  /*2170*/  CALL.REL.NOINC `($__internal_4_$__cuda_sm3x_div_rn_noftz_f32_slowpath) ;  /* 0x0000000400fc7944 */ /* 0x000fea0003c00000 */
.L_x_109:
[----:B------:R-:W-:Y:S05]  /*2180*/  BSYNC.RECONVERGENT B0 ;  /* 0x0000000000007941 */ /* 0x000fea0003800200 */
.L_x_108:
[----:B------:R-:W0:Y:S08]  /*2190*/  LDC.64 R6, c[0x0][0x398] ;  /* 0x0000e600ff067b82 */ /* 0x000e300000000a00 */
[----:B------:R-:W1:Y:S08]  /*21a0*/  LDC.64 R10, c[0x0][0x3a0] ;  /* 0x0000e800ff0a7b82 */ /* 0x000e700000000a00 */
[----:B------:R-:W2:Y:S01]  /*21b0*/  LDC.64 R4, c[0x0][0x3f8] ;  /* 0x0000fe00ff047b82 */ /* 0x000ea20000000a00 */
[----:B0-----:R-:W-:-:S06]  /*21c0*/  IMAD.WIDE R6, R2, 0x4, R6 ;  /* 0x0000000402067825 */ /* 0x001fcc00078e0206 */
[----:B------:R-:W3:Y:S01]  /*21d0*/  LDG.E R6, desc[UR6][R6.64] ;  /* 0x0000000606067981 */ /* 0x000ee2000c1e1900 */
[----:B-1----:R-:W-:-:S06]  /*21e0*/  IMAD.WIDE R10, R2, 0x4, R10 ;  /* 0x00000004020a7825 */ /* 0x002fcc00078e020a */
[----:B------:R-:W4:Y:S01]  /*21f0*/  LDG.E R11, desc[UR6][R10.64] ;  /* 0x000000060a0b7981 */ /* 0x000f22000c1e1900 */
[----:B------:R-:W-:Y:S01]  /*2200*/  FADD R17, R17, -R16 ;  /* 0x8000001011117221 */ /* 0x000fe20000000000 */
[----:B------:R-:W-:Y:S01]  /*2210*/  FFMA R3, R8, 0.25, R3 ;  /* 0x3e80000008037823 */ /* 0x000fe20000000003 */
[----:B--2---:R-:W-:-:S04]  /*2220*/  IMAD.WIDE R4, R2, 0x4, R4 ;  /* 0x0000000402047825 */ /* 0x004fc800078e0204 */
[----:B---3--:R-:W-:-:S04]  /*2230*/  FMUL R0, R6, R17 ;  /* 0x0000001106007220 */ /* 0x008fc80000400000 */
[----:B------:R-:W-:Y:S01]  /*2240*/  FFMA R0, R0, 0.5, R3 ;  /* 0x3f00000000007823 */ /* 0x000fe20000000003 */
[----:B------:R-:W-:-:S04]  /*2250*/  FADD R3, R14, -R15 ;  /* 0x8000000f0e037221 */ /* 0x000fc80000000000 */
[----:B----4-:R-:W-:-:S05]  /*2260*/  FFMA R0, R11, R3, R0 ;  /* 0x000000030b007223 */ /* 0x010fca0000000000 */
[----:B------:R-:W-:-:S04]  /*2270*/  FSETP.GTU.AND P0, PT, R0, RZ, PT ;  /* 0x000000ff0000720b */ /* 0x000fc80003f0c000 */
[----:B------:R-:W-:-:S05]  /*2280*/  FSEL R15, R15, R14, P0 ;  /* 0x0000000e0f0f7208 */ /* 0x000fca0000000000 */
[----:B------:R-:W-:Y:S01]  /*2290*/  STG.E desc[UR6][R4.64], R15 ;  /* 0x0000000f04007986 */ /* 0x000fe2000c101906 */
[----:B------:R-:W-:Y:S05]  /*22a0*/  EXIT ;  /* 0x000000000000794d */ /* 0x000fea0003800000 */
.L_x_74:
[----:B------:R-:W0:Y:S02]  /*22b0*/  LDC.64 R4, c[0x0][0x3b8] ;  /* 0x0000ee00ff047b82 */ /* 0x000e240000000a00 */
[----:B0-----:R-:W-:-:S05]  /*22c0*/  IMAD.WIDE R4, R2, 0x4, R4 ;  /* 0x0000000402047825 */ /* 0x001fca00078e0204 */
[----:B------:R0:W5:Y:S01]  /*22d0*/  LDG.E R3, desc[UR6][R4.64] ;  /* 0x0000000604037981 */ /* 0x000162000c1e1900 */
[----:B------:R-:W-:Y:S01]  /*22e0*/  IADD3 R6, PT, PT, R0, -0xd000000, RZ ;  /* 0xf300000000067810 */ /* 0x000fe20007ffe0ff */
[----:B------:R0:W1:Y:S01]  /*22f0*/  MUFU.RSQ R7, R0 ;  /* 0x0000000000077308 */ /* 0x0000620000001400 */
[----:B------:R-:W-:Y:S02]  /*2300*/  BSSY.RECONVERGENT B0, `(.L_x_110) ;  /* 0x000000b000007945 */ /* 0x000fe40003800200 */
[----:B------:R-:W-:-:S13]  /*2310*/  ISETP.GT.U32.AND P0, PT, R6, 0x727fffff, PT ;  /* 0x727fffff0600780c */ /* 0x000fda0003f04070 */
[----:B0-----:R-:W-:Y:S05]  /*2320*/  @!P0 BRA `(.L_x_111) ;  /* 0x0000000000108947 */ /* 0x001fea0003800000 */
[----:B------:R-:W-:-:S07]  /*2330*/  MOV R11, 0x2350 ;  /* 0x00002350000b7802 */ /* 0x000fce0000000f00 */
[----:B-1---5:R-:W-:Y:S05]  /*2340*/  CALL.REL.NOINC `($__internal_3_$__cuda_sm20_sqrt_rn_f32_slowpath) ;  /* 0x00000004002c7944 */ /* 0x022fea0003c00000 */
[----:B------:R-:W-:Y:S01]  /*2350*/  MOV R4, R0 ;  /* 0x0000000000047202 */ /* 0x000fe20000000f00 */
[----:B------:R-:W-:Y:S06]  /*2360*/  BRA `(.L_x_112) ;  /* 0x0000000000107947 */ /* 0x000fec0003800000 */
.L_x_111:
[----:B-1----:R-:W-:Y:S01]  /*2370*/  FMUL.FTZ R5, R0, R7 ;  /* 0x0000000700057220 */ /* 0x002fe20000410000 */
[----:B------:R-:W-:-:S03]  /*2380*/  FMUL.FTZ R4, R7, 0.5 ;  /* 0x3f00000007047820 */ /* 0x000fc60000410000 */
[----:B------:R-:W-:-:S04]  /*2390*/  FFMA R0, -R5, R5, R0 ;  /* 0x0000000505007223 */ /* 0x000fc80000000100 */
[----:B------:R-:W-:-:S07]  /*23a0*/  FFMA R4, R0, R4, R5 ;  /* 0x0000000400047223 */ /* 0x000fce0000000005 */
.L_x_112:
[----:B------:R-:W-:Y:S05]  /*23b0*/  BSYNC.RECONVERGENT B0 ;  /* 0x0000000000007941 */ /* 0x000fea0003800200 */
.L_x_110:
[----:B------:R-:W0:Y:S02]  /*23c0*/  LDC.64 R6, c[0x0][0x3a8] ;  /* 0x0000ea00ff067b82 */ /* 0x000e240000000a00 */
[----:B0-----:R-:W-:-:S05]  /*23d0*/  IMAD.WIDE R6, R2, 0x4, R6 ;  /* 0x0000000402067825 */ /* 0x001fca00078e0206 */
[----:B------:R0:W2:Y:S01]  /*23e0*/  LDG.E R5, desc[UR6][R6.64] ;  /* 0x0000000606057981 */ /* 0x0000a2000c1e1900 */
[C-C-:B-----5:R-:W-:Y:S01]  /*23f0*/  FADD R0, R3.reuse, R4.reuse ;  /* 0x0000000403007221 */ /* 0x160fe20000000000 */
[----:B------:R-:W-:Y:S01]  /*2400*/  FADD R10, R3, -R4 ;  /* 0x80000004030a7221 */ /* 0x000fe20000000000 */
[----:B------:R-:W-:Y:S02]  /*2410*/  HFMA2 R16, -RZ, RZ, 2.125, 0 ;  /* 0x40400000ff107431 */ /* 0x000fe400000001ff */
[----:B------:R-:W-:Y:S02]  /*2420*/  IMAD.MOV.U32 R15, RZ, RZ, 0x3eaaaaab ;  /* 0x3eaaaaabff0f7424 */ /* 0x000fe400078e00ff */
[----:B------:R-:W-:Y:S01]  /*2430*/  FMUL R9, |R0|, 16777216 ;  /* 0x4b80000000097820 */ /* 0x000fe20000400200 */
[----:B------:R-:W-:Y:S01]  /*2440*/  FMUL R11, |R10|, 16777216 ;  /* 0x4b8000000a0b7820 */ /* 0x000fe20000400200 */
[----:B------:R-:W-:Y:S01]  /*2450*/  FSETP.GEU.AND P0, PT, |R0|, 1.175494350822287508e-38, PT ;  /* 0x008000000000780b */ /* 0x000fe20003f0e200 */
[----:B------:R-:W-:Y:S01]  /*2460*/  BSSY.RECONVERGENT B0, `(.L_x_113) ;  /* 0x000002a000007945 */ /* 0x000fe20003800200 */
[----:B------:R-:W-:-:S02]  /*2470*/  FSETP.GEU.AND P1, PT, |R10|, 1.175494350822287508e-38, PT ;  /* 0x008000000a00780b */ /* 0x000fc40003f2e200 */
[----:B------:R-:W-:Y:S02]  /*2480*/  FSEL R9, R9, |R0|, !P0 ;  /* 0x4000000009097208 */ /* 0x000fe40004000000 */
[----:B------:R-:W-:Y:S02]  /*2490*/  FSEL R11, R11, |R10|, !P1 ;  /* 0x4000000a0b0b7208 */ /* 0x000fe40004800000 */
[----:B------:R1:W3:Y:S01]  /*24a0*/  MUFU.LG2 R8, R9 ;  /* 0x0000000900087308 */ /* 0x0002e20000000c00 */
[----:B------:R-:W-:-:S07]  /*24b0*/  FSETP.GEU.AND P3, PT, R3, R4, PT ;  /* 0x000000040300720b */ /* 0x000fce0003f6e000 */
[----:B------:R4:W0:Y:S01]  /*24c0*/  MUFU.LG2 R12, R11 ;  /* 0x0000000b000c7308 */ /* 0x0008220000000c00 */
[----:B-1----:R-:W-:-:S05]  /*24d0*/  FADD R9, R0, R0 ;  /* 0x0000000000097221 */ /* 0x002fca0000000000 */
[----:B------:R-:W-:Y:S01]  /*24e0*/  FSETP.NEU.AND P2, PT, R9, R0, PT ;  /* 0x000000000900720b */ /* 0x000fe20003f4d000 */
[----:B---3--:R-:W-:Y:S01]  /*24f0*/  @!P0 FADD R8, R8, -24 ;  /* 0xc1c0000008088421 */ /* 0x008fe20000000000 */
[----:B----4-:R-:W-:-:S03]  /*2500*/  FADD R11, R10, R10 ;  /* 0x0000000a0a0b7221 */ /* 0x010fc60000000000 */
[----:B------:R-:W-:Y:S02]  /*2510*/  FMUL R8, R8, -0.6666666865348815918 ;  /* 0xbf2aaaab08087820 */ /* 0x000fe40000400000 */
[----:B------:R-:W-:Y:S01]  /*2520*/  FSETP.NEU.AND P4, PT, R11, R10, PT ;  /* 0x0000000a0b00720b */ /* 0x000fe20003f8d000 */
[----:B0-----:R-:W-:Y:S01]  /*2530*/  @!P1 FADD R12, R12, -24 ;  /* 0xc1c000000c0c9421 */ /* 0x001fe20000000000 */
[----:B------:R-:W0:Y:S01]  /*2540*/  MUFU.EX2 R7, R8 ;  /* 0x0000000800077308 */ /* 0x000e220000000800 */
[----:B------:R-:W-:Y:S02]  /*2550*/  FSETP.GEU.AND P1, PT, R3, -R4, PT ;  /* 0x800000040300720b */ /* 0x000fe40003f2e000 */
[----:B------:R-:W-:-:S05]  /*2560*/  FMUL R12, R12, -0.6666666865348815918 ;  /* 0xbf2aaaab0c0c7820 */ /* 0x000fca0000400000 */
[----:B------:R-:W1:Y:S01]  /*2570*/  MUFU.EX2 R13, R12 ;  /* 0x0000000c000d7308 */ /* 0x000e620000000800 */
[----:B0-----:R-:W-:Y:S01]  /*2580*/  FMUL R6, |R0|, R7 ;  /* 0x0000000700067220 */ /* 0x001fe20000400200 */
[----:B------:R-:W-:-:S03]  /*2590*/  FFMA R0, -R15, R16, 1 ;  /* 0x3f8000000f007423 */ /* 0x000fc60000000110 */
[----:B------:R-:W-:Y:S01]  /*25a0*/  FMUL R7, R7, -R6 ;  /* 0x8000000607077220 */ /* 0x000fe20000400000 */
[----:B------:R-:W-:Y:S01]  /*25b0*/  FFMA R0, R0, -R15, -0.3333333432674407959 ;  /* 0xbeaaaaab00007423 */ /* 0x000fe2000000080f */
[----:B-1----:R-:W-:Y:S02]  /*25c0*/  FMUL R14, |R10|, R13 ;  /* 0x0000000d0a0e7220 */ /* 0x002fe40000400200 */
[----:B------:R-:W-:Y:S02]  /*25d0*/  FFMA R7, R6, R7, 1 ;  /* 0x3f80000006077423 */ /* 0x000fe40000000007 */
[----:B------:R-:W-:Y:S02]  /*25e0*/  FMUL R13, R13, -R14 ;  /* 0x8000000e0d0d7220 */ /* 0x000fe40000400000 */
[----:B------:R-:W-:Y:S02]  /*25f0*/  FMUL R7, R7, 0.3333333432674407959 ;  /* 0x3eaaaaab07077820 */ /* 0x000fe40000400000 */
[----:B------:R-:W-:-:S02]  /*2600*/  FFMA R13, R14, R13, 1 ;  /* 0x3f8000000e0d7423 */ /* 0x000fc4000000000d */
        /* <DEDUP_REMOVED lines=11> */
[----:B------:R-:W-:Y:S01]  /*26c0*/  MOV R3, R5 ;  /* 0x0000000500037202 */ /* 0x000fe20000000f00 */
[----:B------:R-:W-:Y:S01]  /*26d0*/  IMAD.MOV.U32 R0, RZ, RZ, -0x3fc00000 ;  /* 0xc0400000ff007424 */ /* 0x000fe200078e00ff */
[----:B------:R-:W-:-:S07]  /*26e0*/  MOV R4, 0x2700 ;  /* 0x0000270000047802 */ /* 0x000fce0000000f00 */
[----:B------:R-:W-:Y:S05]  /*26f0*/  CALL.REL.NOINC `($__internal_4_$__cuda_sm3x_div_rn_noftz_f32_slowpath) ;  /* 0x00000000009c7944 */ /* 0x000fea0003c00000 */
.L_x_114:
[----:B------:R-:W-:Y:S05]  /*2700*/  BSYNC.RECONVERGENT B0 ;  /* 0x0000000000007941 */ /* 0x000fea0003800200 */
.L_x_113:
[----:B------:R-:W0:Y:S01]  /*2710*/  LDC.64 R4, c[0x0][0x3d8] ;  /* 0x0000f600ff047b82 */ /* 0x000e220000000a00 */
[----:B------:R-:W-:-:S07]  /*2720*/  FADD R3, R8, R3 ;  /* 0x0000000308037221 */ /* 0x000fce0000000000 */
[----:B------:R-:W1:Y:S08]  /*2730*/  LDC.64 R6, c[0x0][0x3e0] ;  /* 0x0000f800ff067b82 */ /* 0x000e700000000a00 */
[----:B------:R-:W2:Y:S01]  /*2740*/  LDC.64 R10, c[0x0][0x3e8] ;  /* 0x0000fa00ff0a7b82 */ /* 0x000ea20000000a00 */
[----:B0-----:R-:W-:-:S07]  /*2750*/  IMAD.WIDE R4, R2, 0x4, R4 ;  /* 0x0000000402047825 */ /* 0x001fce00078e0204 */
[----:B------:R-:W0:Y:S01]  /*2760*/  LDC.64 R8, c[0x0][0x3f8] ;  /* 0x0000fe00ff087b82 */ /* 0x000e220000000a00 */
[----:B------:R-:W-:Y:S01]  /*2770*/  STG.E desc[UR6][R4.64], R3 ;  /* 0x0000000304007986 */ /* 0x000fe2000c101906 */
[----:B-1----:R-:W-:-:S05]  /*2780*/  IMAD.WIDE R6, R2, 0x4, R6 ;  /* 0x0000000402067825 */ /* 0x002fca00078e0206 */
[----:B------:R-:W-:Y:S01]  /*2790*/  STG.E desc[UR6][R6.64], RZ ;  /* 0x000000ff06007986 */ /* 0x000fe2000c101906 */
[----:B--2---:R-:W-:-:S05]  /*27a0*/  IMAD.WIDE R10, R2, 0x4, R10 ;  /* 0x00000004020a7825 */ /* 0x004fca00078e020a */
[----:B------:R-:W-:Y:S04]  /*27b0*/  STG.E desc[UR6][R10.64], RZ ;  /* 0x000000ff0a007986 */ /* 0x000fe8000c101906 */
[----:B------:R-:W2:Y:S01]  /*27c0*/  LDG.E R13, desc[UR6][R4.64] ;  /* 0x00000006040d7981 */ /* 0x000ea2000c1e1900 */
[----:B0-----:R-:W-:-:S05]  /*27d0*/  IMAD.WIDE R8, R2, 0x4, R8 ;  /* 0x0000000402087825 */ /* 0x001fca00078e0208 */
[----:B--2---:R-:W-:Y:S01]  /*27e0*/  STG.E desc[UR6][R8.64], R13 ;  /* 0x0000000d08007986 */ /* 0x004fe2000c101906 */
[----:B------:R-:W-:Y:S05]  /*27f0*/  EXIT ;  /* 0x000000000000794d */ /* 0x000fea0003800000 */
        .weak           $__internal_3_$__cuda_sm20_sqrt_rn_f32_slowpath
        .type           $__internal_3_$__cuda_sm20_sqrt_rn_f32_slowpath,@function
        .size           $__internal_3_$__cuda_sm20_sqrt_rn_f32_slowpath,($__internal_4_$__cuda_sm3x_div_rn_noftz_f32_slowpath - $__internal_3_$__cuda_sm20_sqrt_rn_f32_slowpath)
$__internal_3_$__cuda_sm20_sqrt_rn_f32_slowpath:
[----:B------:R-:W-:-:S13]  /*2800*/  LOP3.LUT P0, RZ, R0, 0x7fffffff, RZ, 0xc0, !PT ;  /* 0x7fffffff00ff7812 */ /* 0x000fda000780c0ff */
[----:B------:R-:W-:Y:S01]  /*2810*/  @!P0 MOV R4, R0 ;  /* 0x0000000000048202 */ /* 0x000fe20000000f00 */
        /* <DEDUP_REMOVED lines=11> */
[----:B------:R-:W-:Y:S01]  /*28d0*/  @P0 FMUL.FTZ R10, R4, 0.5 ;  /* 0x3f000000040a0820 */ /* 0x000fe20000410000 */
[----:B------:R-:W-:Y:S02]  /*28e0*/  @!P0 IMAD.MOV.U32 R4, RZ, RZ, R0 ;  /* 0x000000ffff048224 */ /* 0x000fe400078e0000 */
[----:B------:R-:W-:-:S04]  /*28f0*/  @P0 FADD.FTZ R7, -R6, -RZ ;  /* 0x800000ff06070221 */ /* 0x000fc80000010100 */
[----:B------:R-:W-:-:S04]  /*2900*/  @P0 FFMA R7, R6, R7, R5 ;  /* 0x0000000706070223 */ /* 0x000fc80000000005 */
[----:B------:R-:W-:-:S04]  /*2910*/  @P0 FFMA R7, R7, R10, R6 ;  /* 0x0000000a07070223 */ /* 0x000fc80000000006 */
[----:B------:R-:W-:-:S07]  /*2920*/  @P0 FMUL.FTZ R4, R7, 2.3283064365386962891e-10 ;  /* 0x2f80000007040820 */ /* 0x000fce0000410000 */
.L_x_115:
[----:B------:R-:W-:Y:S01]  /*2930*/  MOV R0, R4 ;  /* 0x0000000400007202 */ /* 0x000fe20000000f00 */
[----:B------:R-:W-:Y:S01]  /*2940*/  IMAD.MOV.U32 R5, RZ, RZ, 0x0 ;  /* 0x00000000ff057424 */ /* 0x000fe200078e00ff */
[----:B------:R-:W-:-:S04]  /*2950*/  MOV R4, R11 ;  /* 0x0000000b00047202 */ /* 0x000fc80000000f00 */
[----:B------:R-:W-:Y:S05]  /*2960*/  RET.REL.NODEC R4 `(_Z14QuarticSolver2iPfS_S_S_S_S_S_S_S_S_S_S_S_S_S_) ;  /* 0xffffffd404a47950 */ /* 0x000fea0003c3ffff */
        .weak           $__internal_4_$__cuda_sm3x_div_rn_noftz_f32_slowpath
        .type           $__internal_4_$__cuda_sm3x_div_rn_noftz_f32_slowpath,@function
        .size           $__internal_4_$__cuda_sm3x_div_rn_noftz_f32_slowpath,(.L_x_327 - $__internal_4_$__cuda_sm3x_div_rn_noftz_f32_slowpath)
$__internal_4_$__cuda_sm3x_div_rn_noftz_f32_slowpath:
[----:B------:R-:W-:Y:S01]  /*2970*/  SHF.R.U32.HI R5, RZ, 0x17, R0 ;  /* 0x00000017ff057819 */ /* 0x000fe20000011600 */
[----:B------:R-:W-:Y:S01]  /*2980*/  BSSY.RECONVERGENT B1, `(.L_x_116) ;  /* 0x0000062000017945 */ /* 0x000fe20003800200 */
[----:B------:R-:W-:Y:S02]  /*2990*/  SHF.R.U32.HI R7, RZ, 0x17, R3 ;  /* 0x00000017ff077819 */ /* 0x000fe40000011603 */
[----:B------:R-:W-:Y:S02]  /*29a0*/  LOP3.LUT R5, R5, 0xff, RZ, 0xc0, !PT ;  /* 0x000000ff05057812 */ /* 0x000fe400078ec0ff */
[----:B------:R-:W-:Y:S02]  /*29b0*/  LOP3.LUT R7, R7, 0xff, RZ, 0xc0, !PT ;  /* 0x000000ff07077812 */ /* 0x000fe400078ec0ff */
[----:B------:R-:W-:Y:S02]  /*29c0*/  IADD3 R10, PT, PT, R5, -0x1, RZ ;  /* 0xffffffff050a7810 */ /* 0x000fe40007ffe0ff */
[----:B------:R-:W-:-:S02]  /*29d0*/  IADD3 R11, PT, PT, R7, -0x1, RZ ;  /* 0xffffffff070b7810 */ /* 0x000fc40007ffe0ff */
        /* <DEDUP_REMOVED lines=20> */
[----:B------:R-:W-:Y:S02]  /*2b20*/  ISETP.GE.AND P0, PT, R11, RZ, PT ;  /* 0x000000ff0b00720c */ /* 0x000fe40003f06270 */
[----:B------:R-:W-:-:S11]  /*2b30*/  ISETP.GE.AND P1, PT, R10, RZ, PT ;  /* 0x000000ff0a00720c */ /* 0x000fd60003f26270 */
[----:B------:R-:W-:Y:S01]  /*2b40*/  @P0 MOV R6, RZ ;  /* 0x000000ff00060202 */ /* 0x000fe20000000f00 */
[----:B------:R-:W-:Y:S01]  /*2b50*/  @!P0 FFMA R3, R3, 1.84467440737095516160e+19, RZ ;  /* 0x5f80000003038823 */ /* 0x000fe200000000ff */
[----:B------:R-:W-:Y:S01]  /*2b60*/  @!P0 MOV R6, 0xffffffc0 ;  /* 0xffffffc000068802 */ /* 0x000fe20000000f00 */
[----:B------:R-:W-:-:S04]  /*2b70*/  @!P1 FFMA R0, R0, 1.84467440737095516160e+19, RZ ;  /* 0x5f80000000009823 */ /* 0x000fc800000000ff */
[----:B------:R-:W-:-:S07]  /*2b80*/  @!P1 VIADD R6, R6, 0x40 ;  /* 0x0000004006069836 */ /* 0x000fce0000000000 */
.L_x_117:
[----:B------:R-:W-:Y:S01]  /*2b90*/  LEA R21, R5, 0xc0800000, 0x17 ;  /* 0xc080000005157811 */ /* 0x000fe200078eb8ff */
[----:B------:R-:W-:Y:S01]  /*2ba0*/  BSSY.RECONVERGENT B2, `(.L_x_122) ;  /* 0x0000036000027945 */ /* 0x000fe20003800200 */
[----:B------:R-:W-:Y:S02]  /*2bb0*/  IADD3 R20, PT, PT, R7, -0x7f, RZ ;  /* 0xffffff8107147810 */ /* 0x000fe40007ffe0ff */
[----:B------:R-:W-:Y:S02]  /*2bc0*/  IADD3 R21, PT, PT, -R21, R0, RZ ;  /* 0x0000000015157210 */ /* 0x000fe40007ffe1ff */
[C---:B------:R-:W-:Y:S01]  /*2bd0*/  IADD3 R5, PT, PT, R20.reuse, 0x7f, -R5 ;  /* 0x0000007f14057810 */ /* 0x040fe20007ffe805 */
[----:B------:R-:W-:Y:S01]  /*2be0*/  IMAD R0, R20, -0x800000, R3 ;  /* 0xff80000014007824 */ /* 0x000fe200078e0203 */
[----:B------:R-:W0:Y:S01]  /*2bf0*/  MUFU.RCP R10, R21 ;  /* 0x00000015000a7308 */ /* 0x000e220000001000 */
[----:B------:R-:W-:Y:S02]  /*2c00*/  FADD.FTZ R11, -R21, -RZ ;  /* 0x800000ff150b7221 */ /* 0x000fe40000010100 */
[----:B------:R-:W-:-:S02]  /*2c10*/  IMAD.IADD R5, R5, 0x1, R6 ;  /* 0x0000000105057824 */ /* 0x000fc400078e0206 */
        /* <DEDUP_REMOVED lines=8> */
[----:B------:R-:W-:-:S04]  /*2ca0*/  LOP3.LUT R6, R3, 0xff, RZ, 0xc0, !PT ;  /* 0x000000ff03067812 */ /* 0x000fc800078ec0ff */
[----:B------:R-:W-:-:S04]  /*2cb0*/  IADD3 R3, PT, PT, R6, R5, RZ ;  /* 0x0000000506037210 */ /* 0x000fc80007ffe0ff */
        /* <DEDUP_REMOVED lines=10> */
[CCC-:B------:R-:W-:Y:S01]  /*2d60*/  FFMA.RZ R5, R7.reuse, R11.reuse, R10.reuse ;  /* 0x0000000b07057223 */ /* 0x1c0fe2000000c00a */
[CCC-:B------:R-:W-:Y:S01]  /*2d70*/  FFMA.RP R6, R7.reuse, R11.reuse, R10.reuse ;  /* 0x0000000b07067223 */ /* 0x1c0fe2000000800a */
[----:B------:R-:W-:Y:S01]  /*2d80*/  FFMA.RM R11, R7, R11, R10 ;  /* 0x0000000b070b7223 */ /* 0x000fe2000000400a */
[C---:B------:R-:W-:Y:S01]  /*2d90*/  VIADD R7, R3.reuse, 0x20 ;  /* 0x0000002003077836 */ /* 0x040fe20000000000 */
[----:B------:R-:W-:Y:S02]  /*2da0*/  ISETP.NE.AND P2, PT, R3, RZ, PT ;  /* 0x000000ff0300720c */ /* 0x000fe40003f45270 */
[----:B------:R-:W-:Y:S02]  /*2db0*/  LOP3.LUT R5, R5, 0x7fffff, RZ, 0xc0, !PT ;  /* 0x007fffff05057812 */ /* 0x000fe400078ec0ff */
[----:B------:R-:W-:Y:S02]  /*2dc0*/  ISETP.NE.AND P1, PT, R3, RZ, PT ;  /* 0x000000ff0300720c */ /* 0x000fe40003f25270 */
[----:B------:R-:W-:-:S02]  /*2dd0*/  LOP3.LUT R10, R5, 0x800000, RZ, 0xfc, !PT ;  /* 0x00800000050a7812 */ /* 0x000fc400078efcff */
[----:B------:R-:W-:Y:S02]  /*2de0*/  IADD3 R3, PT, PT, -R3, RZ, RZ ;  /* 0x000000ff03037210 */ /* 0x000fe40007ffe1ff */
[----:B------:R-:W-:Y:S02]  /*2df0*/  SHF.L.U32 R7, R10, R7, RZ ;  /* 0x000000070a077219 */ /* 0x000fe400000006ff */
[----:B------:R-:W-:Y:S02]  /*2e00*/  FSETP.NEU.FTZ.AND P0, PT, R6, R11, PT ;  /* 0x0000000b0600720b */ /* 0x000fe40003f1d000 */
[----:B------:R-:W-:Y:S02]  /*2e10*/  SEL R3, R3, RZ, P2 ;  /* 0x000000ff03037207 */ /* 0x000fe40001000000 */
[----:B------:R-:W-:Y:S02]  /*2e20*/  ISETP.NE.AND P1, PT, R7, RZ, P1 ;  /* 0x000000ff0700720c */ /* 0x000fe40000f25270 */
[----:B------:R-:W-:-:S02]  /*2e30*/  SHF.R.U32.HI R10, RZ, R3, R10 ;  /* 0x00000003ff0a7219 */ /* 0x000fc4000001160a */
[----:B------:R-:W-:Y:S02]  /*2e40*/  PLOP3.LUT P0, PT, P0, P1, PT, 0xf8, 0x8f ;  /* 0x00000000008f781c */ /* 0x000fe40000703f70 */
[----:B------:R-:W-:Y:S02]  /*2e50*/  SHF.R.U32.HI R3, RZ, 0x1, R10 ;  /* 0x00000001ff037819 */ /* 0x000fe4000001160a */
[----:B------:R-:W-:-:S04]  /*2e60*/  SEL R6, RZ, 0x1, !P0 ;  /* 0x00000001ff067807 */ /* 0x000fc80004000000 */
[----:B------:R-:W-:-:S04]  /*2e70*/  LOP3.LUT R5, R6, 0x1, R3, 0xf8, !PT ;  /* 0x0000000106057812 */ /* 0x000fc800078ef803 */
[----:B------:R-:W-:-:S04]  /*2e80*/  LOP3.LUT R10, R5, R10, RZ, 0xc0, !PT ;  /* 0x0000000a050a7212 */ /* 0x000fc800078ec0ff */
[----:B------:R-:W-:-:S04]  /*2e90*/  IADD3 R3, PT, PT, R3, R10, RZ ;  /* 0x0000000a03037210 */ /* 0x000fc80007ffe0ff */
[----:B------:R-:W-:Y:S01]  /*2ea0*/  LOP3.LUT R0, R3, R0, RZ, 0xfc, !PT ;  /* 0x0000000003007212 */ /* 0x000fe200078efcff */
[----:B------:R-:W-:Y:S06]  /*2eb0*/  BRA `(.L_x_125) ;  /* 0x0000000000107947 */ /* 0x000fec0003800000 */
.L_x_124:
[----:B------:R-:W-:-:S04]  /*2ec0*/  LOP3.LUT R0, R0, 0x80000000, RZ, 0xc0, !PT ;  /* 0x8000000000007812 */ /* 0x000fc800078ec0ff */
[----:B------:R-:W-:Y:S01]  /*2ed0*/  LOP3.LUT R0, R0, 0x7f800000, RZ, 0xfc, !PT ;  /* 0x7f80000000007812 */ /* 0x000fe200078efcff */
[----:B------:R-:W-:Y:S06]  /*2ee0*/  BRA `(.L_x_125) ;  /* 0x0000000000047947 */ /* 0x000fec0003800000 */
.L_x_123:
[----:B------:R-:W-:-:S07]  /*2ef0*/  IMAD R0, R5, 0x800000, R0 ;  /* 0x0080000005007824 */ /* 0x000fce00078e0200 */
.L_x_125:
[----:B------:R-:W-:Y:S05]  /*2f00*/  BSYNC.RECONVERGENT B2 ;  /* 0x0000000000027941 */ /* 0x000fea0003800200 */
.L_x_122:
[----:B------:R-:W-:Y:S05]  /*2f10*/  BRA `(.L_x_126) ;  /* 0x0000000000207947 */ /* 0x000fea0003800000 */
.L_x_121:
[----:B------:R-:W-:-:S04]  /*2f20*/  LOP3.LUT R0, R0, 0x80000000, R3, 0x48, !PT ;  /* 0x8000000000007812 */ /* 0x000fc800078e4803 */
[----:B------:R-:W-:Y:S01]  /*2f30*/  LOP3.LUT R0, R0, 0x7f800000, RZ, 0xfc, !PT ;  /* 0x7f80000000007812 */ /* 0x000fe200078efcff */
[----:B------:R-:W-:Y:S06]  /*2f40*/  BRA `(.L_x_126) ;  /* 0x0000000000147947 */ /* 0x000fec0003800000 */
.L_x_120:
[----:B------:R-:W-:Y:S01]  /*2f50*/  LOP3.LUT R0, R0, 0x80000000, R3, 0x48, !PT ;  /* 0x8000000000007812 */ /* 0x000fe200078e4803 */
[----:B------:R-:W-:Y:S06]  /*2f60*/  BRA `(.L_x_126) ;  /* 0x00000000000c7947 */ /* 0x000fec0003800000 */
.L_x_119:
[----:B------:R-:W0:Y:S01]  /*2f70*/  MUFU.RSQ R0, -QNAN ;  /* 0xffc0000000007908 */ /* 0x000e220000001400 */
[----:B------:R-:W-:Y:S05]  /*2f80*/  BRA `(.L_x_126) ;  /* 0x0000000000047947 */ /* 0x000fea0003800000 */
.L_x_118:
[----:B------:R-:W-:-:S07]  /*2f90*/  FADD.FTZ R0, R3, R0 ;  /* 0x0000000003007221 */ /* 0x000fce0000010000 */
.L_x_126:
[----:B------:R-:W-:Y:S05]  /*2fa0*/  BSYNC.RECONVERGENT B1 ;  /* 0x0000000000017941 */ /* 0x000fea0003800200 */
.L_x_116:
[----:B------:R-:W-:Y:S01]  /*2fb0*/  HFMA2 R5, -RZ, RZ, 0, 0 ;  /* 0x00000000ff057431 */ /* 0x000fe200000001ff */
[----:B0-----:R-:W-:-:S03]  /*2fc0*/  MOV R3, R0 ;  /* 0x0000000000037202 */ /* 0x001fc60000000f00 */
[----:B------:R-:W-:Y:S05]  /*2fd0*/  RET.REL.NODEC R4 `(_Z14QuarticSolver2iPfS_S_S_S_S_S_S_S_S_S_S_S_S_S_) ;  /* 0xffffffd004087950 */ /* 0x000fea0003c3ffff */
.L_x_127:
        /* <DEDUP_REMOVED lines=10> */
.L_x_327:


//--------------------- .text._Z13QuarticSolveriPfS_S_S_S_S_S_S_S_S_S_S_S_S_S_ --------------------------
	.section	.text._Z13QuarticSolveriPfS_S_S_S_S_S_S_S_S_S_S_S_S_S_,"ax",@progbits
	.align	128
        .global         _Z13QuarticSolveriPfS_S_S_S_S_S_S_S_S_S_S_S_S_S_
        .type           _Z13QuarticSolveriPfS_S_S_S_S_S_S_S_S_S_S_S_S_S_,@function
        .size           _Z13QuarticSolveriPfS_S_S_S_S_S_S_S_S_S_S_S_S_S_,(.L_x_329 - _Z13QuarticSolveriPfS_S_S_S_S_S_S_S_S_S_S_S_S_S_)
        .other          _Z13QuarticSolveriPfS_S_S_S_S_S_S_S_S_S_S_S_S_S_,@"STO_CUDA_ENTRY STV_DEFAULT"
_Z13QuarticSolveriPfS_S_S_S_S_S_S_S_S_S_S_S_S_S_:
.text._Z13QuarticSolveriPfS_S_S_S_S_S_S_S_S_S_S_S_S_S_:
        /* <DEDUP_REMOVED lines=12> */
[----:B-1----:R-:W2:Y:S01]  /*00c0*/  LDG.E R0, desc[UR6][R4.64] ;  /* 0x0000000604007981 */ /* 0x002ea2000c1e1900 */
[----:B------:R-:W-:Y:S01]  /*00d0*/  UMOV UR4, 0x88e368f1 ;  /* 0x88e368f100047882 */ /* 0x000fe20000000000 */
[----:B------:R-:W-:Y:S01]  /*00e0*/  UMOV UR5, 0x3ee4f8b5 ;  /* 0x3ee4f8b500057882 */ /* 0x000fe20000000000 */
[----:B--2---:R-:W0:Y:S02]  /*00f0*/  F2F.F64.F32 R6, R0 ;  /* 0x0000000000067310 */ /* 0x004e240000201800 */
[----:B0-----:R-:W-:-:S14]  /*0100*/  DSETP.GTU.AND P0, PT, R6, UR4, PT ;  /* 0x0000000406007e2a */ /* 0x001fdc000bf0c000 */
        /* <DEDUP_REMOVED lines=15> */
[----:B-----5:R-:W-:Y:S05]  /*0200*/  CALL.REL.NOINC `($__internal_5_$__cuda_sm20_sqrt_rn_f32_slowpath) ;  /* 0x0000002400887944 */ /* 0x020fea0003c00000 */
[----:B------:R-:W-:Y:S05]  /*0210*/  BRA `(.L_x_131) ;  /* 0x0000000000107947 */ /* 0x000fea0003800000 */
.L_x_130:
[----:B------:R-:W-:Y:S01]  /*0220*/  FMUL.FTZ R5, R0, R7 ;  /* 0x0000000700057220 */ /* 0x000fe20000410000 */
[----:B------:R-:W-:-:S03]  /*0230*/  FMUL.FTZ R7, R7, 0.5 ;  /* 0x3f00000007077820 */ /* 0x000fc60000410000 */
[----:B------:R-:W-:-:S04]  /*0240*/  FFMA R0, -R5, R5, R0 ;  /* 0x0000000505007223 */ /* 0x000fc80000000100 */
[----:B------:R-:W-:-:S07]  /*0250*/  FFMA R0, R0, R7, R5 ;  /* 0x0000000700007223 */ /* 0x000fce0000000005 */
.L_x_131:
[----:B------:R-:W-:Y:S05]  /*0260*/  BSYNC.RECONVERGENT B0 ;  /* 0x0000000000007941 */ /* 0x000fea0003800200 */
.L_x_129:
        /* <DEDUP_REMOVED lines=10> */
[----:B------:R-:W-:Y:S05]  /*0310*/  CALL.REL.NOINC `($__internal_6_$__cuda_sm3x_div_rn_noftz_f32_slowpath) ;  /* 0x0000002400a07944 */ /* 0x000fea0003c00000 */
[----:B------:R-:W-:-:S07]  /*0320*/  MOV R4, R3 ;  /* 0x0000000300047202 */ /* 0x000fce0000000f00 */
.L_x_133:
[----:B------:R-:W-:Y:S05]  /*0330*/  BSYNC.RECONVERGENT B0 ;  /* 0x0000000000007941 */ /* 0x000fea0003800200 */
.L_x_132:
        /* <DEDUP_REMOVED lines=38> */
[----:B------:R-:W-:Y:S05]  /*05a0*/  CALL.REL.NOINC `($__internal_5_$__cuda_sm20_sqrt_rn_f32_slowpath) ;  /* 0x0000002000a07944 */ /* 0x000fea0003c00000 */
[----:B------:R-:W-:Y:S01]  /*05b0*/  MOV R9, R0 ;  /* 0x0000000000097202 */ /* 0x000fe20000000f00 */
[----:B------:R-:W-:Y:S06]  /*05c0*/  BRA `(.L_x_136) ;  /* 0x0000000000107947 */ /* 0x000fec0003800000 */
.L_x_135:
[----:B------:R-:W-:Y:S01]  /*05d0*/  FMUL.FTZ R9, R8, -R5 ;  /* 0x8000000508097220 */ /* 0x000fe20000410000 */
[----:B------:R-:W-:-:S03]  /*05e0*/  FMUL.FTZ R5, R5, 0.5 ;  /* 0x3f00000005057820 */ /* 0x000fc60000410000 */
[----:B------:R-:W-:-:S04]  /*05f0*/  FFMA R8, -R9, R9, -R8 ;  /* 0x0000000909087223 */ /* 0x000fc80000000908 */
[----:B------:R-:W-:-:S07]  /*0600*/  FFMA R9, R8, R5, R9 ;  /* 0x0000000508097223 */ /* 0x000fce0000000009 */
.L_x_136:
[----:B------:R-:W-:Y:S05]  /*0610*/  BSYNC.RECONVERGENT B0 ;  /* 0x0000000000007941 */ /* 0x000fea0003800200 */
.L_x_134:
        /* <DEDUP_REMOVED lines=17> */
[----:B------:R-:W-:Y:S05]  /*0730*/  CALL.REL.NOINC `($__internal_6_$__cuda_sm3x_div_rn_noftz_f32_slowpath) ;  /* 0x0000002000987944 */ /* 0x000fea0003c00000 */
[----:B------:R-:W-:-:S07]  /*0740*/  MOV R7, R3 ;  /* 0x0000000300077202 */ /* 0x000fce0000000f00 */
.L_x_138:
[----:B------:R-:W-:Y:S05]  /*0750*/  BSYNC.RECONVERGENT B0 ;  /* 0x0000000000007941 */ /* 0x000fea0003800200 */
.L_x_137:
        /* <DEDUP_REMOVED lines=20> */
.L_x_141:
        /* <DEDUP_REMOVED lines=44> */
.L_x_140:
[----:B------:R-:W-:Y:S05]  /*0b60*/  BSYNC.RECONVERGENT B0 ;  /* 0x0000000000007941 */ /* 0x000fea0003800200 */
.L_x_139:
        /* <DEDUP_REMOVED lines=35> */
[----:B------:R-:W-:Y:S05]  /*0da0*/  CALL.REL.NOINC `($__internal_6_$__cuda_sm3x_div_rn_noftz_f32_slowpath) ;  /* 0x0000001800fc7944 */ /* 0x000fea0003c00000 */
.L_x_143:
[----:B------:R-:W-:Y:S05]  /*0db0*/  BSYNC.RECONVERGENT B0 ;  /* 0x0000000000007941 */ /* 0x000fea0003800200 */
.L_x_142:
        /* <DEDUP_REMOVED lines=24> */
[----:B-----5:R-:W-:Y:S05]  /*0f40*/  CALL.REL.NOINC `($__internal_6_$__cuda_sm3x_div_rn_noftz_f32_slowpath) ;  /* 0x0000001800947944 */ /* 0x020fea0003c00000 */
[----:B------:R-:W-:-:S07]  /*0f50*/  MOV R7, R3 ;  /* 0x0000000300077202 */ /* 0x000fce0000000f00 */
.L_x_145:
[----:B------:R-:W-:Y:S05]  /*0f60*/  BSYNC.RECONVERGENT B0 ;  /* 0x0000000000007941 */ /* 0x000fea0003800200 */
.L_x_144:
        /* <DEDUP_REMOVED lines=20> */
.L_x_148:
        /* <DEDUP_REMOVED lines=44> */
.L_x_147:
[----:B------:R-:W-:Y:S05]  /*1370*/  BSYNC.RECONVERGENT B0 ;  /* 0x0000000000007941 */ /* 0x000fea0003800200 */
.L_x_146:
        /* <DEDUP_REMOVED lines=33> */
[----:B------:R-:W-:Y:S05]  /*1590*/  CALL.REL.NOINC `($__internal_6_$__cuda_sm3x_div_rn_noftz_f32_slowpath) ;  /* 0x0000001400007944 */ /* 0x000fea0003c00000 */
.L_x_150:
[----:B------:R-:W-:Y:S05]  /*15a0*/  BSYNC.RECONVERGENT B0 ;  /* 0x0000000000007941 */ /* 0x000fea0003800200 */
.L_x_149:
        /* <DEDUP_REMOVED lines=26> */
.L_x_152:
[----:B------:R-:W-:Y:S05]  /*1750*/  BSYNC.RECONVERGENT B0 ;  /* 0x0000000000007941 */ /* 0x000fea0003800200 */
.L_x_151:
        /* <DEDUP_REMOVED lines=20> */
.L_x_155:
        /* <DEDUP_REMOVED lines=44> */
.L_x_154:
[----:B------:R-:W-:Y:S05]  /*1b60*/  BSYNC.RECONVERGENT B0 ;  /* 0x0000000000007941 */ /* 0x000fea0003800200 */
.L_x_153:
        /* <DEDUP_REMOVED lines=31> */
[----:B-----5:R-:W-:Y:S05]  /*1d60*/  CALL.REL.NOINC `($__internal_6_$__cuda_sm3x_div_rn_noftz_f32_slowpath) ;  /* 0x0000000c000c7944 */ /* 0x020fea0003c00000 */
[----:B------:R-:W-:-:S07]  /*1d70*/  MOV R7, R3 ;  /* 0x0000000300077202 */ /* 0x000fce0000000f00 */
.L_x_157:
[----:B------:R-:W-:Y:S05]  /*1d80*/  BSYNC.RECONVERGENT B0 ;  /* 0x0000000000007941 */ /* 0x000fea0003800200 */
.L_x_156:
        /* <DEDUP_REMOVED lines=17> */
.L_x_159:
[----:B------:R-:W-:Y:S05]  /*1ea0*/  BSYNC.RECONVERGENT B0 ;  /* 0x0000000000007941 */ /* 0x000fea0003800200 */
.L_x_158:
        /* <DEDUP_REMOVED lines=9> */
.L_x_161:
[----:B------:R-:W-:Y:S05]  /*1f40*/  BSYNC.RECONVERGENT B0 ;  /* 0x0000000000007941 */ /* 0x000fea0003800200 */
.L_x_160:
        /* <DEDUP_REMOVED lines=37> */
[----:B------:R-:W-:Y:S05]  /*21a0*/  CALL.REL.NOINC `($__internal_6_$__cuda_sm3x_div_rn_noftz_f32_slowpath) ;  /* 0x0000000400fc7944 */ /* 0x000fea0003c00000 */
.L_x_163:
[----:B------:R-:W-:Y:S05]  /*21b0*/  BSYNC.RECONVERGENT B0 ;  /* 0x0000000000007941 */ /* 0x000fea0003800200 */
.L_x_162:
        /* <DEDUP_REMOVED lines=18> */
.L_x_128:
        /* <DEDUP_REMOVED lines=9> */
[----:B-1---5:R-:W-:Y:S05]  /*2370*/  CALL.REL.NOINC `($__internal_5_$__cuda_sm20_sqrt_rn_f32_slowpath) ;  /* 0x00000004002c7944 */ /* 0x022fea0003c00000 */
[----:B------:R-:W-:Y:S01]  /*2380*/  MOV R4, R0 ;  /* 0x0000000000047202 */ /* 0x000fe20000000f00 */
[----:B------:R-:W-:Y:S06]  /*2390*/  BRA `(.L_x_166) ;  /* 0x0000000000107947 */ /* 0x000fec0003800000 */
.L_x_165:
[----:B-1----:R-:W-:Y:S01]  /*23a0*/  FMUL.FTZ R5, R0, R7 ;  /* 0x0000000700057220 */ /* 0x002fe20000410000 */
[----:B------:R-:W-:-:S03]  /*23b0*/  FMUL.FTZ R4, R7, 0.5 ;  /* 0x3f00000007047820 */ /* 0x000fc60000410000 */
[----:B------:R-:W-:-:S04]  /*23c0*/  FFMA R0, -R5, R5, R0 ;  /* 0x0000000505007223 */ /* 0x000fc80000000100 */
[----:B------:R-:W-:-:S07]  /*23d0*/  FFMA R4, R0, R4, R5 ;  /* 0x0000000400047223 */ /* 0x000fce0000000005 */
.L_x_166:
[----:B------:R-:W-:Y:S05]  /*23e0*/  BSYNC.RECONVERGENT B0 ;  /* 0x0000000000007941 */ /* 0x000fea0003800200 */
.L_x_164:
        /* <DEDUP_REMOVED lines=51> */
[----:B------:R-:W-:Y:S05]  /*2720*/  CALL.REL.NOINC `($__internal_6_$__cuda_sm3x_div_rn_noftz_f32_slowpath) ;  /* 0x00000000009c7944 */ /* 0x000fea0003c00000 */
.L_x_168:
[----:B------:R-:W-:Y:S05]  /*2730*/  BSYNC.RECONVERGENT B0 ;  /* 0x0000000000007941 */ /* 0x000fea0003800200 */
.L_x_167:
        /* <DEDUP_REMOVED lines=15> */
        .weak           $__internal_5_$__cuda_sm20_sqrt_rn_f32_slowpath
        .type           $__internal_5_$__cuda_sm20_sqrt_rn_f32_slowpath,@function
        .size           $__internal_5_$__cuda_sm20_sqrt_rn_f32_slowpath,($__internal_6_$__cuda_sm3x_div_rn_noftz_f32_slowpath - $__internal_5_$__cuda_sm20_sqrt_rn_f32_slowpath)
$__internal_5_$__cuda_sm20_sqrt_rn_f32_slowpath:
        /* <DEDUP_REMOVED lines=19> */
.L_x_169:
[----:B------:R-:W-:Y:S01]  /*2960*/  MOV R0, R4 ;  /* 0x0000000400007202 */ /* 0x000fe20000000f00 */
[----:B------:R-:W-:Y:S01]  /*2970*/  IMAD.MOV.U32 R5, RZ, RZ, 0x0 ;  /* 0x00000000ff057424 */ /* 0x000fe200078e00ff */
[----:B------:R-:W-:-:S04]  /*2980*/  MOV R4, R11 ;  /* 0x0000000b00047202 */ /* 0x000fc80000000f00 */
[----:B------:R-:W-:Y:S05]  /*2990*/  RET.REL.NODEC R4 `(_Z13QuarticSolveriPfS_S_S_S_S_S_S_S_S_S_S_S_S_S_) ;  /* 0xffffffd404987950 */ /* 0x000fea0003c3ffff */
        .weak           $__internal_6_$__cuda_sm3x_div_rn_noftz_f32_slowpath
        .type           $__internal_6_$__cuda_sm3x_div_rn_noftz_f32_slowpath,@function
        .size           $__internal_6_$__cuda_sm3x_div_rn_noftz_f32_slowpath,(.L_x_329 - $__internal_6_$__cuda_sm3x_div_rn_noftz_f32_slowpath)
$__internal_6_$__cuda_sm3x_div_rn_noftz_f32_slowpath:
        /* <DEDUP_REMOVED lines=34> */
.L_x_171:
        /* <DEDUP_REMOVED lines=51> */
.L_x_178:
[----:B------:R-:W-:-:S04]  /*2ef0*/  LOP3.LUT R0, R0, 0x80000000, RZ, 0xc0, !PT ;  /* 0x8000000000007812 */ /* 0x000fc800078ec0ff */
[----:B------:R-:W-:Y:S01]  /*2f00*/  LOP3.LUT R0, R0, 0x7f800000, RZ, 0xfc, !PT ;  /* 0x7f80000000007812 */ /* 0x000fe200078efcff */
[----:B------:R-:W-:Y:S06]  /*2f10*/  BRA `(.L_x_179) ;  /* 0x0000000000047947 */ /* 0x000fec0003800000 */
.L_x_177:
[----:B------:R-:W-:-:S07]  /*2f20*/  IMAD R0, R5, 0x800000, R0 ;  /* 0x0080000005007824 */ /* 0x000fce00078e0200 */
.L_x_179:
[----:B------:R-:W-:Y:S05]  /*2f30*/  BSYNC.RECONVERGENT B2 ;  /* 0x0000000000027941 */ /* 0x000fea0003800200 */
.L_x_176:
[----:B------:R-:W-:Y:S05]  /*2f40*/  BRA `(.L_x_180) ;  /* 0x0000000000207947 */ /* 0x000fea0003800000 */
.L_x_175:
[----:B------:R-:W-:-:S04]  /*2f50*/  LOP3.LUT R0, R0, 0x80000000, R3, 0x48, !PT ;  /* 0x8000000000007812 */ /* 0x000fc800078e4803 */
[----:B------:R-:W-:Y:S01]  /*2f60*/  LOP3.LUT R0, R0, 0x7f800000, RZ, 0xfc, !PT ;  /* 0x7f80000000007812 */ /* 0x000fe200078efcff */
[----:B------:R-:W-:Y:S06]  /*2f70*/  BRA `(.L_x_180) ;  /* 0x0000000000147947 */ /* 0x000fec0003800000 */
.L_x_174:
[----:B------:R-:W-:Y:S01]  /*2f80*/  LOP3.LUT R0, R0, 0x80000000, R3, 0x48, !PT ;  /* 0x8000000000007812 */ /* 0x000fe200078e4803 */
[----:B------:R-:W-:Y:S06]  /*2f90*/  BRA `(.L_x_180) ;  /* 0x00000000000c7947 */ /* 0x000fec0003800000 */
.L_x_173:
[----:B------:R-:W0:Y:S01]  /*2fa0*/  MUFU.RSQ R0, -QNAN ;  /* 0xffc0000000007908 */ /* 0x000e220000001400 */
[----:B------:R-:W-:Y:S05]  /*2fb0*/  BRA `(.L_x_180) ;  /* 0x0000000000047947 */ /* 0x000fea0003800000 */
.L_x_172:
[----:B------:R-:W-:-:S07]  /*2fc0*/  FADD.FTZ R0, R3, R0 ;  /* 0x0000000003007221 */ /* 0x000fce0000010000 */
.L_x_180:
[----:B------:R-:W-:Y:S05]  /*2fd0*/  BSYNC.RECONVERGENT B1 ;  /* 0x0000000000017941 */ /* 0x000fea0003800200 */
.L_x_170:
[----:B------:R-:W-:Y:S01]  /*2fe0*/  HFMA2 R5, -RZ, RZ, 0, 0 ;  /* 0x00000000ff057431 */ /* 0x000fe200000001ff */
[----:B0-----:R-:W-:-:S03]  /*2ff0*/  MOV R3, R0 ;  /* 0x0000000000037202 */ /* 0x001fc60000000f00 */
[----:B------:R-:W-:Y:S05]  /*3000*/  RET.REL.NODEC R4 `(_Z13QuarticSolveriPfS_S_S_S_S_S_S_S_S_S_S_S_S_S_) ;  /* 0xffffffcc04fc7950 */ /* 0x000fea0003c3ffff */
.L_x_181:
        /* <DEDUP_REMOVED lines=15> */
.L_x_329:


//--------------------- .text._Z6QRdel2iPfS_S_S_S_S_S_S_S_S_ --------------------------
	.section	.text._Z6QRdel2iPfS_S_S_S_S_S_S_S_S_,"ax",@progbits
	.align	128
        .global         _Z6QRdel2iPfS_S_S_S_S_S_S_S_S_
        .type           _Z6QRdel2iPfS_S_S_S_S_S_S_S_S_,@function
        .size           _Z6QRdel2iPfS_S_S_S_S_S_S_S_S_,(.L_x_331 - _Z6QRdel2iPfS_S_S_S_S_S_S_S_S_)
        .other          _Z6QRdel2iPfS_S_S_S_S_S_S_S_S_,@"STO_CUDA_ENTRY STV_DEFAULT"
_Z6QRdel2iPfS_S_S_S_S_S_S_S_S_:
.text._Z6QRdel2iPfS_S_S_S_S_S_S_S_S_:
[----:B------:R-:W-:Y:S01]  /*0000*/  LDC R1, c[0x0][0x37c] ;  /* 0x0000df00ff017b82 */ /* 0x000fe20000000800 */
[----:B------:R-:W0:Y:S07]  /*0010*/  S2R R3, SR_TID.X ;  /* 0x0000000000037919 */ /* 0x000e2e0000002100 */
[----:B------:R-:W0:Y:S01]  /*0020*/  S2UR UR4, SR_CTAID.X ;  /* 0x00000000000479c3 */ /* 0x000e220000002500 */
[----:B------:R-:W1:Y:S07]  /*0030*/  LDCU UR5, c[0x0][0x380] ;  /* 0x00007000ff0577ac */ /* 0x000e6e0008000800 */
[----:B------:R-:W0:Y:S02]  /*0040*/  LDC R4, c[0x0][0x360] ;  /* 0x0000d800ff047b82 */ /* 0x000e240000000800 */
[----:B0-----:R-:W-:-:S05]  /*0050*/  IMAD R4, R4, UR4, R3 ;  /* 0x0000000404047c24 */ /* 0x001fca000f8e0203 */
[----:B-1----:R-:W-:-:S13]  /*0060*/  ISETP.GE.AND P0, PT, R4, UR5, PT ;  /* 0x0000000504007c0c */ /* 0x002fda000bf06270 */
        /* <DEDUP_REMOVED lines=17> */
[----:B------:R-:W-:Y:S01]  /*0180*/  IMAD.MOV.U32 R3, RZ, RZ, R5 ;  /* 0x000000ffff037224 */ /* 0x000fe200078e0005 */
[----:B------:R-:W-:-:S07]  /*0190*/  MOV R2, 0x1b0 ;  /* 0x000001b000027802 */ /* 0x000fce0000000f00 */
[----:B------:R-:W-:Y:S05]  /*01a0*/  CALL.REL.NOINC `($__internal_8_$__cuda_sm3x_div_rn_noftz_f32_slowpath) ;  /* 0x0000001000287944 */ /* 0x000fea0003c00000 */
.L_x_183:
[----:B------:R-:W-:Y:S05]  /*01b0*/  BSYNC.RECONVERGENT B0 ;  /* 0x0000000000007941 */ /* 0x000fea0003800200 */
.L_x_182:
        /* <DEDUP_REMOVED lines=17> */
[----:B------:R-:W-:Y:S01]  /*02d0*/  IMAD.MOV.U32 R3, RZ, RZ, R9 ;  /* 0x000000ffff037224 */ /* 0x000fe200078e0009 */
[----:B------:R-:W-:-:S07]  /*02e0*/  MOV R2, 0x300 ;  /* 0x0000030000027802 */ /* 0x000fce0000000f00 */
[----:B------:R-:W-:Y:S05]  /*02f0*/  CALL.REL.NOINC `($__internal_8_$__cuda_sm3x_div_rn_noftz_f32_slowpath) ;  /* 0x0000000c00d47944 */ /* 0x000fea0003c00000 */
.L_x_185:
[----:B------:R-:W-:Y:S05]  /*0300*/  BSYNC.RECONVERGENT B0 ;  /* 0x0000000000007941 */ /* 0x000fea0003800200 */
.L_x_184:
        /* <DEDUP_REMOVED lines=20> */
[----:B------:R-:W-:-:S07]  /*0450*/  IMAD.MOV.U32 R10, RZ, RZ, R8 ;  /* 0x000000ffff0a7224 */ /* 0x000fce00078e0008 */
.L_x_187:
[----:B------:R-:W-:Y:S05]  /*0460*/  BSYNC.RECONVERGENT B0 ;  /* 0x0000000000007941 */ /* 0x000fea0003800200 */
.L_x_186:
        /* <DEDUP_REMOVED lines=19> */
[----:B------:R-:W-:-:S08]  /*05a0*/  DFMA R10, R6, -3, R14 ;  /* 0xc0080000060a782b */ /* 0x000fd0000000000e */
[----:B------:R-:W-:-:S10]  /*05b0*/  DFMA R2, R2, R10, R6 ;  /* 0x0000000a0202722b */ /* 0x000fd40000000006 */
[----:B------:R-:W-:-:S05]  /*05c0*/  FFMA R0, RZ, 2.125, R3 ;  /* 0x40080000ff007823 */ /* 0x000fca0000000003 */
[----:B------:R-:W-:-:S13]  /*05d0*/  FSETP.GT.AND P0, PT, |R0|, 1.469367938527859385e-39, PT ;  /* 0x001000000000780b */ /* 0x000fda0003f04200 */
[----:B0-----:R-:W-:Y:S05]  /*05e0*/  @P0 BRA P1, `(.L_x_189) ;  /* 0x0000000000140947 */ /* 0x001fea0000800000 */
[----:B------:R-:W-:Y:S01]  /*05f0*/  IMAD.MOV.U32 R11, RZ, RZ, 0x40080000 ;  /* 0x40080000ff0b7424 */ /* 0x000fe200078e00ff */
[----:B------:R-:W-:-:S07]  /*0600*/  MOV R0, 0x620 ;  /* 0x0000062000007802 */ /* 0x000fce0000000f00 */
[----:B------:R-:W-:Y:S05]  /*0610*/  CALL.REL.NOINC `($__internal_7_$__cuda_sm20_div_rn_f64_full) ;  /* 0x00000004009c7944 */ /* 0x000fea0003c00000 */
[----:B------:R-:W-:Y:S02]  /*0620*/  IMAD.MOV.U32 R2, RZ, RZ, R28 ;  /* 0x000000ffff027224 */ /* 0x000fe400078e001c */
[----:B------:R-:W-:-:S07]  /*0630*/  IMAD.MOV.U32 R3, RZ, RZ, R29 ;  /* 0x000000ffff037224 */ /* 0x000fce00078e001d */
.L_x_189:
[----:B------:R-:W-:Y:S05]  /*0640*/  BSYNC.RECONVERGENT B0 ;  /* 0x0000000000007941 */ /* 0x000fea0003800200 */
.L_x_188:
        /* <DEDUP_REMOVED lines=20> */
[----:B------:R-:W-:Y:S01]  /*0790*/  IMAD.MOV.U32 R11, RZ, RZ, -0x3fde0000 ;  /* 0xc0220000ff0b7424 */ /* 0x000fe200078e00ff */
[----:B------:R-:W-:-:S07]  /*07a0*/  MOV R0, 0x7c0 ;  /* 0x000007c000007802 */ /* 0x000fce0000000f00 */
[----:B------:R-:W-:Y:S05]  /*07b0*/  CALL.REL.NOINC `($__internal_7_$__cuda_sm20_div_rn_f64_full) ;  /* 0x0000000400347944 */ /* 0x000fea0003c00000 */
[----:B------:R-:W-:Y:S02]  /*07c0*/  IMAD.MOV.U32 R6, RZ, RZ, R28 ;  /* 0x000000ffff067224 */ /* 0x000fe400078e001c */
[----:B------:R-:W-:-:S07]  /*07d0*/  IMAD.MOV.U32 R7, RZ, RZ, R29 ;  /* 0x000000ffff077224 */ /* 0x000fce00078e001d */
.L_x_191:
[----:B------:R-:W-:Y:S05]  /*07e0*/  BSYNC.RECONVERGENT B0 ;  /* 0x0000000000007941 */ /* 0x000fea0003800200 */
.L_x_190:
        /* <DEDUP_REMOVED lines=26> */
[----:B------:R-:W-:Y:S01]  /*0990*/  IMAD.MOV.U32 R11, RZ, RZ, 0x40180000 ;  /* 0x40180000ff0b7424 */ /* 0x000fe200078e00ff */
[----:B------:R-:W-:-:S07]  /*09a0*/  MOV R0, 0x9c0 ;  /* 0x000009c000007802 */ /* 0x000fce0000000f00 */
[----:B------:R-:W-:Y:S05]  /*09b0*/  CALL.REL.NOINC `($__internal_7_$__cuda_sm20_div_rn_f64_full) ;  /* 0x0000000000b47944 */ /* 0x000fea0003c00000 */
[----:B------:R-:W-:Y:S02]  /*09c0*/  IMAD.MOV.U32 R2, RZ, RZ, R28 ;  /* 0x000000ffff027224 */ /* 0x000fe400078e001c */
[----:B------:R-:W-:-:S07]  /*09d0*/  IMAD.MOV.U32 R3, RZ, RZ, R29 ;  /* 0x000000ffff037224 */ /* 0x000fce00078e001d */
.L_x_193:
[----:B------:R-:W-:Y:S05]  /*09e0*/  BSYNC.RECONVERGENT B0 ;  /* 0x0000000000007941 */ /* 0x000fea0003800200 */
.L_x_192:
[----:B------:R-:W0:Y:S01]  /*09f0*/  MUFU.RCP64H R7, -27 ;  /* 0xc03b000000077908 */ /* 0x000e220000001800 */
[----:B------:R-:W-:Y:S01]  /*0a00*/  IMAD.MOV.U32 R12, RZ, RZ, 0x0 ;  /* 0x00000000ff0c7424 */ /* 0x000fe200078e00ff */
[----:B------:R-:W-:Y:S01]  /*0a10*/  MOV R13, 0x403b0000 ;  /* 0x403b0000000d7802 */ /* 0x000fe20000000f00 */
[----:B------:R-:W-:Y:S02]  /*0a20*/  IMAD.MOV.U32 R6, RZ, RZ, 0x1 ;  /* 0x00000001ff067424 */ /* 0x000fe400078e00ff */
[C---:B------:R-:W-:Y:S01]  /*0a30*/  FMUL R5, R24.reuse, R24 ;  /* 0x0000001818057220 */ /* 0x040fe20000400000 */
[----:B------:R-:W-:Y:S03]  /*0a40*/  BSSY.RECONVERGENT B0, `(.L_x_194) ;  /* 0x0000014000007945 */ /* 0x000fe60003800200 */
[----:B------:R-:W-:-:S04]  /*0a50*/  FMUL R5, R24, R5 ;  /* 0x0000000518057220 */ /* 0x000fc80000400000 */
[----:B------:R-:W1:Y:S01]  /*0a60*/  F2F.F64.F32 R14, R5 ;  /* 0x00000005000e7310 */ /* 0x000e620000201800 */
[----:B0-----:R-:W-:-:S08]  /*0a70*/  DFMA R10, R6, R12, 1 ;  /* 0x3ff00000060a742b */ /* 0x001fd0000000000c */
[----:B------:R-:W-:Y:S01]  /*0a80*/  DFMA R10, R10, R10, R10 ;  /* 0x0000000a0a0a722b */ /* 0x000fe2000000000a */
[----:B-1----:R-:W-:-:S07]  /*0a90*/  FSETP.GEU.AND P1, PT, |R15|, 6.5827683646048100446e-37, PT ;  /* 0x036000000f00780b */ /* 0x002fce0003f2e200 */
[----:B------:R-:W-:-:S08]  /*0aa0*/  DFMA R10, R6, R10, R6 ;  /* 0x0000000a060a722b */ /* 0x000fd00000000006 */
[----:B------:R-:W-:-:S08]  /*0ab0*/  DFMA R6, R10, R12, 1 ;  /* 0x3ff000000a06742b */ /* 0x000fd0000000000c */
[----:B------:R-:W-:-:S08]  /*0ac0*/  DFMA R6, R10, R6, R10 ;  /* 0x000000060a06722b */ /* 0x000fd0000000000a */
[----:B------:R-:W-:-:S08]  /*0ad0*/  DMUL R10, R14, R6 ;  /* 0x000000060e0a7228 */ /* 0x000fd00000000000 */
[----:B------:R-:W-:-:S08]  /*0ae0*/  DFMA R12, R10, 27, R14 ;  /* 0x403b00000a0c782b */ /* 0x000fd0000000000e */
[----:B------:R-:W-:-:S10]  /*0af0*/  DFMA R6, R6, R12, R10 ;  /* 0x0000000c0606722b */ /* 0x000fd4000000000a */
[----:B------:R-:W-:-:S05]  /*0b00*/  FFMA R0, RZ, -2.921875, R7 ;  /* 0xc03b0000ff007823 */ /* 0x000fca0000000007 */
[----:B------:R-:W-:-:S13]  /*0b10*/  FSETP.GT.AND P0, PT, |R0|, 1.469367938527859385e-39, PT ;  /* 0x001000000000780b */ /* 0x000fda0003f04200 */
[----:B------:R-:W-:Y:S05]  /*0b20*/  @P0 BRA P1, `(.L_x_195) ;  /* 0x0000000000140947 */ /* 0x000fea0000800000 */
[----:B------:R-:W-:Y:S01]  /*0b30*/  IMAD.MOV.U32 R11, RZ, RZ, -0x3fc50000 ;  /* 0xc03b0000ff0b7424 */ /* 0x000fe200078e00ff */
[----:B------:R-:W-:-:S07]  /*0b40*/  MOV R0, 0xb60 ;  /* 0x00000b6000007802 */ /* 0x000fce0000000f00 */
[----:B------:R-:W-:Y:S05]  /*0b50*/  CALL.REL.NOINC `($__internal_7_$__cuda_sm20_div_rn_f64_full) ;  /* 0x00000000004c7944 */ /* 0x000fea0003c00000 */
[----:B------:R-:W-:Y:S02]  /*0b60*/  IMAD.MOV.U32 R6, RZ, RZ, R28 ;  /* 0x000000ffff067224 */ /* 0x000fe400078e001c */
[----:B------:R-:W-:-:S07]  /*0b70*/  IMAD.MOV.U32 R7, RZ, RZ, R29 ;  /* 0x000000ffff077224 */ /* 0x000fce00078e001d */
.L_x_195:
[----:B------:R-:W-:Y:S05]  /*0b80*/  BSYNC.RECONVERGENT B0 ;  /* 0x0000000000007941 */ /* 0x000fea0003800200 */
.L_x_194:
[----:B------:R-:W2:Y:S01]  /*0b90*/  LDG.E R8, desc[UR6][R8.64] ;  /* 0x0000000608087981 */ /* 0x000ea2000c1e1900 */
[----:B------:R-:W-:Y:S01]  /*0ba0*/  DADD R2, R6, R2 ;  /* 0x0000000006027229 */ /* 0x000fe20000000002 */
[----:B------:R-:W0:Y:S02]  /*0bb0*/  LDC.64 R6, c[0x0][0x3c8] ;  /* 0x0000f200ff067b82 */ /* 0x000e240000000a00 */
[C---:B0-----:R-:W-:Y:S01]  /*0bc0*/  IMAD.WIDE R6, R4.reuse, 0x4, R6 ;  /* 0x0000000404067825 */ /* 0x041fe200078e0206 */
[----:B--2---:R-:W0:Y:S04]  /*0bd0*/  F2F.F64.F32 R10, R8 ;  /* 0x00000008000a7310 */ /* 0x004e280000201800 */
[----:B0-----:R-:W-:Y:S01]  /*0be0*/  DFMA R2, R10, -0.5, R2 ;  /* 0xbfe000000a02782b */ /* 0x001fe20000000002 */
[----:B------:R-:W0:Y:S09]  /*0bf0*/  LDC.64 R10, c[0x0][0x3d0] ;  /* 0x0000f400ff0a7b82 */ /* 0x000e320000000a00 */
[----:B------:R-:W1:Y:S02]  /*0c00*/  F2F.F32.F64 R3, R2 ;  /* 0x0000000200037310 */ /* 0x000e640000301000 */
[----:B-1----:R-:W-:Y:S04]  /*0c10*/  STG.E desc[UR6][R6.64], R3 ;  /* 0x0000000306007986 */ /* 0x002fe8000c101906 */
[----:B------:R-:W2:Y:S01]  /*0c20*/  LDG.E R20, desc[UR6][R20.64] ;  /* 0x0000000614147981 */ /* 0x000ea2000c1e1900 */
[----:B------:R-:W-:Y:S01]  /*0c30*/  FMUL R13, R3, R3 ;  /* 0x00000003030d7220 */ /* 0x000fe20000400000 */
[----:B0-----:R-:W-:-:S04]  /*0c40*/  IMAD.WIDE R4, R4, 0x4, R10 ;  /* 0x0000000404047825 */ /* 0x001fc800078e020a */
[----:B--2---:R-:W-:-:S04]  /*0c50*/  FMUL R9, R20, R20 ;  /* 0x0000001414097220 */ /* 0x004fc80000400000 */
[----:B------:R-:W-:-:S05]  /*0c60*/  FFMA R9, -R20, R9, -R13 ;  /* 0x0000000914097223 */ /* 0x000fca000000090d */
[----:B------:R-:W-:Y:S01]  /*0c70*/  STG.E desc[UR6][R4.64], R9 ;  /* 0x0000000904007986 */ /* 0x000fe2000c101906 */
[----:B------:R-:W-:Y:S05]  /*0c80*/  EXIT ;  /* 0x000000000000794d */ /* 0x000fea0003800000 */
        .weak           $__internal_7_$__cuda_sm20_div_rn_f64_full
        .type           $__internal_7_$__cuda_sm20_div_rn_f64_full,@function
        .size           $__internal_7_$__cuda_sm20_div_rn_f64_full,($__internal_8_$__cuda_sm3x_div_rn_noftz_f32_slowpath - $__internal_7_$__cuda_sm20_div_rn_f64_full)
$__internal_7_$__cuda_sm20_div_rn_f64_full:
        /* <DEDUP_REMOVED lines=13> */
[----:B------:R-:W-:Y:S01]  /*0d60*/  @!P2 LOP3.LUT R6, R11, 0x7ff00000, RZ, 0xc0, !PT ;  /* 0x7ff000000b06a812 */ /* 0x000fe200078ec0ff */
[----:B------:R-:W-:Y:S01]  /*0d70*/  @!P2 IMAD.MOV.U32 R28, RZ, RZ, RZ ;  /* 0x000000ffff1ca224 */ /* 0x000fe200078e00ff */
[----:B------:R-:W-:Y:S02]  /*0d80*/  @!P0 LOP3.LUT R26, R13, 0x7ff00000, RZ, 0xc0, !PT ;  /* 0x7ff000000d1a8812 */ /* 0x000fe400078ec0ff */
[----:B------:R-:W-:Y:S01]  /*0d90*/  @!P2 ISETP.GE.U32.AND P3, PT, R5, R6, PT ;  /* 0x000000060500a20c */ /* 0x000fe20003f66070 */
[----:B------:R-:W-:-:S05]  /*0da0*/  IMAD.MOV.U32 R6, RZ, RZ, 0x1ca00000 ;  /* 0x1ca00000ff067424 */ /* 0x000fca00078e00ff */
        /* <DEDUP_REMOVED lines=26> */
[----:B------:R-:W-:-:S05]  /*0f50*/  SEL R6, R6, 0x63400000, !P0 ;  /* 0x6340000006067807 */ /* 0x000fca0004000000 */
[----:B------:R-:W-:Y:S02]  /*0f60*/  IMAD.IADD R5, R5, 0x1, -R6 ;  /* 0x0000000105057824 */ /* 0x000fe400078e0a06 */
[----:B------:R-:W-:Y:S02]  /*0f70*/  IMAD.MOV.U32 R6, RZ, RZ, RZ ;  /* 0x000000ffff067224 */ /* 0x000fe400078e00ff */
[----:B------:R-:W-:-:S06]  /*0f80*/  VIADD R7, R5, 0x7fe00000 ;  /* 0x7fe0000005077836 */ /* 0x000fcc0000000000 */
[----:B------:R-:W-:-:S10]  /*0f90*/  DMUL R28, R18, R6 ;  /* 0x00000006121c7228 */ /* 0x000fd40000000000 */
[----:B------:R-:W-:-:S13]  /*0fa0*/  FSETP.GTU.AND P0, PT, |R29|, 1.469367938527859385e-39, PT ;  /* 0x001000001d00780b */ /* 0x000fda0003f0c200 */
[----:B------:R-:W-:Y:S05]  /*0fb0*/  @P0 BRA `(.L_x_198) ;  /* 0x0000000000940947 */ /* 0x000fea0003800000 */
[----:B------:R-:W-:Y:S01]  /*0fc0*/  DFMA R12, R18, -R12, R16 ;  /* 0x8000000c120c722b */ /* 0x000fe20000000010 */
[----:B------:R-:W-:-:S09]  /*0fd0*/  MOV R6, RZ ;  /* 0x000000ff00067202 */ /* 0x000fd20000000f00 */
[C---:B------:R-:W-:Y:S02]  /*0fe0*/  FSETP.NEU.AND P0, PT, R13.reuse, RZ, PT ;  /* 0x000000ff0d00720b */ /* 0x040fe40003f0d000 */
[----:B------:R-:W-:-:S04]  /*0ff0*/  LOP3.LUT R15, R13, 0x80000000, R11, 0x48, !PT ;  /* 0x800000000d0f7812 */ /* 0x000fc800078e480b */
[----:B------:R-:W-:-:S07]  /*1000*/  LOP3.LUT R7, R15, R7, RZ, 0xfc, !PT ;  /* 0x000000070f077212 */ /* 0x000fce00078efcff */
[----:B------:R-:W-:Y:S05]  /*1010*/  @!P0 BRA `(.L_x_198) ;  /* 0x00000000007c8947 */ /* 0x000fea0003800000 */
[----:B------:R-:W-:Y:S01]  /*1020*/  IMAD.MOV R11, RZ, RZ, -R5 ;  /* 0x000000ffff0b7224 */ /* 0x000fe200078e0a05 */
[----:B------:R-:W-:Y:S01]  /*1030*/  DMUL.RP R6, R18, R6 ;  /* 0x0000000612067228 */ /* 0x000fe20000008000 */
[----:B------:R-:W-:Y:S01]  /*1040*/  IMAD.MOV.U32 R10, RZ, RZ, RZ ;  /* 0x000000ffff0a7224 */ /* 0x000fe200078e00ff */
[----:B------:R-:W-:-:S05]  /*1050*/  IADD3 R5, PT, PT, -R5, -0x43300000, RZ ;  /* 0xbcd0000005057810 */ /* 0x000fca0007ffe1ff */
[----:B------:R-:W-:-:S03]  /*1060*/  DFMA R10, R28, -R10, R18 ;  /* 0x8000000a1c0a722b */ /* 0x000fc60000000012 */
[----:B------:R-:W-:-:S07]  /*1070*/  LOP3.LUT R15, R7, R15, RZ, 0x3c, !PT ;  /* 0x0000000f070f7212 */ /* 0x000fce00078e3cff */
[----:B------:R-:W-:-:S04]  /*1080*/  FSETP.NEU.AND P0, PT, |R11|, R5, PT ;  /* 0x000000050b00720b */ /* 0x000fc80003f0d200 */
[----:B------:R-:W-:Y:S02]  /*1090*/  FSEL R28, R6, R28, !P0 ;  /* 0x0000001c061c7208 */ /* 0x000fe40004000000 */
[----:B------:R-:W-:Y:S01]  /*10a0*/  FSEL R29, R15, R29, !P0 ;  /* 0x0000001d0f1d7208 */ /* 0x000fe20004000000 */
[----:B------:R-:W-:Y:S06]  /*10b0*/  BRA `(.L_x_198) ;  /* 0x0000000000547947 */ /* 0x000fec0003800000 */
.L_x_197:
[----:B------:R-:W-:-:S14]  /*10c0*/  DSETP.NAN.AND P0, PT, R14, R14, PT ;  /* 0x0000000e0e00722a */ /* 0x000fdc0003f08000 */
[----:B------:R-:W-:Y:S05]  /*10d0*/  @P0 BRA `(.L_x_199) ;  /* 0x0000000000440947 */ /* 0x000fea0003800000 */
[----:B------:R-:W-:-:S14]  /*10e0*/  DSETP.NAN.AND P0, PT, R10, R10, PT ;  /* 0x0000000a0a00722a */ /* 0x000fdc0003f08000 */
[----:B------:R-:W-:Y:S05]  /*10f0*/  @P0 BRA `(.L_x_200) ;  /* 0x0000000000300947 */ /* 0x000fea0003800000 */
[----:B------:R-:W-:Y:S01]  /*1100*/  ISETP.NE.AND P0, PT, R7, R26, PT ;  /* 0x0000001a0700720c */ /* 0x000fe20003f05270 */
[----:B------:R-:W-:Y:S02]  /*1110*/  IMAD.MOV.U32 R28, RZ, RZ, 0x0 ;  /* 0x00000000ff1c7424 */ /* 0x000fe400078e00ff */
[----:B------:R-:W-:-:S10]  /*1120*/  IMAD.MOV.U32 R29, RZ, RZ, -0x80000 ;  /* 0xfff80000ff1d7424 */ /* 0x000fd400078e00ff */
[----:B------:R-:W-:Y:S05]  /*1130*/  @!P0 BRA `(.L_x_198) ;  /* 0x0000000000348947 */ /* 0x000fea0003800000 */
[----:B------:R-:W-:Y:S02]  /*1140*/  ISETP.NE.AND P0, PT, R7, 0x7ff00000, PT ;  /* 0x7ff000000700780c */ /* 0x000fe40003f05270 */
[----:B------:R-:W-:Y:S02]  /*1150*/  LOP3.LUT R29, R15, 0x80000000, R11, 0x48, !PT ;  /* 0x800000000f1d7812 */ /* 0x000fe400078e480b */
[----:B------:R-:W-:-:S13]  /*1160*/  ISETP.EQ.OR P0, PT, R26, RZ, !P0 ;  /* 0x000000ff1a00720c */ /* 0x000fda0004702670 */
[----:B------:R-:W-:Y:S02]  /*1170*/  @P0 LOP3.LUT R5, R29, 0x7ff00000, RZ, 0xfc, !PT ;  /* 0x7ff000001d050812 */ /* 0x000fe400078efcff */
[----:B------:R-:W-:Y:S01]  /*1180*/  @!P0 MOV R28, RZ ;  /* 0x000000ff001c8202 */ /* 0x000fe20000000f00 */
[----:B------:R-:W-:Y:S02]  /*1190*/  @P0 IMAD.MOV.U32 R28, RZ, RZ, RZ ;  /* 0x000000ffff1c0224 */ /* 0x000fe400078e00ff */
[----:B------:R-:W-:Y:S01]  /*11a0*/  @P0 IMAD.MOV.U32 R29, RZ, RZ, R5 ;  /* 0x000000ffff1d0224 */ /* 0x000fe200078e0005 */
[----:B------:R-:W-:Y:S06]  /*11b0*/  BRA `(.L_x_198) ;  /* 0x0000000000147947 */ /* 0x000fec0003800000 */
.L_x_200:
[----:B------:R-:W-:Y:S01]  /*11c0*/  LOP3.LUT R29, R11, 0x80000, RZ, 0xfc, !PT ;  /* 0x000800000b1d7812 */ /* 0x000fe200078efcff */
[----:B------:R-:W-:Y:S01]  /*11d0*/  IMAD.MOV.U32 R28, RZ, RZ, R10 ;  /* 0x000000ffff1c7224 */ /* 0x000fe200078e000a */
[----:B------:R-:W-:Y:S06]  /*11e0*/  BRA `(.L_x_198) ;  /* 0x0000000000087947 */ /* 0x000fec0003800000 */
.L_x_199:
[----:B------:R-:W-:Y:S01]  /*11f0*/  LOP3.LUT R29, R15, 0x80000, RZ, 0xfc, !PT ;  /* 0x000800000f1d7812 */ /* 0x000fe200078efcff */
[----:B------:R-:W-:-:S07]  /*1200*/  IMAD.MOV.U32 R28, RZ, RZ, R14 ;  /* 0x000000ffff1c7224 */ /* 0x000fce00078e000e */
.L_x_198:
[----:B------:R-:W-:Y:S05]  /*1210*/  BSYNC.RECONVERGENT B1 ;  /* 0x0000000000017941 */ /* 0x000fea0003800200 */
.L_x_196:
[----:B------:R-:W-:Y:S01]  /*1220*/  MOV R6, R0 ;  /* 0x0000000000067202 */ /* 0x000fe20000000f00 */
[----:B------:R-:W-:-:S04]  /*1230*/  IMAD.MOV.U32 R7, RZ, RZ, 0x0 ;  /* 0x00000000ff077424 */ /* 0x000fc800078e00ff */
[----:B------:R-:W-:Y:S05]  /*1240*/  RET.REL.NODEC R6 `(_Z6QRdel2iPfS_S_S_S_S_S_S_S_S_) ;  /* 0xffffffec066c7950 */ /* 0x000fea0003c3ffff */
        .weak           $__internal_8_$__cuda_sm3x_div_rn_noftz_f32_slowpath
        .type           $__internal_8_$__cuda_sm3x_div_rn_noftz_f32_slowpath,@function
        .size           $__internal_8_$__cuda_sm3x_div_rn_noftz_f32_slowpath,(.L_x_331 - $__internal_8_$__cuda_sm3x_div_rn_noftz_f32_slowpath)
$__internal_8_$__cuda_sm3x_div_rn_noftz_f32_slowpath:
[----:B------:R-:W-:Y:S01]  /*1250*/  SHF.R.U32.HI R8, RZ, 0x17, R3 ;  /* 0x00000017ff087819 */ /* 0x000fe20000011603 */
[----:B------:R-:W-:Y:S01]  /*1260*/  BSSY.RECONVERGENT B1, `(.L_x_201) ;  /* 0x0000062000017945 */ /* 0x000fe20003800200 */
[----:B------:R-:W-:Y:S02]  /*1270*/  SHF.R.U32.HI R5, RZ, 0x17, R0 ;  /* 0x00000017ff057819 */ /* 0x000fe40000011600 */
[----:B------:R-:W-:Y:S02]  /*1280*/  LOP3.LUT R8, R8, 0xff, RZ, 0xc0, !PT ;  /* 0x000000ff08087812 */ /* 0x000fe400078ec0ff */
[----:B------:R-:W-:-:S03]  /*1290*/  LOP3.LUT R12, R5, 0xff, RZ, 0xc0, !PT ;  /* 0x000000ff050c7812 */ /* 0x000fc600078ec0ff */
[----:B------:R-:W-:Y:S02]  /*12a0*/  VIADD R10, R8, 0xffffffff ;  /* 0xffffffff080a7836 */ /* 0x000fe40000000000 */
[----:B------:R-:W-:-:S03]  /*12b0*/  VIADD R9, R12, 0xffffffff ;  /* 0xffffffff0c097836 */ /* 0x000fc60000000000 */
        /* <DEDUP_REMOVED lines=23> */
[----:B------:R-:W-:Y:S02]  /*1430*/  @!P0 IMAD.MOV.U32 R5, RZ, RZ, -0x40 ;  /* 0xffffffc0ff058424 */ /* 0x000fe400078e00ff */
[----:B------:R-:W-:Y:S01]  /*1440*/  @!P0 FFMA R0, R0, 1.84467440737095516160e+19, RZ ;  /* 0x5f80000000008823 */ /* 0x000fe200000000ff */
[----:B------:R-:W-:Y:S01]  /*1450*/  @!P1 FFMA R3, R3, 1.84467440737095516160e+19, RZ ;  /* 0x5f80000003039823 */ /* 0x000fe200000000ff */
[----:B------:R-:W-:-:S07]  /*1460*/  @!P1 VIADD R5, R5, 0x40 ;  /* 0x0000004005059836 */ /* 0x000fce0000000000 */
.L_x_202:
[----:B------:R-:W-:Y:S01]  /*1470*/  LEA R10, R8, 0xc0800000, 0x17 ;  /* 0xc0800000080a7811 */ /* 0x000fe200078eb8ff */
[----:B------:R-:W-:Y:S04]  /*1480*/  BSSY.RECONVERGENT B2, `(.L_x_207) ;  /* 0x0000036000027945 */ /* 0x000fe80003800200 */
[----:B------:R-:W-:Y:S02]  /*1490*/  IMAD.IADD R10, R3, 0x1, -R10 ;  /* 0x00000001030a7824 */ /* 0x000fe400078e0a0a */
[----:B------:R-:W-:Y:S02]  /*14a0*/  VIADD R3, R12, 0xffffff81 ;  /* 0xffffff810c037836 */ /* 0x000fe40000000000 */
        /* <DEDUP_REMOVED lines=14> */
[----:B------:R-:W-:-:S04]  /*1590*/  IMAD.IADD R11, R3, 0x1, R8 ;  /* 0x00000001030b7824 */ /* 0x000fc800078e0208 */
[----:B------:R-:W-:-:S05]  /*15a0*/  VIADD R3, R11, 0xffffffff ;  /* 0xffffffff0b037836 */ /* 0x000fca0000000000 */
        /* <DEDUP_REMOVED lines=10> */
[C---:B------:R-:W-:Y:S02]  /*1650*/  VIADD R10, R11.reuse, 0x20 ;  /* 0x000000200b0a7836 */ /* 0x040fe40000000000 */
[CCC-:B------:R-:W-:Y:S01]  /*1660*/  FFMA.RM R8, R14.reuse, R12.reuse, R9.reuse ;  /* 0x0000000c0e087223 */ /* 0x1c0fe20000004009 */
[----:B------:R-:W-:Y:S02]  /*1670*/  ISETP.NE.AND P2, PT, R11, RZ, PT ;  /* 0x000000ff0b00720c */ /* 0x000fe40003f45270 */
[----:B------:R-:W-:Y:S01]  /*1680*/  LOP3.LUT R5, R3, 0x7fffff, RZ, 0xc0, !PT ;  /* 0x007fffff03057812 */ /* 0x000fe200078ec0ff */
[----:B------:R-:W-:Y:S01]  /*1690*/  FFMA.RP R3, R14, R12, R9 ;  /* 0x0000000c0e037223 */ /* 0x000fe20000008009 */
[----:B------:R-:W-:Y:S01]  /*16a0*/  IMAD.MOV R9, RZ, RZ, -R11 ;  /* 0x000000ffff097224 */ /* 0x000fe200078e0a0b */
[----:B------:R-:W-:Y:S02]  /*16b0*/  ISETP.NE.AND P1, PT, R11, RZ, PT ;  /* 0x000000ff0b00720c */ /* 0x000fe40003f25270 */
[----:B------:R-:W-:-:S02]  /*16c0*/  LOP3.LUT R5, R5, 0x800000, RZ, 0xfc, !PT ;  /* 0x0080000005057812 */ /* 0x000fc400078efcff */
[----:B------:R-:W-:Y:S02]  /*16d0*/  FSETP.NEU.FTZ.AND P0, PT, R3, R8, PT ;  /* 0x000000080300720b */ /* 0x000fe40003f1d000 */
[----:B------:R-:W-:Y:S02]  /*16e0*/  SHF.L.U32 R10, R5, R10, RZ ;  /* 0x0000000a050a7219 */ /* 0x000fe400000006ff */
[----:B------:R-:W-:Y:S02]  /*16f0*/  SEL R8, R9, RZ, P2 ;  /* 0x000000ff09087207 */ /* 0x000fe40001000000 */
[----:B------:R-:W-:Y:S02]  /*1700*/  ISETP.NE.AND P1, PT, R10, RZ, P1 ;  /* 0x000000ff0a00720c */ /* 0x000fe40000f25270 */
[----:B------:R-:W-:Y:S02]  /*1710*/  SHF.R.U32.HI R8, RZ, R8, R5 ;  /* 0x00000008ff087219 */ /* 0x000fe40000011605 */
[----:B------:R-:W-:-:S02]  /*1720*/  PLOP3.LUT P0, PT, P0, P1, PT, 0xf8, 0x8f ;  /* 0x00000000008f781c */ /* 0x000fc40000703f70 */
[----:B------:R-:W-:Y:S02]  /*1730*/  SHF.R.U32.HI R10, RZ, 0x1, R8 ;  /* 0x00000001ff0a7819 */ /* 0x000fe40000011608 */
[----:B------:R-:W-:-:S04]  /*1740*/  SEL R3, RZ, 0x1, !P0 ;  /* 0x00000001ff037807 */ /* 0x000fc80004000000 */
[----:B------:R-:W-:-:S04]  /*1750*/  LOP3.LUT R3, R3, 0x1, R10, 0xf8, !PT ;  /* 0x0000000103037812 */ /* 0x000fc800078ef80a */
[----:B------:R-:W-:-:S04]  /*1760*/  LOP3.LUT R3, R3, R8, RZ, 0xc0, !PT ;  /* 0x0000000803037212 */ /* 0x000fc800078ec0ff */
[----:B------:R-:W-:-:S04]  /*1770*/  IADD3 R3, PT, PT, R10, R3, RZ ;  /* 0x000000030a037210 */ /* 0x000fc80007ffe0ff */
[----:B------:R-:W-:Y:S01]  /*1780*/  LOP3.LUT R0, R3, R0, RZ, 0xfc, !PT ;  /* 0x0000000003007212 */ /* 0x000fe200078efcff */
[----:B------:R-:W-:Y:S06]  /*1790*/  BRA `(.L_x_210) ;  /* 0x0000000000107947 */ /* 0x000fec0003800000 */
.L_x_209:
[----:B------:R-:W-:-:S04]  /*17a0*/  LOP3.LUT R0, R0, 0x80000000, RZ, 0xc0, !PT ;  /* 0x8000000000007812 */ /* 0x000fc800078ec0ff */
[----:B------:R-:W-:Y:S01]  /*17b0*/  LOP3.LUT R0, R0, 0x7f800000, RZ, 0xfc, !PT ;  /* 0x7f80000000007812 */ /* 0x000fe200078efcff */
[----:B------:R-:W-:Y:S06]  /*17c0*/  BRA `(.L_x_210) ;  /* 0x0000000000047947 */ /* 0x000fec0003800000 */
.L_x_208:
[----:B------:R-:W-:-:S07]  /*17d0*/  IMAD R0, R8, 0x800000, R0 ;  /* 0x0080000008007824 */ /* 0x000fce00078e0200 */
.L_x_210:
[----:B------:R-:W-:Y:S05]  /*17e0*/  BSYNC.RECONVERGENT B2 ;  /* 0x0000000000027941 */ /* 0x000fea0003800200 */
.L_x_207:
[----:B------:R-:W-:Y:S05]  /*17f0*/  BRA `(.L_x_211) ;  /* 0x0000000000207947 */ /* 0x000fea0003800000 */
.L_x_206:
[----:B------:R-:W-:-:S04]  /*1800*/  LOP3.LUT R0, R3, 0x80000000, R0, 0x48, !PT ;  /* 0x8000000003007812 */ /* 0x000fc800078e4800 */
[----:B------:R-:W-:Y:S01]  /*1810*/  LOP3.LUT R0, R0, 0x7f800000, RZ, 0xfc, !PT ;  /* 0x7f80000000007812 */ /* 0x000fe200078efcff */
[----:B------:R-:W-:Y:S06]  /*1820*/  BRA `(.L_x_211) ;  /* 0x0000000000147947 */ /* 0x000fec0003800000 */
.L_x_205:
[----:B------:R-:W-:Y:S01]  /*1830*/  LOP3.LUT R0, R3, 0x80000000, R0, 0x48, !PT ;  /* 0x8000000003007812 */ /* 0x000fe200078e4800 */
[----:B------:R-:W-:Y:S06]  /*1840*/  BRA `(.L_x_211) ;  /* 0x00000000000c7947 */ /* 0x000fec0003800000 */
.L_x_204:
[----:B------:R-:W0:Y:S01]  /*1850*/  MUFU.RSQ R0, -QNAN ;  /* 0xffc0000000007908 */ /* 0x000e220000001400 */
[----:B------:R-:W-:Y:S05]  /*1860*/  BRA `(.L_x_211) ;  /* 0x0000000000047947 */ /* 0x000fea0003800000 */
.L_x_203:
[----:B------:R-:W-:-:S07]  /*1870*/  FADD.FTZ R0, R0, R3 ;  /* 0x0000000300007221 */ /* 0x000fce0000010000 */
.L_x_211:
[----:B------:R-:W-:Y:S05]  /*1880*/  BSYNC.RECONVERGENT B1 ;  /* 0x0000000000017941 */ /* 0x000fea0003800200 */
.L_x_201:
[----:B------:R-:W-:Y:S02]  /*1890*/  IMAD.MOV.U32 R3, RZ, RZ, 0x0 ;  /* 0x00000000ff037424 */ /* 0x000fe400078e00ff */
[----:B0-----:R-:W-:Y:S02]  /*18a0*/  IMAD.MOV.U32 R8, RZ, RZ, R0 ;  /* 0x000000ffff087224 */ /* 0x001fe400078e0000 */
[----:B------:R-:W-:Y:S05]  /*18b0*/  RET.REL.NODEC R2 `(_Z6QRdel2iPfS_S_S_S_S_S_S_S_S_) ;  /* 0xffffffe402d07950 */ /* 0x000fea0003c3ffff */
.L_x_212:
        /* <DEDUP_REMOVED lines=12> */
.L_x_331:


//--------------------- .text._Z5QRdeliPfS_S_S_S_S_S_S_S_S_S_S_ --------------------------
	.section	.text._Z5QRdeliPfS_S_S_S_S_S_S_S_S_S_S_,"ax",@progbits
	.align	128
        .global         _Z5QRdeliPfS_S_S_S_S_S_S_S_S_S_S_
        .type           _Z5QRdeliPfS_S_S_S_S_S_S_S_S_S_S_,@function
        .size           _Z5QRdeliPfS_S_S_S_S_S_S_S_S_S_S_,(.L_x_333 - _Z5QRdeliPfS_S_S_S_S_S_S_S_S_S_S_)
        .other          _Z5QRdeliPfS_S_S_S_S_S_S_S_S_S_S_,@"STO_CUDA_ENTRY STV_DEFAULT"
_Z5QRdeliPfS_S_S_S_S_S_S_S_S_S_S_:
.text._Z5QRdeliPfS_S_S_S_S_S_S_S_S_S_S_:
        /* <DEDUP_REMOVED lines=26> */
[----:B------:R-:W-:Y:S05]  /*01a0*/  CALL.REL.NOINC `($__internal_10_$__cuda_sm3x_div_rn_noftz_f32_slowpath) ;  /* 0x0000001400007944 */ /* 0x000fea0003c00000 */
.L_x_214:
[----:B------:R-:W-:Y:S05]  /*01b0*/  BSYNC.RECONVERGENT B0 ;  /* 0x0000000000007941 */ /* 0x000fea0003800200 */
.L_x_213:
        /* <DEDUP_REMOVED lines=19> */
[----:B------:R-:W-:Y:S05]  /*02f0*/  CALL.REL.NOINC `($__internal_10_$__cuda_sm3x_div_rn_noftz_f32_slowpath) ;  /* 0x0000001000ac7944 */ /* 0x000fea0003c00000 */
.L_x_216:
[----:B------:R-:W-:Y:S05]  /*0300*/  BSYNC.RECONVERGENT B0 ;  /* 0x0000000000007941 */ /* 0x000fea0003800200 */
.L_x_215:
        /* <DEDUP_REMOVED lines=20> */
[----:B------:R-:W-:-:S07]  /*0450*/  MOV R10, R8 ;  /* 0x00000008000a7202 */ /* 0x000fce0000000f00 */
.L_x_218:
[----:B------:R-:W-:Y:S05]  /*0460*/  BSYNC.RECONVERGENT B0 ;  /* 0x0000000000007941 */ /* 0x000fea0003800200 */
.L_x_217:
[----:B------:R-:W0:Y:S01]  /*0470*/  LDC.64 R8, c[0x0][0x3b8] ;  /* 0x0000ee00ff087b82 */ /* 0x000e220000000a00 */
[----:B------:R-:W-:Y:S01]  /*0480*/  FMUL R5, R10, 0.25 ;  /* 0x3e8000000a057820 */ /* 0x000fe20000400000 */
[----:B0-----:R-:W-:-:S05]  /*0490*/  IMAD.WIDE R8, R4, 0x4, R8 ;  /* 0x0000000404087825 */ /* 0x001fca00078e0208 */
[----:B------:R0:W-:Y:S04]  /*04a0*/  STG.E desc[UR6][R8.64], R5 ;  /* 0x0000000508007986 */ /* 0x0001e8000c101906 */
[----:B------:R-:W2:Y:S01]  /*04b0*/  LDG.E R14, desc[UR6][R22.64] ;  /* 0x00000006160e7981 */ /* 0x000ea2000c1e1900 */
[----:B------:R-:W1:Y:S01]  /*04c0*/  MUFU.RCP64H R3, 3 ;  /* 0x4008000000037908 */ /* 0x000e620000001800 */
[----:B------:R-:W-:Y:S01]  /*04d0*/  IMAD.MOV.U32 R10, RZ, RZ, 0x0 ;  /* 0x00000000ff0a7424 */ /* 0x000fe200078e00ff */
[----:B------:R-:W-:Y:S01]  /*04e0*/  UMOV UR4, URZ ;  /* 0x000000ff00047c82 */ /* 0x000fe20008000000 */
[----:B------:R-:W-:Y:S01]  /*04f0*/  IMAD.MOV.U32 R11, RZ, RZ, 0x40080000 ;  /* 0x40080000ff0b7424 */ /* 0x000fe200078e00ff */
[----:B------:R-:W-:Y:S01]  /*0500*/  BSSY.RECONVERGENT B0, `(.L_x_219) ;  /* 0x0000014000007945 */ /* 0x000fe20003800200 */
[----:B------:R-:W-:-:S06]  /*0510*/  IMAD.MOV.U32 R2, RZ, RZ, 0x1 ;  /* 0x00000001ff027424 */ /* 0x000fcc00078e00ff */
        /* <DEDUP_REMOVED lines=13> */
[----:B------:R-:W-:Y:S02]  /*05f0*/  MOV R11, 0x40080000 ;  /* 0x40080000000b7802 */ /* 0x000fe40000000f00 */
[----:B------:R-:W-:-:S07]  /*0600*/  MOV R0, 0x620 ;  /* 0x0000062000007802 */ /* 0x000fce0000000f00 */
[----:B------:R-:W-:Y:S05]  /*0610*/  CALL.REL.NOINC `($__internal_9_$__cuda_sm20_div_rn_f64_full) ;  /* 0x0000000800747944 */ /* 0x000fea0003c00000 */
[----:B------:R-:W-:Y:S02]  /*0620*/  IMAD.MOV.U32 R2, RZ, RZ, R28 ;  /* 0x000000ffff027224 */ /* 0x000fe400078e001c */
[----:B------:R-:W-:-:S07]  /*0630*/  IMAD.MOV.U32 R3, RZ, RZ, R29 ;  /* 0x000000ffff037224 */ /* 0x000fce00078e001d */
.L_x_220:
[----:B------:R-:W-:Y:S05]  /*0640*/  BSYNC.RECONVERGENT B0 ;  /* 0x0000000000007941 */ /* 0x000fea0003800200 */
.L_x_219:
        /* <DEDUP_REMOVED lines=22> */
[----:B------:R-:W-:Y:S05]  /*07b0*/  CALL.REL.NOINC `($__internal_9_$__cuda_sm20_div_rn_f64_full) ;  /* 0x00000008000c7944 */ /* 0x000fea0003c00000 */
[----:B------:R-:W-:Y:S01]  /*07c0*/  IMAD.MOV.U32 R6, RZ, RZ, R28 ;  /* 0x000000ffff067224 */ /* 0x000fe200078e001c */
[----:B------:R-:W-:-:S07]  /*07d0*/  MOV R7, R29 ;  /* 0x0000001d00077202 */ /* 0x000fce0000000f00 */
.L_x_222:
[----:B------:R-:W-:Y:S05]  /*07e0*/  BSYNC.RECONVERGENT B0 ;  /* 0x0000000000007941 */ /* 0x000fea0003800200 */
.L_x_221:
        /* <DEDUP_REMOVED lines=9> */
[----:B------:R-:W-:Y:S01]  /*0880*/  BSSY.RECONVERGENT B0, `(.L_x_223) ;  /* 0x0000016000007945 */ /* 0x000fe20003800200 */
[----:B------:R-:W-:-:S02]  /*0890*/  IMAD.MOV.U32 R13, RZ, RZ, 0x40180000 ;  /* 0x40180000ff0d7424 */ /* 0x000fc400078e00ff */
[----:B------:R-:W-:-:S06]  /*08a0*/  IMAD.MOV.U32 R6, RZ, RZ, 0x1 ;  /* 0x00000001ff067424 */ /* 0x000fcc00078e00ff */
        /* <DEDUP_REMOVED lines=16> */
[----:B------:R-:W-:Y:S05]  /*09b0*/  CALL.REL.NOINC `($__internal_9_$__cuda_sm20_div_rn_f64_full) ;  /* 0x00000004008c7944 */ /* 0x000fea0003c00000 */
[----:B------:R-:W-:Y:S02]  /*09c0*/  IMAD.MOV.U32 R2, RZ, RZ, R28 ;  /* 0x000000ffff027224 */ /* 0x000fe400078e001c */
[----:B------:R-:W-:-:S07]  /*09d0*/  IMAD.MOV.U32 R3, RZ, RZ, R29 ;  /* 0x000000ffff037224 */ /* 0x000fce00078e001d */
.L_x_224:
[----:B------:R-:W-:Y:S05]  /*09e0*/  BSYNC.RECONVERGENT B0 ;  /* 0x0000000000007941 */ /* 0x000fea0003800200 */
.L_x_223:
        /* <DEDUP_REMOVED lines=22> */
[----:B------:R-:W-:Y:S05]  /*0b50*/  CALL.REL.NOINC `($__internal_9_$__cuda_sm20_div_rn_f64_full) ;  /* 0x0000000400247944 */ /* 0x000fea0003c00000 */
[----:B------:R-:W-:Y:S01]  /*0b60*/  IMAD.MOV.U32 R6, RZ, RZ, R28 ;  /* 0x000000ffff067224 */ /* 0x000fe200078e001c */
[----:B------:R-:W-:-:S07]  /*0b70*/  MOV R7, R29 ;  /* 0x0000001d00077202 */ /* 0x000fce0000000f00 */
.L_x_226:
[----:B------:R-:W-:Y:S05]  /*0b80*/  BSYNC.RECONVERGENT B0 ;  /* 0x0000000000007941 */ /* 0x000fea0003800200 */
.L_x_225:
[----:B------:R-:W2:Y:S01]  /*0b90*/  LDG.E R10, desc[UR6][R8.64] ;  /* 0x00000006080a7981 */ /* 0x000ea2000c1e1900 */
[----:B------:R-:W-:Y:S01]  /*0ba0*/  DADD R2, R6, R2 ;  /* 0x0000000006027229 */ /* 0x000fe20000000002 */
[----:B------:R-:W0:Y:S02]  /*0bb0*/  LDC.64 R6, c[0x0][0x3c8] ;  /* 0x0000f200ff067b82 */ /* 0x000e240000000a00 */
[----:B0-----:R-:W-:Y:S01]  /*0bc0*/  IMAD.WIDE R6, R4, 0x4, R6 ;  /* 0x0000000404067825 */ /* 0x001fe200078e0206 */
[----:B--2---:R-:W0:Y:S04]  /*0bd0*/  F2F.F64.F32 R10, R10 ;  /* 0x0000000a000a7310 */ /* 0x004e280000201800 */
[----:B0-----:R-:W-:-:S10]  /*0be0*/  DFMA R2, R10, -0.5, R2 ;  /* 0xbfe000000a02782b */ /* 0x001fd40000000002 */
[----:B------:R-:W0:Y:S02]  /*0bf0*/  F2F.F32.F64 R3, R2 ;  /* 0x0000000200037310 */ /* 0x000e240000301000 */
[----:B0-----:R0:W-:Y:S04]  /*0c00*/  STG.E desc[UR6][R6.64], R3 ;  /* 0x0000000306007986 */ /* 0x0011e8000c101906 */
[----:B------:R-:W2:Y:S01]  /*0c10*/  LDG.E R0, desc[UR6][R20.64] ;  /* 0x0000000614007981 */ /* 0x000ea2000c1e1900 */
[----:B------:R-:W-:Y:S01]  /*0c20*/  IMAD.MOV.U32 R5, RZ, RZ, 0x3f000000 ;  /* 0x3f000000ff057424 */ /* 0x000fe200078e00ff */
[----:B------:R-:W-:Y:S01]  /*0c30*/  MOV R8, 0x47c35000 ;  /* 0x47c3500000087802 */ /* 0x000fe20000000f00 */
[----:B------:R-:W-:Y:S01]  /*0c40*/  BSSY.RECONVERGENT B0, `(.L_x_227) ;  /* 0x0000011000007945 */ /* 0x000fe20003800200 */
[----:B--2---:R-:W-:-:S05]  /*0c50*/  FMUL R0, R0, 100000 ;  /* 0x47c3500000007820 */ /* 0x004fca0000400000 */
[----:B------:R-:W-:-:S05]  /*0c60*/  LOP3.LUT R5, R5, 0x80000000, R0, 0xb8, !PT ;  /* 0x8000000005057812 */ /* 0x000fca00078eb800 */
[----:B------:R-:W-:Y:S01]  /*0c70*/  FADD.RZ R0, R0, R5 ;  /* 0x0000000500007221 */ /* 0x000fe2000000c000 */
[----:B------:R-:W-:-:S04]  /*0c80*/  IMAD.MOV.U32 R5, RZ, RZ, 0x3727c5ac ;  /* 0x3727c5acff057424 */ /* 0x000fc800078e00ff */
[----:B------:R-:W-:Y:S01]  /*0c90*/  FFMA R2, R5, -R8, 1 ;  /* 0x3f80000005027423 */ /* 0x000fe20000000808 */
[----:B------:R-:W1:Y:S03]  /*0ca0*/  FRND.TRUNC R0, R0 ;  /* 0x0000000000007307 */ /* 0x000e66000020d000 */
[----:B------:R-:W-:-:S05]  /*0cb0*/  FFMA R5, R2, R5, 9.9999997473787516356e-06 ;  /* 0x3727c5ac02057423 */ /* 0x000fca0000000005 */
[----:B-1----:R-:W1:Y:S01]  /*0cc0*/  FCHK P0, R0, 100000 ;  /* 0x47c3500000007902 */ /* 0x002e620000000000 */
[----:B------:R-:W-:-:S04]  /*0cd0*/  FFMA R2, R0, R5, RZ ;  /* 0x0000000500027223 */ /* 0x000fc800000000ff */
[----:B0-----:R-:W-:-:S04]  /*0ce0*/  FFMA R3, R2, -100000, R0 ;  /* 0xc7c3500002037823 */ /* 0x001fc80000000000 */
[----:B------:R-:W-:Y:S01]  /*0cf0*/  FFMA R3, R5, R3, R2 ;  /* 0x0000000305037223 */ /* 0x000fe20000000002 */
[----:B-1----:R-:W-:Y:S06]  /*0d00*/  @!P0 BRA `(.L_x_228) ;  /* 0x0000000000108947 */ /* 0x002fec0003800000 */
[----:B------:R-:W-:Y:S01]  /*0d10*/  IMAD.MOV.U32 R3, RZ, RZ, 0x47c35000 ;  /* 0x47c35000ff037424 */ /* 0x000fe200078e00ff */
[----:B------:R-:W-:-:S07]  /*0d20*/  MOV R2, 0xd40 ;  /* 0x00000d4000027802 */ /* 0x000fce0000000f00 */
[----:B------:R-:W-:Y:S05]  /*0d30*/  CALL.REL.NOINC `($__internal_10_$__cuda_sm3x_div_rn_noftz_f32_slowpath) ;  /* 0x00000008001c7944 */ /* 0x000fea0003c00000 */
[----:B------:R-:W-:-:S07]  /*0d40*/  IMAD.MOV.U32 R3, RZ, RZ, R8 ;  /* 0x000000ffff037224 */ /* 0x000fce00078e0008 */
.L_x_228:
[----:B------:R-:W-:Y:S05]  /*0d50*/  BSYNC.RECONVERGENT B0 ;  /* 0x0000000000007941 */ /* 0x000fea0003800200 */
.L_x_227:
[----:B------:R0:W-:Y:S04]  /*0d60*/  STG.E desc[UR6][R20.64], R3 ;  /* 0x0000000314007986 */ /* 0x0001e8000c101906 */
[----:B------:R-:W2:Y:S01]  /*0d70*/  LDG.E R0, desc[UR6][R6.64] ;  /* 0x0000000606007981 */ /* 0x000ea2000c1e1900 */
[----:B------:R-:W-:Y:S02]  /*0d80*/  HFMA2 R5, -RZ, RZ, 1.75, 0 ;  /* 0x3f000000ff057431 */ /* 0x000fe400000001ff */
[----:B------:R-:W-:Y:S01]  /*0d90*/  IMAD.MOV.U32 R9, RZ, RZ, 0x47c35000 ;  /* 0x47c35000ff097424 */ /* 0x000fe200078e00ff */
        /* <DEDUP_REMOVED lines=13> */
[----:B------:R-:W-:Y:S01]  /*0e70*/  MOV R0, R5 ;  /* 0x0000000500007202 */ /* 0x000fe20000000f00 */
[----:B------:R-:W-:Y:S01]  /*0e80*/  IMAD.MOV.U32 R3, RZ, RZ, 0x47c35000 ;  /* 0x47c35000ff037424 */ /* 0x000fe200078e00ff */
[----:B------:R-:W-:-:S07]  /*0e90*/  MOV R2, 0xeb0 ;  /* 0x00000eb000027802 */ /* 0x000fce0000000f00 */
[----:B------:R-:W-:Y:S05]  /*0ea0*/  CALL.REL.NOINC `($__internal_10_$__cuda_sm3x_div_rn_noftz_f32_slowpath) ;  /* 0x0000000400c07944 */ /* 0x000fea0003c00000 */
[----:B------:R-:W-:-:S07]  /*0eb0*/  IMAD.MOV.U32 R11, RZ, RZ, R8 ;  /* 0x000000ffff0b7224 */ /* 0x000fce00078e0008 */
.L_x_230:
[----:B------:R-:W-:Y:S05]  /*0ec0*/  BSYNC.RECONVERGENT B0 ;  /* 0x0000000000007941 */ /* 0x000fea0003800200 */
.L_x_229:
[----:B------:R0:W-:Y:S01]  /*0ed0*/  STG.E desc[UR6][R6.64], R11 ;  /* 0x0000000b06007986 */ /* 0x0001e2000c101906 */
[----:B------:R-:W1:Y:S03]  /*0ee0*/  LDC.64 R2, c[0x0][0x3d0] ;  /* 0x0000f400ff027b82 */ /* 0x000e660000000a00 */
[----:B------:R-:W2:Y:S05]  /*0ef0*/  LDG.E R20, desc[UR6][R20.64] ;  /* 0x0000000614147981 */ /* 0x000eaa000c1e1900 */
[----:B------:R-:W3:Y:S08]  /*0f00*/  LDC.64 R8, c[0x0][0x3d8] ;  /* 0x0000f600ff087b82 */ /* 0x000ef00000000a00 */
[----:B0-----:R-:W0:Y:S01]  /*0f10*/  LDC.64 R10, c[0x0][0x3e0] ;  /* 0x0000f800ff0a7b82 */ /* 0x001e220000000a00 */
[----:B-1----:R-:W-:-:S04]  /*0f20*/  IMAD.WIDE R2, R4, 0x4, R2 ;  /* 0x0000000404027825 */ /* 0x002fc800078e0202 */
[----:B--2---:R-:W-:-:S04]  /*0f30*/  FMUL R5, R20, R20 ;  /* 0x0000001414057220 */ /* 0x004fc80000400000 */
[----:B------:R-:W-:-:S05]  /*0f40*/  FMUL R13, R20, R5 ;  /* 0x00000005140d7220 */ /* 0x000fca0000400000 */
[----:B------:R-:W-:Y:S04]  /*0f50*/  STG.E desc[UR6][R2.64], R13 ;  /* 0x0000000d02007986 */ /* 0x000fe8000c101906 */
[----:B------:R-:W2:Y:S01]  /*0f60*/  LDG.E R0, desc[UR6][R6.64] ;  /* 0x0000000606007981 */ /* 0x000ea2000c1e1900 */
[----:B---3--:R-:W-:-:S04]  /*0f70*/  IMAD.WIDE R8, R4, 0x4, R8 ;  /* 0x0000000404087825 */ /* 0x008fc800078e0208 */
[----:B--2---:R-:W-:-:S05]  /*0f80*/  FMUL R15, R0, R0 ;  /* 0x00000000000f7220 */ /* 0x004fca0000400000 */
[----:B------:R-:W-:Y:S04]  /*0f90*/  STG.E desc[UR6][R8.64], R15 ;  /* 0x0000000f08007986 */ /* 0x000fe8000c101906 */
[----:B------:R-:W2:Y:S01]  /*0fa0*/  LDG.E R0, desc[UR6][R2.64] ;  /* 0x0000000602007981 */ /* 0x000ea2000c1e1900 */
[----:B0-----:R-:W-:-:S04]  /*0fb0*/  IMAD.WIDE R4, R4, 0x4, R10 ;  /* 0x0000000404047825 */ /* 0x001fc800078e020a */
[----:B--2---:R-:W-:-:S05]  /*0fc0*/  FADD R11, R15, R0 ;  /* 0x000000000f0b7221 */ /* 0x004fca0000000000 */
[----:B------:R-:W-:Y:S01]  /*0fd0*/  STG.E desc[UR6][R4.64], R11 ;  /* 0x0000000b04007986 */ /* 0x000fe2000c101906 */
[----:B------:R-:W-:Y:S05]  /*0fe0*/  EXIT ;  /* 0x000000000000794d */ /* 0x000fea0003800000 */
        .weak           $__internal_9_$__cuda_sm20_div_rn_f64_full
        .type           $__internal_9_$__cuda_sm20_div_rn_f64_full,@function
        .size           $__internal_9_$__cuda_sm20_div_rn_f64_full,($__internal_10_$__cuda_sm3x_div_rn_noftz_f32_slowpath - $__internal_9_$__cuda_sm20_div_rn_f64_full)
$__internal_9_$__cuda_sm20_div_rn_f64_full:
[C---:B------:R-:W-:Y:S01]  /*0ff0*/  FSETP.GEU.AND P0, PT, |R11|.reuse, 1.469367938527859385e-39, PT ;  /* 0x001000000b00780b */ /* 0x040fe20003f0e200 */
[----:B------:R-:W-:Y:S01]  /*1000*/  IMAD.U32 R12, RZ, RZ, UR4 ;  /* 0x00000004ff0c7e24 */ /* 0x000fe2000f8e00ff */
[----:B------:R-:W-:Y:S01]  /*1010*/  MOV R10, UR4 ;  /* 0x00000004000a7c02 */ /* 0x000fe20008000f00 */
[----:B------:R-:W-:Y:S01]  /*1020*/  IMAD.MOV.U32 R16, RZ, RZ, 0x1 ;  /* 0x00000001ff107424 */ /* 0x000fe200078e00ff */
[----:B------:R-:W-:Y:S01]  /*1030*/  LOP3.LUT R5, R11, 0x800fffff, RZ, 0xc0, !PT ;  /* 0x800fffff0b057812 */ /* 0x000fe200078ec0ff */
[----:B------:R-:W-:Y:S01]  /*1040*/  BSSY.RECONVERGENT B1, `(.L_x_231) ;  /* 0x0000053000017945 */ /* 0x000fe20003800200 */
[----:B------:R-:W-:Y:S02]  /*1050*/  FSETP.GEU.AND P2, PT, |R15|, 1.469367938527859385e-39, PT ;  /* 0x001000000f00780b */ /* 0x000fe40003f4e200 */
[----:B------:R-:W-:Y:S02]  /*1060*/  LOP3.LUT R13, R5, 0x3ff00000, RZ, 0xfc, !PT ;  /* 0x3ff00000050d7812 */ /* 0x000fe400078efcff */
[----:B------:R-:W-:-:S02]  /*1070*/  LOP3.LUT R5, R15, 0x7ff00000, RZ, 0xc0, !PT ;  /* 0x7ff000000f057812 */ /* 0x000fc400078ec0ff */
[----:B------:R-:W-:Y:S01]  /*1080*/  LOP3.LUT R26, R11, 0x7ff00000, RZ, 0xc0, !PT ;  /* 0x7ff000000b1a7812 */ /* 0x000fe200078ec0ff */
[----:B------:R-:W-:-:S03]  /*1090*/  @!P0 DMUL R12, R10, 8.98846567431157953865e+307 ;  /* 0x7fe000000a0c8828 */ /* 0x000fc60000000000 */
[----:B------:R-:W-:-:S03]  /*10a0*/  ISETP.GE.U32.AND P1, PT, R5, R26, PT ;  /* 0x0000001a0500720c */ /* 0x000fc60003f26070 */
[----:B------:R-:W0:Y:S01]  /*10b0*/  MUFU.RCP64H R17, R13 ;  /* 0x0000000d00117308 */ /* 0x000e220000001800 */
[----:B------:R-:W-:Y:S01]  /*10c0*/  @!P2 LOP3.LUT R6, R11, 0x7ff00000, RZ, 0xc0, !PT ;  /* 0x7ff000000b06a812 */ /* 0x000fe200078ec0ff */
[----:B------:R-:W-:Y:S02]  /*10d0*/  @!P2 IMAD.MOV.U32 R28, RZ, RZ, RZ ;  /* 0x000000ffff1ca224 */ /* 0x000fe400078e00ff */
[----:B------:R-:W-:Y:S02]  /*10e0*/  @!P0 LOP3.LUT R26, R13, 0x7ff00000, RZ, 0xc0, !PT ;  /* 0x7ff000000d1a8812 */ /* 0x000fe400078ec0ff */
[----:B------:R-:W-:Y:S02]  /*10f0*/  @!P2 ISETP.GE.U32.AND P3, PT, R5, R6, PT ;  /* 0x000000060500a20c */ /* 0x000fe40003f66070 */
[----:B------:R-:W-:-:S04]  /*1100*/  MOV R6, 0x1ca00000 ;  /* 0x1ca0000000067802 */ /* 0x000fc80000000f00 */
[----:B------:R-:W-:-:S04]  /*1110*/  @!P2 SEL R7, R6, 0x63400000, !P3 ;  /* 0x634000000607a807 */ /* 0x000fc80005800000 */
[----:B------:R-:W-:Y:S01]  /*1120*/  @!P2 LOP3.LUT R7, R7, 0x80000000, R15, 0xf8, !PT ;  /* 0x800000000707a812 */ /* 0x000fe200078ef80f */
[----:B0-----:R-:W-:-:S03]  /*1130*/  DFMA R18, R16, -R12, 1 ;  /* 0x3ff000001012742b */ /* 0x001fc6000000080c */
[----:B------:R-:W-:Y:S02]  /*1140*/  @!P2 LOP3.LUT R29, R7, 0x100000, RZ, 0xfc, !PT ;  /* 0x00100000071da812 */ /* 0x000fe400078efcff */
[----:B------:R-:W-:-:S03]  /*1150*/  MOV R7, R5 ;  /* 0x0000000500077202 */ /* 0x000fc60000000f00 */
        /* <DEDUP_REMOVED lines=9> */
[----:B------:R-:W-:Y:S02]  /*11f0*/  DMUL R28, R30, R16 ;  /* 0x000000101e1c7228 */ /* 0x000fe40000000000 */
[----:B------:R-:W-:-:S05]  /*1200*/  VIADD R27, R7, 0xffffffff ;  /* 0xffffffff071b7836 */ /* 0x000fca0000000000 */
[----:B------:R-:W-:Y:S01]  /*1210*/  ISETP.GT.U32.AND P0, PT, R27, 0x7feffffe, PT ;  /* 0x7feffffe1b00780c */ /* 0x000fe20003f04070 */
[----:B------:R-:W-:Y:S01]  /*1220*/  VIADD R27, R26, 0xffffffff ;  /* 0xffffffff1a1b7836 */ /* 0x000fe20000000000 */
[----:B------:R-:W-:-:S04]  /*1230*/  DFMA R18, R28, -R12, R16 ;  /* 0x8000000c1c12722b */ /* 0x000fc80000000010 */
[----:B------:R-:W-:-:S04]  /*1240*/  ISETP.GT.U32.OR P0, PT, R27, 0x7feffffe, P0 ;  /* 0x7feffffe1b00780c */ /* 0x000fc80000704470 */
[----:B------:R-:W-:-:S09]  /*1250*/  DFMA R18, R30, R18, R28 ;  /* 0x000000121e12722b */ /* 0x000fd2000000001c */
[----:B------:R-:W-:Y:S05]  /*1260*/  @P0 BRA `(.L_x_232) ;  /* 0x00000000006c0947 */ /* 0x000fea0003800000 */
[----:B------:R-:W-:-:S04]  /*1270*/  LOP3.LUT R14, R11, 0x7ff00000, RZ, 0xc0, !PT ;  /* 0x7ff000000b0e7812 */ /* 0x000fc800078ec0ff */
[CC--:B------:R-:W-:Y:S02]  /*1280*/  VIADDMNMX R7, R5.reuse, -R14.reuse, 0xb9600000, !PT ;  /* 0xb960000005077446 */ /* 0x0c0fe4000780090e */
[----:B------:R-:W-:Y:S02]  /*1290*/  ISETP.GE.U32.AND P0, PT, R5, R14, PT ;  /* 0x0000000e0500720c */ /* 0x000fe40003f06070 */
[----:B------:R-:W-:Y:S02]  /*12a0*/  VIMNMX R5, PT, PT, R7, 0x46a00000, PT ;  /* 0x46a0000007057848 */ /* 0x000fe40003fe0100 */
[----:B------:R-:W-:-:S04]  /*12b0*/  SEL R6, R6, 0x63400000, !P0 ;  /* 0x6340000006067807 */ /* 0x000fc80004000000 */
[----:B------:R-:W-:Y:S01]  /*12c0*/  IADD3 R5, PT, PT, -R6, R5, RZ ;  /* 0x0000000506057210 */ /* 0x000fe20007ffe1ff */
[----:B------:R-:W-:-:S04]  /*12d0*/  IMAD.MOV.U32 R6, RZ, RZ, RZ ;  /* 0x000000ffff067224 */ /* 0x000fc800078e00ff */
        /* <DEDUP_REMOVED lines=20> */
.L_x_232:
        /* <DEDUP_REMOVED lines=11> */
[----:B------:R-:W-:Y:S01]  /*14d0*/  @P0 LOP3.LUT R5, R29, 0x7ff00000, RZ, 0xfc, !PT ;  /* 0x7ff000001d050812 */ /* 0x000fe200078efcff */
[----:B------:R-:W-:Y:S01]  /*14e0*/  @!P0 IMAD.MOV.U32 R28, RZ, RZ, RZ ;  /* 0x000000ffff1c8224 */ /* 0x000fe200078e00ff */
[----:B------:R-:W-:-:S03]  /*14f0*/  @P0 MOV R28, RZ ;  /* 0x000000ff001c0202 */ /* 0x000fc60000000f00 */
[----:B------:R-:W-:Y:S01]  /*1500*/  @P0 IMAD.MOV.U32 R29, RZ, RZ, R5 ;  /* 0x000000ffff1d0224 */ /* 0x000fe200078e0005 */
[----:B------:R-:W-:Y:S06]  /*1510*/  BRA `(.L_x_233) ;  /* 0x0000000000147947 */ /* 0x000fec0003800000 */
.L_x_235:
[----:B------:R-:W-:Y:S01]  /*1520*/  LOP3.LUT R29, R11, 0x80000, RZ, 0xfc, !PT ;  /* 0x000800000b1d7812 */ /* 0x000fe200078efcff */
[----:B------:R-:W-:Y:S01]  /*1530*/  IMAD.MOV.U32 R28, RZ, RZ, R10 ;  /* 0x000000ffff1c7224 */ /* 0x000fe200078e000a */
[----:B------:R-:W-:Y:S06]  /*1540*/  BRA `(.L_x_233) ;  /* 0x0000000000087947 */ /* 0x000fec0003800000 */
.L_x_234:
[----:B------:R-:W-:Y:S02]  /*1550*/  LOP3.LUT R29, R15, 0x80000, RZ, 0xfc, !PT ;  /* 0x000800000f1d7812 */ /* 0x000fe400078efcff */
[----:B------:R-:W-:-:S07]  /*1560*/  MOV R28, R14 ;  /* 0x0000000e001c7202 */ /* 0x000fce0000000f00 */
.L_x_233:
[----:B------:R-:W-:Y:S05]  /*1570*/  BSYNC.RECONVERGENT B1 ;  /* 0x0000000000017941 */ /* 0x000fea0003800200 */
.L_x_231:
[----:B------:R-:W-:Y:S02]  /*1580*/  IMAD.MOV.U32 R6, RZ, RZ, R0 ;  /* 0x000000ffff067224 */ /* 0x000fe400078e0000 */
[----:B------:R-:W-:-:S04]  /*1590*/  IMAD.MOV.U32 R7, RZ, RZ, 0x0 ;  /* 0x00000000ff077424 */ /* 0x000fc800078e00ff */
[----:B------:R-:W-:Y:S05]  /*15a0*/  RET.REL.NODEC R6 `(_Z5QRdeliPfS_S_S_S_S_S_S_S_S_S_S_) ;  /* 0xffffffe806947950 */ /* 0x000fea0003c3ffff */
        .weak           $__internal_10_$__cuda_sm3x_div_rn_noftz_f32_slowpath
        .type           $__internal_10_$__cuda_sm3x_div_rn_noftz_f32_slowpath,@function
        .size           $__internal_10_$__cuda_sm3x_div_rn_noftz_f32_slowpath,(.L_x_333 - $__internal_10_$__cuda_sm3x_div_rn_noftz_f32_slowpath)
$__internal_10_$__cuda_sm3x_div_rn_noftz_f32_slowpath:
[----:B------:R-:W-:Y:S01]  /*15b0*/  SHF.R.U32.HI R5, RZ, 0x17, R3 ;  /* 0x00000017ff057819 */ /* 0x000fe20000011603 */
[----:B------:R-:W-:Y:S01]  /*15c0*/  BSSY.RECONVERGENT B1, `(.L_x_236) ;  /* 0x0000062000017945 */ /* 0x000fe20003800200 */
[----:B------:R-:W-:Y:S02]  /*15d0*/  SHF.R.U32.HI R8, RZ, 0x17, R0 ;  /* 0x00000017ff087819 */ /* 0x000fe40000011600 */
[----:B------:R-:W-:Y:S02]  /*15e0*/  LOP3.LUT R5, R5, 0xff, RZ, 0xc0, !PT ;  /* 0x000000ff05057812 */ /* 0x000fe400078ec0ff */
[----:B------:R-:W-:Y:S02]  /*15f0*/  LOP3.LUT R9, R8, 0xff, RZ, 0xc0, !PT ;  /* 0x000000ff08097812 */ /* 0x000fe400078ec0ff */
[----:B------:R-:W-:-:S03]  /*1600*/  IADD3 R11, PT, PT, R5, -0x1, RZ ;  /* 0xffffffff050b7810 */ /* 0x000fc60007ffe0ff */
[----:B------:R-:W-:Y:S01]  /*1610*/  VIADD R10, R9, 0xffffffff ;  /* 0xffffffff090a7836 */ /* 0x000fe20000000000 */
        /* <DEDUP_REMOVED lines=27> */
.L_x_237:
[----:B------:R-:W-:Y:S01]  /*17d0*/  LEA R10, R5, 0xc0800000, 0x17 ;  /* 0xc0800000050a7811 */ /* 0x000fe200078eb8ff */
[----:B------:R-:W-:Y:S01]  /*17e0*/  VIADD R9, R9, 0xffffff81 ;  /* 0xffffff8109097836 */ /* 0x000fe20000000000 */
[----:B------:R-:W-:Y:S02]  /*17f0*/  BSSY.RECONVERGENT B2, `(.L_x_242) ;  /* 0x0000035000027945 */ /* 0x000fe40003800200 */
[----:B------:R-:W-:Y:S01]  /*1800*/  IADD3 R11, PT, PT, -R10, R3, RZ ;  /* 0x000000030a0b7210 */ /* 0x000fe20007ffe1ff */
[C---:B------:R-:W-:Y:S01]  /*1810*/  IMAD R0, R9.reuse, -0x800000, R0 ;  /* 0xff80000009007824 */ /* 0x040fe200078e0200 */
[----:B------:R-:W-:Y:S02]  /*1820*/  IADD3 R9, PT, PT, R9, 0x7f, -R5 ;  /* 0x0000007f09097810 */ /* 0x000fe40007ffe805 */
        /* <DEDUP_REMOVED lines=12> */
[----:B------:R-:W-:-:S05]  /*18f0*/  IADD3 R11, PT, PT, R5, R9, RZ ;  /* 0x00000009050b7210 */ /* 0x000fca0007ffe0ff */
        /* <DEDUP_REMOVED lines=10> */
[-CC-:B------:R-:W-:Y:S01]  /*19a0*/  FFMA.RZ R5, R3, R13.reuse, R10.reuse ;  /* 0x0000000d03057223 */ /* 0x180fe2000000c00a */
[C---:B------:R-:W-:Y:S02]  /*19b0*/  ISETP.NE.AND P2, PT, R11.reuse, RZ, PT ;  /* 0x000000ff0b00720c */ /* 0x040fe40003f45270 */
[----:B------:R-:W-:Y:S02]  /*19c0*/  ISETP.NE.AND P1, PT, R11, RZ, PT ;  /* 0x000000ff0b00720c */ /* 0x000fe40003f25270 */
[----:B------:R-:W-:Y:S01]  /*19d0*/  LOP3.LUT R8, R5, 0x7fffff, RZ, 0xc0, !PT ;  /* 0x007fffff05087812 */ /* 0x000fe200078ec0ff */
[CCC-:B------:R-:W-:Y:S01]  /*19e0*/  FFMA.RP R5, R3.reuse, R13.reuse, R10.reuse ;  /* 0x0000000d03057223 */ /* 0x1c0fe2000000800a */
[----:B------:R-:W-:Y:S01]  /*19f0*/  FFMA.RM R10, R3, R13, R10 ;  /* 0x0000000d030a7223 */ /* 0x000fe2000000400a */
[C---:B------:R-:W-:Y:S01]  /*1a00*/  VIADD R3, R11.reuse, 0x20 ;  /* 0x000000200b037836 */ /* 0x040fe20000000000 */
[----:B------:R-:W-:Y:S02]  /*1a10*/  LOP3.LUT R8, R8, 0x800000, RZ, 0xfc, !PT ;  /* 0x0080000008087812 */ /* 0x000fe400078efcff */
[----:B------:R-:W-:-:S02]  /*1a20*/  IADD3 R9, PT, PT, -R11, RZ, RZ ;  /* 0x000000ff0b097210 */ /* 0x000fc40007ffe1ff */
[----:B------:R-:W-:Y:S02]  /*1a30*/  SHF.L.U32 R3, R8, R3, RZ ;  /* 0x0000000308037219 */ /* 0x000fe400000006ff */
[----:B------:R-:W-:Y:S02]  /*1a40*/  FSETP.NEU.FTZ.AND P0, PT, R5, R10, PT ;  /* 0x0000000a0500720b */ /* 0x000fe40003f1d000 */
[----:B------:R-:W-:Y:S02]  /*1a50*/  SEL R5, R9, RZ, P2 ;  /* 0x000000ff09057207 */ /* 0x000fe40001000000 */
[----:B------:R-:W-:Y:S02]  /*1a60*/  ISETP.NE.AND P1, PT, R3, RZ, P1 ;  /* 0x000000ff0300720c */ /* 0x000fe40000f25270 */
[----:B------:R-:W-:Y:S02]  /*1a70*/  SHF.R.U32.HI R5, RZ, R5, R8 ;  /* 0x00000005ff057219 */ /* 0x000fe40000011608 */
[----:B------:R-:W-:-:S02]  /*1a80*/  PLOP3.LUT P0, PT, P0, P1, PT, 0xf8, 0x8f ;  /* 0x00000000008f781c */ /* 0x000fc40000703f70 */
[----:B------:R-:W-:Y:S02]  /*1a90*/  SHF.R.U32.HI R8, RZ, 0x1, R5 ;  /* 0x00000001ff087819 */ /* 0x000fe40000011605 */
[----:B------:R-:W-:-:S04]  /*1aa0*/  SEL R3, RZ, 0x1, !P0 ;  /* 0x00000001ff037807 */ /* 0x000fc80004000000 */
[----:B------:R-:W-:-:S04]  /*1ab0*/  LOP3.LUT R10, R3, 0x1, R8, 0xf8, !PT ;  /* 0x00000001030a7812 */ /* 0x000fc800078ef808 */
[----:B------:R-:W-:-:S05]  /*1ac0*/  LOP3.LUT R5, R10, R5, RZ, 0xc0, !PT ;  /* 0x000000050a057212 */ /* 0x000fca00078ec0ff */
[----:B------:R-:W-:-:S05]  /*1ad0*/  IMAD.IADD R5, R8, 0x1, R5 ;  /* 0x0000000108057824 */ /* 0x000fca00078e0205 */
[----:B------:R-:W-:Y:S01]  /*1ae0*/  LOP3.LUT R0, R5, R0, RZ, 0xfc, !PT ;  /* 0x0000000005007212 */ /* 0x000fe200078efcff */
[----:B------:R-:W-:Y:S06]  /*1af0*/  BRA `(.L_x_245) ;  /* 0x0000000000107947 */ /* 0x000fec0003800000 */
.L_x_244:
[----:B------:R-:W-:-:S04]  /*1b00*/  LOP3.LUT R0, R0, 0x80000000, RZ, 0xc0, !PT ;  /* 0x8000000000007812 */ /* 0x000fc800078ec0ff */
[----:B------:R-:W-:Y:S01]  /*1b10*/  LOP3.LUT R0, R0, 0x7f800000, RZ, 0xfc, !PT ;  /* 0x7f80000000007812 */ /* 0x000fe200078efcff */
[----:B------:R-:W-:Y:S06]  /*1b20*/  BRA `(.L_x_245) ;  /* 0x0000000000047947 */ /* 0x000fec0003800000 */
.L_x_243:
[----:B------:R-:W-:-:S07]  /*1b30*/  IMAD R0, R9, 0x800000, R0 ;  /* 0x0080000009007824 */ /* 0x000fce00078e0200 */
.L_x_245:
[----:B------:R-:W-:Y:S05]  /*1b40*/  BSYNC.RECONVERGENT B2 ;  /* 0x0000000000027941 */ /* 0x000fea0003800200 */
.L_x_242:
[----:B------:R-:W-:Y:S05]  /*1b50*/  BRA `(.L_x_246) ;  /* 0x0000000000207947 */ /* 0x000fea0003800000 */
.L_x_241:
[----:B------:R-:W-:-:S04]  /*1b60*/  LOP3.LUT R0, R3, 0x80000000, R0, 0x48, !PT ;  /* 0x8000000003007812 */ /* 0x000fc800078e4800 */
[----:B------:R-:W-:Y:S01]  /*1b70*/  LOP3.LUT R0, R0, 0x7f800000, RZ, 0xfc, !PT ;  /* 0x7f80000000007812 */ /* 0x000fe200078efcff */
[----:B------:R-:W-:Y:S06]  /*1b80*/  BRA `(.L_x_246) ;  /* 0x0000000000147947 */ /* 0x000fec0003800000 */
.L_x_240:
[----:B------:R-:W-:Y:S01]  /*1b90*/  LOP3.LUT R0, R3, 0x80000000, R0, 0x48, !PT ;  /* 0x8000000003007812 */ /* 0x000fe200078e4800 */
[----:B------:R-:W-:Y:S06]  /*1ba0*/  BRA `(.L_x_246) ;  /* 0x00000000000c7947 */ /* 0x000fec0003800000 */
.L_x_239:
[----:B------:R-:W0:Y:S01]  /*1bb0*/  MUFU.RSQ R0, -QNAN ;  /* 0xffc0000000007908 */ /* 0x000e220000001400 */
[----:B------:R-:W-:Y:S05]  /*1bc0*/  BRA `(.L_x_246) ;  /* 0x0000000000047947 */ /* 0x000fea0003800000 */
.L_x_238:
[----:B------:R-:W-:-:S07]  /*1bd0*/  FADD.FTZ R0, R0, R3 ;  /* 0x0000000300007221 */ /* 0x000fce0000010000 */
.L_x_246:
[----:B------:R-:W-:Y:S05]  /*1be0*/  BSYNC.RECONVERGENT B1 ;  /* 0x0000000000017941 */ /* 0x000fea0003800200 */
.L_x_236:
[----:B------:R-:W-:Y:S01]  /*1bf0*/  IMAD.MOV.U32 R3, RZ, RZ, 0x0 ;  /* 0x00000000ff037424 */ /* 0x000fe200078e00ff */
[----:B0-----:R-:W-:-:S03]  /*1c00*/  MOV R8, R0 ;  /* 0x0000000000087202 */ /* 0x001fc60000000f00 */
[----:B------:R-:W-:Y:S05]  /*1c10*/  RET.REL.NODEC R2 `(_Z5QRdeliPfS_S_S_S_S_S_S_S_S_S_S_) ;  /* 0xffffffe002f87950 */ /* 0x000fea0003c3ffff */
.L_x_247:
        /* <DEDUP_REMOVED lines=14> */
.L_x_333:


//--------------------- .text._Z11cubicSolveriPfS_S_S_S_S_S_S_S_S_S_S_S_S_S_ --------------------------
	.section	.text._Z11cubicSolveriPfS_S_S_S_S_S_S_S_S_S_S_S_S_S_,"ax",@progbits
	.align	128
        .global         _Z11cubicSolveriPfS_S_S_S_S_S_S_S_S_S_S_S_S_S_
        .type           _Z11cubicSolveriPfS_S_S_S_S_S_S_S_S_S_S_S_S_S_,@function
        .size           _Z11cubicSolveriPfS_S_S_S_S_S_S_S_S_S_S_S_S_S_,(.L_x_335 - _Z11cubicSolveriPfS_S_S_S_S_S_S_S_S_S_S_S_S_S_)
        .other          _Z11cubicSolveriPfS_S_S_S_S_S_S_S_S_S_S_S_S_S_,@"STO_CUDA_ENTRY STV_DEFAULT"
_Z11cubicSolveriPfS_S_S_S_S_S_S_S_S_S_S_S_S_S_:
.text._Z11cubicSolveriPfS_S_S_S_S_S_S_S_S_S_S_S_S_S_:
        /* <DEDUP_REMOVED lines=17> */
[----:B---3--:R-:W0:Y:S01]  /*0110*/  MUFU.RCP R5, R8 ;  /* 0x0000000800057308 */ /* 0x008e220000001000 */
[----:B--2---:R-:W-:-:S07]  /*0120*/  FMUL R3, R3, 3 ;  /* 0x4040000003037820 */ /* 0x004fce0000400000 */
[----:B------:R-:W1:Y:S01]  /*0130*/  FCHK P0, R3, R8 ;  /* 0x0000000803007302 */ /* 0x000e620000000000 */
[----:B0-----:R-:W-:-:S04]  /*0140*/  FFMA R0, -R8, R5, 1 ;  /* 0x3f80000008007423 */ /* 0x001fc80000000105 */
[----:B------:R-:W-:-:S04]  /*0150*/  FFMA R0, R5, R0, R5 ;  /* 0x0000000005007223 */ /* 0x000fc80000000005 */
[----:B------:R-:W-:-:S04]  /*0160*/  FFMA R7, R3, R0, RZ ;  /* 0x0000000003077223 */ /* 0x000fc800000000ff */
[----:B------:R-:W-:-:S04]  /*0170*/  FFMA R2, -R8, R7, R3 ;  /* 0x0000000708027223 */ /* 0x000fc80000000103 */
[----:B------:R-:W-:Y:S01]  /*0180*/  FFMA R7, R0, R2, R7 ;  /* 0x0000000200077223 */ /* 0x000fe20000000007 */
[----:B-1----:R-:W-:Y:S06]  /*0190*/  @!P0 BRA `(.L_x_249) ;  /* 0x0000000000108947 */ /* 0x002fec0003800000 */
[----:B------:R-:W-:Y:S02]  /*01a0*/  MOV R0, R8 ;  /* 0x0000000800007202 */ /* 0x000fe40000000f00 */
[----:B------:R-:W-:-:S07]  /*01b0*/  MOV R2, 0x1d0 ;  /* 0x000001d000027802 */ /* 0x000fce0000000f00 */
[----:B------:R-:W-:Y:S05]  /*01c0*/  CALL.REL.NOINC `($__internal_12_$__cuda_sm3x_div_rn_noftz_f32_slowpath) ;  /* 0x0000003000f07944 */ /* 0x000fea0003c00000 */
[----:B------:R-:W-:-:S07]  /*01d0*/  MOV R7, R0 ;  /* 0x0000000000077202 */ /* 0x000fce0000000f00 */
.L_x_249:
[----:B------:R-:W-:Y:S05]  /*01e0*/  BSYNC.RECONVERGENT B2 ;  /* 0x0000000000027941 */ /* 0x000fea0003800200 */
.L_x_248:
[----:B------:R-:W0:Y:S02]  /*01f0*/  LDC.64 R24, c[0x0][0x390] ;  /* 0x0000e400ff187b82 */ /* 0x000e240000000a00 */
[----:B0-----:R-:W-:-:S05]  /*0200*/  IMAD.WIDE R24, R4, 0x4, R24 ;  /* 0x0000000404187825 */ /* 0x001fca00078e0218 */
[----:B------:R-:W2:Y:S01]  /*0210*/  LDG.E R3, desc[UR6][R24.64] ;  /* 0x0000000618037981 */ /* 0x000ea2000c1e1900 */
[----:B------:R-:W-:Y:S01]  /*0220*/  FMUL R0, R8, R8 ;  /* 0x0000000808007220 */ /* 0x000fe20000400000 */
[----:B------:R-:W-:Y:S03]  /*0230*/  BSSY.RECONVERGENT B2, `(.L_x_250) ;  /* 0x000000d000027945 */ /* 0x000fe60003800200 */
[----:B------:R-:W0:Y:S02]  /*0240*/  MUFU.RCP R5, R0 ;  /* 0x0000000000057308 */ /* 0x000e240000001000 */
[----:B0-----:R-:W-:-:S04]  /*0250*/  FFMA R2, -R0, R5, 1 ;  /* 0x3f80000000027423 */ /* 0x001fc80000000105 */
[----:B------:R-:W-:Y:S01]  /*0260*/  FFMA R2, R5, R2, R5 ;  /* 0x0000000205027223 */ /* 0x000fe20000000005 */
[----:B--2---:R-:W-:-:S04]  /*0270*/  FMUL R3, R3, R3 ;  /* 0x0000000303037220 */ /* 0x004fc80000400000 */
[----:B------:R-:W0:Y:S01]  /*0280*/  FCHK P0, R3, R0 ;  /* 0x0000000003007302 */ /* 0x000e220000000000 */
[----:B------:R-:W-:-:S04]  /*0290*/  FFMA R5, R3, R2, RZ ;  /* 0x0000000203057223 */ /* 0x000fc800000000ff */
[----:B------:R-:W-:-:S04]  /*02a0*/  FFMA R6, -R0, R5, R3 ;  /* 0x0000000500067223 */ /* 0x000fc80000000103 */
[----:B------:R-:W-:Y:S01]  /*02b0*/  FFMA R2, R2, R6, R5 ;  /* 0x0000000602027223 */ /* 0x000fe20000000005 */
[----:B0-----:R-:W-:Y:S06]  /*02c0*/  @!P0 BRA `(.L_x_251) ;  /* 0x00000000000c8947 */ /* 0x001fec0003800000 */
[----:B------:R-:W-:-:S07]  /*02d0*/  MOV R2, 0x2f0 ;  /* 0x000002f000027802 */ /* 0x000fce0000000f00 */
[----:B------:R-:W-:Y:S05]  /*02e0*/  CALL.REL.NOINC `($__internal_12_$__cuda_sm3x_div_rn_noftz_f32_slowpath) ;  /* 0x0000003000a87944 */ /* 0x000fea0003c00000 */
[----:B------:R-:W-:-:S07]  /*02f0*/  MOV R2, R0 ;  /* 0x0000000000027202 */ /* 0x000fce0000000f00 */
.L_x_251:
[----:B------:R-:W-:Y:S05]  /*0300*/  BSYNC.RECONVERGENT B2 ;  /* 0x0000000000027941 */ /* 0x000fea0003800200 */
.L_x_250:
[----:B------:R-:W-:Y:S01]  /*0310*/  HFMA2 R5, -RZ, RZ, 1.4716796875, -0.0003798007965087890625 ;  /* 0x3de38e39ff057431 */ /* 0x000fe200000001ff */
[----:B------:R-:W-:Y:S01]  /*0320*/  MOV R0, 0x41100000 ;  /* 0x4110000000007802 */ /* 0x000fe20000000f00 */
[----:B------:R-:W-:Y:S01]  /*0330*/  FADD R3, -R2, R7 ;  /* 0x0000000702037221 */ /* 0x000fe20000000100 */
[----:B------:R-:W-:Y:S03]  /*0340*/  BSSY.RECONVERGENT B2, `(.L_x_252) ;  /* 0x000000b000027945 */ /* 0x000fe60003800200 */
[----:B------:R-:W0:Y:S01]  /*0350*/  FCHK P0, R3, 9 ;  /* 0x4110000003007902 */ /* 0x000e220000000000 */
[----:B------:R-:W-:-:S04]  /*0360*/  FFMA R0, R5, -R0, 1 ;  /* 0x3f80000005007423 */ /* 0x000fc80000000800 */
[----:B------:R-:W-:-:S04]  /*0370*/  FFMA R0, R0, R5, 0.11111111193895339966 ;  /* 0x3de38e3900007423 */ /* 0x000fc80000000005 */
[----:B------:R-:W-:-:S04]  /*0380*/  FFMA R2, R3, R0, RZ ;  /* 0x0000000003027223 */ /* 0x000fc800000000ff */
[----:B------:R-:W-:-:S04]  /*0390*/  FFMA R5, R2, -9, R3 ;  /* 0xc110000002057823 */ /* 0x000fc80000000003 */
[----:B------:R-:W-:Y:S01]  /*03a0*/  FFMA R0, R0, R5, R2 ;  /* 0x0000000500007223 */ /* 0x000fe20000000002 */
[----:B0-----:R-:W-:Y:S06]  /*03b0*/  @!P0 BRA `(.L_x_253) ;  /* 0x00000000000c8947 */ /* 0x001fec0003800000 */
[----:B------:R-:W-:Y:S02]  /*03c0*/  MOV R0, 0x41100000 ;  /* 0x4110000000007802 */ /* 0x000fe40000000f00 */
[----:B------:R-:W-:-:S07]  /*03d0*/  MOV R2, 0x3f0 ;  /* 0x000003f000027802 */ /* 0x000fce0000000f00 */
[----:B------:R-:W-:Y:S05]  /*03e0*/  CALL.REL.NOINC `($__internal_12_$__cuda_sm3x_div_rn_noftz_f32_slowpath) ;  /* 0x0000003000687944 */ /* 0x000fea0003c00000 */
.L_x_253:
[----:B------:R-:W-:Y:S05]  /*03f0*/  BSYNC.RECONVERGENT B2 ;  /* 0x0000000000027941 */ /* 0x000fea0003800200 */
.L_x_252:
[----:B------:R-:W0:Y:S02]  /*0400*/  LDC.64 R22, c[0x0][0x3a8] ;  /* 0x0000ea00ff167b82 */ /* 0x000e240000000a00 */
[----:B0-----:R-:W-:-:S05]  /*0410*/  IMAD.WIDE R22, R4, 0x4, R22 ;  /* 0x0000000404167825 */ /* 0x001fca00078e0216 */
[----:B------:R0:W-:Y:S04]  /*0420*/  STG.E desc[UR6][R22.64], R0 ;  /* 0x0000000016007986 */ /* 0x0001e8000c101906 */
[----:B------:R-:W2:Y:S04]  /*0430*/  LDG.E R10, desc[UR6][R26.64] ;  /* 0x000000061a0a7981 */ /* 0x000ea8000c1e1900 */
[----:B------:R-:W3:Y:S01]  /*0440*/  LDG.E R9, desc[UR6][R24.64] ;  /* 0x0000000618097981 */ /* 0x000ee2000c1e1900 */
[----:B------:R-:W-:Y:S01]  /*0450*/  BSSY.RECONVERGENT B2, `(.L_x_254) ;  /* 0x0000012000027945 */ /* 0x000fe20003800200 */
[----:B--2---:R-:W-:-:S04]  /*0460*/  FMUL R7, R10, R10 ;  /* 0x0000000a0a077220 */ /* 0x004fc80000400000 */
[----:B------:R-:W-:Y:S01]  /*0470*/  FMUL R14, R10, R7 ;  /* 0x000000070a0e7220 */ /* 0x000fe20000400000 */
[----:B---3--:R-:W-:-:S03]  /*0480*/  FMUL R2, R9, R9 ;  /* 0x0000000909027220 */ /* 0x008fc60000400000 */
[----:B------:R-:W1:Y:S01]  /*0490*/  MUFU.RCP R5, R14 ;  /* 0x0000000e00057308 */ /* 0x000e620000001000 */
[----:B------:R-:W-:-:S04]  /*04a0*/  FMUL R6, R9, R2 ;  /* 0x0000000209067220 */ /* 0x000fc80000400000 */
[----:B------:R-:W-:-:S04]  /*04b0*/  FFMA R3, R9, R2, R6 ;  /* 0x0000000209037223 */ /* 0x000fc80000000006 */
[----:B------:R-:W2:Y:S01]  /*04c0*/  FCHK P0, R3, R14 ;  /* 0x0000000e03007302 */ /* 0x000ea20000000000 */
[----:B-1----:R-:W-:-:S04]  /*04d0*/  FFMA R8, -R14, R5, 1 ;  /* 0x3f8000000e087423 */ /* 0x002fc80000000105 */
[----:B------:R-:W-:-:S04]  /*04e0*/  FFMA R8, R5, R8, R5 ;  /* 0x0000000805087223 */ /* 0x000fc80000000005 */
[----:B------:R-:W-:-:S04]  /*04f0*/  FFMA R5, R3, R8, RZ ;  /* 0x0000000803057223 */ /* 0x000fc800000000ff */
[----:B0-----:R-:W-:-:S04]  /*0500*/  FFMA R0, -R14, R5, R3 ;  /* 0x000000050e007223 */ /* 0x001fc80000000103 */
[----:B------:R-:W-:Y:S01]  /*0510*/  FFMA R8, R8, R0, R5 ;  /* 0x0000000008087223 */ /* 0x000fe20000000005 */
[----:B--2---:R-:W-:Y:S06]  /*0520*/  @!P0 BRA `(.L_x_255) ;  /* 0x0000000000108947 */ /* 0x004fec0003800000 */
[----:B------:R-:W-:Y:S01]  /*0530*/  IMAD.MOV.U32 R0, RZ, RZ, R14 ;  /* 0x000000ffff007224 */ /* 0x000fe200078e000e */
[----:B------:R-:W-:-:S07]  /*0540*/  MOV R2, 0x560 ;  /* 0x0000056000027802 */ /* 0x000fce0000000f00 */
[----:B------:R-:W-:Y:S05]  /*0550*/  CALL.REL.NOINC `($__internal_12_$__cuda_sm3x_div_rn_noftz_f32_slowpath) ;  /* 0x00000030000c7944 */ /* 0x000fea0003c00000 */
[----:B------:R-:W-:-:S07]  /*0560*/  MOV R8, R0 ;  /* 0x0000000000087202 */ /* 0x000fce0000000f00 */
.L_x_255:
[----:B------:R-:W-:Y:S05]  /*0570*/  BSYNC.RECONVERGENT B2 ;  /* 0x0000000000027941 */ /* 0x000fea0003800200 */
.L_x_254:
[----:B------:R-:W2:Y:S01]  /*0580*/  LDG.E R12, desc[UR6][R12.64] ;  /* 0x000000060c0c7981 */ /* 0x000ea2000c1e1900 */
[----:B------:R-:W0:Y:S01]  /*0590*/  MUFU.RCP R0, R7 ;  /* 0x0000000700007308 */ /* 0x000e220000001000 */
[----:B------:R-:W-:Y:S01]  /*05a0*/  BSSY.RECONVERGENT B2, `(.L_x_256) ;  /* 0x000000d000027945 */ /* 0x000fe20003800200 */
[----:B0-----:R-:W-:-:S04]  /*05b0*/  FFMA R5, -R7, R0, 1 ;  /* 0x3f80000007057423 */ /* 0x001fc80000000100 */
[----:B------:R-:W-:Y:S01]  /*05c0*/  FFMA R0, R0, R5, R0 ;  /* 0x0000000500007223 */ /* 0x000fe20000000000 */
[----:B--2---:R-:W-:-:S04]  /*05d0*/  FMUL R3, R9, R12 ;  /* 0x0000000c09037220 */ /* 0x004fc80000400000 */
[----:B------:R-:W-:-:S04]  /*05e0*/  FMUL R3, R3, 9 ;  /* 0x4110000003037820 */ /* 0x000fc80000400000 */
[----:B------:R-:W0:Y:S01]  /*05f0*/  FCHK P0, R3, R7 ;  /* 0x0000000703007302 */ /* 0x000e220000000000 */
[----:B------:R-:W-:-:S04]  /*0600*/  FFMA R5, R3, R0, RZ ;  /* 0x0000000003057223 */ /* 0x000fc800000000ff */
[----:B------:R-:W-:-:S04]  /*0610*/  FFMA R2, -R7, R5, R3 ;  /* 0x0000000507027223 */ /* 0x000fc80000000103 */
[----:B------:R-:W-:Y:S01]  /*0620*/  FFMA R0, R0, R2, R5 ;  /* 0x0000000200007223 */ /* 0x000fe20000000005 */
[----:B0-----:R-:W-:Y:S06]  /*0630*/  @!P0 BRA `(.L_x_257) ;  /* 0x00000000000c8947 */ /* 0x001fec0003800000 */
[----:B------:R-:W-:Y:S02]  /*0640*/  MOV R0, R7 ;  /* 0x0000000700007202 */ /* 0x000fe40000000f00 */
[----:B------:R-:W-:-:S07]  /*0650*/  MOV R2, 0x670 ;  /* 0x0000067000027802 */ /* 0x000fce0000000f00 */
[----:B------:R-:W-:Y:S05]  /*0660*/  CALL.REL.NOINC `($__internal_12_$__cuda_sm3x_div_rn_noftz_f32_slowpath) ;  /* 0x0000002c00c87944 */ /* 0x000fea0003c00000 */
.L_x_257:
[----:B------:R-:W-:Y:S05]  /*0670*/  BSYNC.RECONVERGENT B2 ;  /* 0x0000000000027941 */ /* 0x000fea0003800200 */
.L_x_256:
[----:B------:R-:W0:Y:S02]  /*0680*/  LDC.64 R6, c[0x0][0x3a0] ;  /* 0x0000e800ff067b82 */ /* 0x000e240000000a00 */
[----:B0-----:R-:W-:-:S05]  /*0690*/  IMAD.WIDE R6, R4, 0x4, R6 ;  /* 0x0000000404067825 */ /* 0x001fca00078e0206 */
[----:B------:R-:W2:Y:S01]  /*06a0*/  LDG.E R3, desc[UR6][R6.64] ;  /* 0x0000000606037981 */ /* 0x000ea2000c1e1900 */
[----:B------:R-:W0:Y:S01]  /*06b0*/  MUFU.RCP R5, R10 ;  /* 0x0000000a00057308 */ /* 0x000e220000001000 */
[----:B------:R-:W-:Y:S01]  /*06c0*/  BSSY.RECONVERGENT B2, `(.L_x_258) ;  /* 0x000000d000027945 */ /* 0x000fe20003800200 */
[----:B------:R-:W-:Y:S01]  /*06d0*/  FADD R8, R0, -R8 ;  /* 0x8000000800087221 */ /* 0x000fe20000000000 */
[----:B0-----:R-:W-:-:S04]  /*06e0*/  FFMA R2, -R10, R5, 1 ;  /* 0x3f8000000a027423 */ /* 0x001fc80000000105 */
[----:B------:R-:W-:Y:S01]  /*06f0*/  FFMA R2, R5, R2, R5 ;  /* 0x0000000205027223 */ /* 0x000fe20000000005 */
[----:B--2---:R-:W-:-:S04]  /*0700*/  FMUL R3, R3, -27 ;  /* 0xc1d8000003037820 */ /* 0x004fc80000400000 */
        /* <DEDUP_REMOVED lines=8> */
.L_x_259:
[----:B------:R-:W-:Y:S05]  /*0790*/  BSYNC.RECONVERGENT B2 ;  /* 0x0000000000027941 */ /* 0x000fea0003800200 */
.L_x_258:
[----:B------:R-:W-:Y:S01]  /*07a0*/  HFMA2 R5, -RZ, RZ, 1.1474609375, -0.25927734375 ;  /* 0x3c97b426ff057431 */ /* 0x000fe200000001ff */
[----:B------:R-:W-:Y:S01]  /*07b0*/  MOV R2, 0x42580000 ;  /* 0x4258000000027802 */ /* 0x000fe20000000f00 */
[----:B------:R-:W-:Y:S01]  /*07c0*/  FADD R3, R8, R0 ;  /* 0x0000000008037221 */ /* 0x000fe20000000000 */
[----:B------:R-:W-:Y:S03]  /*07d0*/  BSSY.RECONVERGENT B2, `(.L_x_260) ;  /* 0x000000b000027945 */ /* 0x000fe60003800200 */
[----:B------:R-:W0:Y:S01]  /*07e0*/  FCHK P0, R3, 54 ;  /* 0x4258000003007902 */ /* 0x000e220000000000 */
[----:B------:R-:W-:-:S04]  /*07f0*/  FFMA R2, R5, -R2, 1 ;  /* 0x3f80000005027423 */ /* 0x000fc80000000802 */
[----:B------:R-:W-:-:S04]  /*0800*/  FFMA R2, R2, R5, 0.018518518656492233276 ;  /* 0x3c97b42602027423 */ /* 0x000fc80000000005 */
[----:B------:R-:W-:-:S04]  /*0810*/  FFMA R0, R3, R2, RZ ;  /* 0x0000000203007223 */ /* 0x000fc800000000ff */
[----:B------:R-:W-:-:S04]  /*0820*/  FFMA R5, R0, -54, R3 ;  /* 0xc258000000057823 */ /* 0x000fc80000000003 */
[----:B------:R-:W-:Y:S01]  /*0830*/  FFMA R0, R2, R5, R0 ;  /* 0x0000000502007223 */ /* 0x000fe20000000000 */
[----:B0-----:R-:W-:Y:S06]  /*0840*/  @!P0 BRA `(.L_x_261) ;  /* 0x00000000000c8947 */ /* 0x001fec0003800000 */
[----:B------:R-:W-:Y:S02]  /*0850*/  MOV R0, 0x42580000 ;  /* 0x4258000000007802 */ /* 0x000fe40000000f00 */
[----:B------:R-:W-:-:S07]  /*0860*/  MOV R2, 0x880 ;  /* 0x0000088000027802 */ /* 0x000fce0000000f00 */
[----:B------:R-:W-:Y:S05]  /*0870*/  CALL.REL.NOINC `($__internal_12_$__cuda_sm3x_div_rn_noftz_f32_slowpath) ;  /* 0x0000002c00447944 */ /* 0x000fea0003c00000 */
.L_x_261:
[----:B------:R-:W-:Y:S05]  /*0880*/  BSYNC.RECONVERGENT B2 ;  /* 0x0000000000027941 */ /* 0x000fea0003800200 */
.L_x_260:
[----:B------:R-:W0:Y:S08]  /*0890*/  LDC.64 R20, c[0x0][0x3b0] ;  /* 0x0000ec00ff147b82 */ /* 0x000e300000000a00 */
[----:B------:R-:W1:Y:S08]  /*08a0*/  LDC.64 R18, c[0x0][0x3b8] ;  /* 0x0000ee00ff127b82 */ /* 0x000e700000000a00 */
[----:B------:R-:W2:Y:S01]  /*08b0*/  LDC.64 R16, c[0x0][0x3d0] ;  /* 0x0000f400ff107b82 */ /* 0x000ea20000000a00 */
[----:B0-----:R-:W-:-:S07]  /*08c0*/  IMAD.WIDE R20, R4, 0x4, R20 ;  /* 0x0000000404147825 */ /* 0x001fce00078e0214 */
[----:B------:R-:W0:Y:S01]  /*08d0*/  LDC.64 R14, c[0x0][0x3d8] ;  /* 0x0000f600ff0e7b82 */ /* 0x000e220000000a00 */
[----:B------:R3:W-:Y:S04]  /*08e0*/  STG.E desc[UR6][R20.64], R0 ;  /* 0x0000000014007986 */ /* 0x0007e8000c101906 */
[----:B------:R-:W4:Y:S01]  /*08f0*/  LDG.E R2, desc[UR6][R22.64] ;  /* 0x0000000616027981 */ /* 0x000f22000c1e1900 */
[C---:B-1----:R-:W-:Y:S02]  /*0900*/  IMAD.WIDE R18, R4.reuse, 0x4, R18 ;  /* 0x0000000404127825 */ /* 0x042fe400078e0212 */
[----:B------:R-:W1:Y:S01]  /*0910*/  LDC.64 R12, c[0x0][0x3e0] ;  /* 0x0000f800ff0c7b82 */ /* 0x000e620000000a00 */
[----:B------:R-:W-:Y:S01]  /*0920*/  BSSY.RECONVERGENT B2, `(.L_x_262) ;  /* 0x00001c9000027945 */ /* 0x000fe20003800200 */
[----:B--2---:R-:W-:-:S04]  /*0930*/  IMAD.WIDE R16, R4, 0x4, R16 ;  /* 0x0000000404107825 */ /* 0x004fc800078e0210 */
[----:B0-----:R-:W-:-:S04]  /*0940*/  IMAD.WIDE R14, R4, 0x4, R14 ;  /* 0x00000004040e7825 */ /* 0x001fc800078e020e */
[----:B-1----:R-:W-:-:S04]  /*0950*/  IMAD.WIDE R12, R4, 0x4, R12 ;  /* 0x00000004040c7825 */ /* 0x002fc800078e020c */
[----:B----4-:R-:W-:-:S04]  /*0960*/  FMUL R3, R2, R2 ;  /* 0x0000000202037220 */ /* 0x010fc80000400000 */
[----:B------:R-:W-:-:S04]  /*0970*/  FMUL R3, R2, R3 ;  /* 0x0000000302037220 */ /* 0x000fc80000400000 */
[----:B------:R-:W-:-:S05]  /*0980*/  FFMA R3, R0, R0, R3 ;  /* 0x0000000000037223 */ /* 0x000fca0000000003 */
[----:B------:R3:W-:Y:S01]  /*0990*/  STG.E desc[UR6][R18.64], R3 ;  /* 0x0000000312007986 */ /* 0x0007e2000c101906 */
[----:B------:R-:W-:-:S13]  /*09a0*/  FSETP.GTU.AND P0, PT, R3, RZ, PT ;  /* 0x000000ff0300720b */ /* 0x000fda0003f0c000 */
[----:B---3--:R-:W-:Y:S05]  /*09b0*/  @P0 BRA `(.L_x_263) ;  /* 0x0000001800fc0947 */ /* 0x008fea0003800000 */
[----:B------:R-:W2:Y:S04]  /*09c0*/  LDG.E R0, desc[UR6][R22.64] ;  /* 0x0000000616007981 */ /* 0x000ea8000c1e1900 */
[----:B------:R0:W5:Y:S01]  /*09d0*/  LDG.E R3, desc[UR6][R20.64] ;  /* 0x0000000614037981 */ /* 0x000162000c1e1900 */
[----:B------:R-:W-:Y:S01]  /*09e0*/  BSSY.RECONVERGENT B0, `(.L_x_264) ;  /* 0x000000f000007945 */ /* 0x000fe20003800200 */
[----:B--2---:R-:W-:-:S04]  /*09f0*/  FMUL R5, R0, R0 ;  /* 0x0000000000057220 */ /* 0x004fc80000400000 */
[----:B------:R-:W-:-:S04]  /*0a00*/  FMUL R0, R0, -R5 ;  /* 0x8000000500007220 */ /* 0x000fc80000400000 */
[----:B------:R0:W1:Y:S01]  /*0a10*/  MUFU.RSQ R5, R0 ;  /* 0x0000000000057308 */ /* 0x0000620000001400 */
[----:B------:R-:W-:-:S04]  /*0a20*/  IADD3 R2, PT, PT, R0, -0xd000000, RZ ;  /* 0xf300000000027810 */ /* 0x000fc80007ffe0ff */
[----:B------:R-:W-:-:S13]  /*0a30*/  ISETP.GT.U32.AND P0, PT, R2, 0x727fffff, PT ;  /* 0x727fffff0200780c */ /* 0x000fda0003f04070 */
[----:B01----:R-:W-:Y:S05]  /*0a40*/  @!P0 BRA `(.L_x_265) ;  /* 0x0000000000108947 */ /* 0x003fea0003800000 */
[----:B------:R-:W-:-:S07]  /*0a50*/  MOV R28, 0xa70 ;  /* 0x00000a70001c7802 */ /* 0x000fce0000000f00 */
[----:B-----5:R-:W-:Y:S05]  /*0a60*/  CALL.REL.NOINC `($__internal_11_$__cuda_sm20_sqrt_rn_f32_slowpath) ;  /* 0x0000002800707944 */ /* 0x020fea0003c00000 */
[----:B------:R-:W-:Y:S01]  /*0a70*/  IMAD.MOV.U32 R2, RZ, RZ, R5 ;  /* 0x000000ffff027224 */ /* 0x000fe200078e0005 */
[----:B------:R-:W-:Y:S06]  /*0a80*/  BRA `(.L_x_266) ;  /* 0x0000000000107947 */ /* 0x000fec0003800000 */
.L_x_265:
[----:B------:R-:W-:Y:S01]  /*0a90*/  FMUL.FTZ R7, R0, R5 ;  /* 0x0000000500077220 */ /* 0x000fe20000410000 */
[----:B------:R-:W-:-:S03]  /*0aa0*/  FMUL.FTZ R2, R5, 0.5 ;  /* 0x3f00000005027820 */ /* 0x000fc60000410000 */
[----:B------:R-:W-:-:S04]  /*0ab0*/  FFMA R0, -R7, R7, R0 ;  /* 0x0000000707007223 */ /* 0x000fc80000000100 */
[----:B------:R-:W-:-:S07]  /*0ac0*/  FFMA R2, R0, R2, R7 ;  /* 0x0000000200027223 */ /* 0x000fce0000000007 */
.L_x_266:
[----:B------:R-:W-:Y:S05]  /*0ad0*/  BSYNC.RECONVERGENT B0 ;  /* 0x0000000000007941 */ /* 0x000fea0003800200 */
.L_x_264:
        /* <DEDUP_REMOVED lines=9> */
[----:B------:R-:W-:Y:S02]  /*0b70*/  MOV R0, R2 ;  /* 0x0000000200007202 */ /* 0x000fe40000000f00 */
[----:B------:R-:W-:-:S07]  /*0b80*/  MOV R2, 0xba0 ;  /* 0x00000ba000027802 */ /* 0x000fce0000000f00 */
[----:B------:R-:W-:Y:S05]  /*0b90*/  CALL.REL.NOINC `($__internal_12_$__cuda_sm3x_div_rn_noftz_f32_slowpath) ;  /* 0x00000028007c7944 */ /* 0x000fea0003c00000 */
.L_x_268:
[----:B------:R-:W-:Y:S05]  /*0ba0*/  BSYNC.RECONVERGENT B3 ;  /* 0x0000000000037941 */ /* 0x000fea0003800200 */
.L_x_267:
[----:B------:R-:W-:Y:S01]  /*0bb0*/  HFMA2 R3, -RZ, RZ, 1.75, 0 ;  /* 0x3f000000ff037431 */ /* 0x000fe200000001ff */
[C---:B------:R-:W-:Y:S01]  /*0bc0*/  FSETP.NEU.AND P1, PT, |R0|.reuse, 1, PT ;  /* 0x3f8000000000780b */ /* 0x040fe20003f2d200 */
[----:B------:R-:W0:Y:S01]  /*0bd0*/  LDC.64 R10, c[0x0][0x3c0] ;  /* 0x0000f000ff0a7b82 */ /* 0x000e220000000a00 */
[C---:B------:R-:W-:Y:S02]  /*0be0*/  FSETP.GT.AND P0, PT, |R0|.reuse, 0.56000000238418579102, PT ;  /* 0x3f0f5c290000780b */ /* 0x040fe40003f04200 */
[----:B------:R-:W-:-:S04]  /*0bf0*/  FFMA R2, |R0|, -R3, 0.5 ;  /* 0x3f00000000027423 */ /* 0x000fc80000000a03 */
[----:B------:R-:W1:Y:S01]  /*0c00*/  MUFU.RSQ R3, R2 ;  /* 0x0000000200037308 */ /* 0x000e620000001400 */
[----:B0-----:R-:W-:-:S04]  /*0c10*/  IMAD.WIDE R10, R4, 0x4, R10 ;  /* 0x00000004040a7825 */ /* 0x001fc800078e020a */
[----:B-1----:R-:W-:Y:S01]  /*0c20*/  FMUL R5, R2, R3 ;  /* 0x0000000302057220 */ /* 0x002fe20000400000 */
[----:B------:R-:W-:-:S04]  /*0c30*/  FMUL R6, R3, -0.5 ;  /* 0xbf00000003067820 */ /* 0x000fc80000400000 */
[----:B------:R-:W-:-:S04]  /*0c40*/  FFMA R6, R5, R6, 0.5 ;  /* 0x3f00000005067423 */ /* 0x000fc80000000006 */
[----:B------:R-:W-:Y:S01]  /*0c50*/  FFMA R6, R5, R6, R5 ;  /* 0x0000000605067223 */ /* 0x000fe20000000005 */
[----:B------:R-:W-:-:S04]  /*0c60*/  MOV R5, 0x3d10ecef ;  /* 0x3d10ecef00057802 */ /* 0x000fc80000000f00 */
        /* <DEDUP_REMOVED lines=11> */
[----:B------:R-:W-:-:S03]  /*0d20*/  HFMA2 R5, -RZ, RZ, 1.9599609375, 20144 ;  /* 0x3fd774ebff057431 */ /* 0x000fc600000001ff */
        /* <DEDUP_REMOVED lines=12> */
[----:B------:R-:W-:Y:S02]  /*0df0*/  MOV R0, R6 ;  /* 0x0000000600007202 */ /* 0x000fe40000000f00 */
[----:B------:R-:W-:-:S07]  /*0e00*/  MOV R28, 0xe20 ;  /* 0x00000e20001c7802 */ /* 0x000fce0000000f00 */
[----:B------:R-:W-:Y:S05]  /*0e10*/  CALL.REL.NOINC `($__internal_11_$__cuda_sm20_sqrt_rn_f32_slowpath) ;  /* 0x0000002400847944 */ /* 0x000fea0003c00000 */
[----:B------:R-:W-:Y:S01]  /*0e20*/  MOV R7, R5 ;  /* 0x0000000500077202 */ /* 0x000fe20000000f00 */
[----:B------:R-:W-:Y:S06]  /*0e30*/  BRA `(.L_x_271) ;  /* 0x0000000000107947 */ /* 0x000fec0003800000 */
.L_x_270:
[----:B------:R-:W-:Y:S01]  /*0e40*/  FMUL.FTZ R7, R0, -R5 ;  /* 0x8000000500077220 */ /* 0x000fe20000410000 */
[----:B------:R-:W-:-:S03]  /*0e50*/  FMUL.FTZ R5, R5, 0.5 ;  /* 0x3f00000005057820 */ /* 0x000fc60000410000 */
[----:B------:R-:W-:-:S04]  /*0e60*/  FFMA R0, -R7, R7, -R0 ;  /* 0x0000000707007223 */ /* 0x000fc80000000900 */
[----:B------:R-:W-:-:S07]  /*0e70*/  FFMA R7, R0, R5, R7 ;  /* 0x0000000500077223 */ /* 0x000fce0000000007 */
.L_x_271:
[----:B------:R-:W-:Y:S05]  /*0e80*/  BSYNC.RECONVERGENT B0 ;  /* 0x0000000000007941 */ /* 0x000fea0003800200 */
.L_x_269:
        /* <DEDUP_REMOVED lines=15> */
[----:B------:R-:W-:Y:S02]  /*0f80*/  MOV R0, 0x40400000 ;  /* 0x4040000000007802 */ /* 0x000fe40000000f00 */
[----:B------:R-:W-:-:S07]  /*0f90*/  MOV R2, 0xfb0 ;  /* 0x00000fb000027802 */ /* 0x000fce0000000f00 */
[----:B------:R-:W-:Y:S05]  /*0fa0*/  CALL.REL.NOINC `($__internal_12_$__cuda_sm3x_div_rn_noftz_f32_slowpath) ;  /* 0x0000002400787944 */ /* 0x000fea0003c00000 */
[----:B------:R-:W-:-:S07]  /*0fb0*/  MOV R31, R0 ;  /* 0x00000000001f7202 */ /* 0x000fce0000000f00 */
.L_x_273:
[----:B------:R-:W-:Y:S05]  /*0fc0*/  BSYNC.RECONVERGENT B3 ;  /* 0x0000000000037941 */ /* 0x000fea0003800200 */
.L_x_272:
        /* <DEDUP_REMOVED lines=13> */
[----:B------:R-:W-:Y:S01]  /*10a0*/  SHF.L.U32 R2, R31, 0x8, RZ ;  /* 0x000000081f027819 */ /* 0x000fe200000006ff */
[----:B------:R-:W-:Y:S01]  /*10b0*/  HFMA2 R6, -RZ, RZ, 0, 0 ;  /* 0x00000000ff067431 */ /* 0x000fe200000001ff */
[----:B------:R-:W-:Y:S01]  /*10c0*/  MOV R0, R1 ;  /* 0x0000000100007202 */ /* 0x000fe20000000f00 */
[----:B------:R-:W0:Y:S01]  /*10d0*/  LDCU.64 UR8, c[0x4][URZ] ;  /* 0x01000000ff0877ac */ /* 0x000e220008000a00 */
[----:B------:R-:W-:Y:S01]  /*10e0*/  LOP3.LUT R33, R2, 0x80000000, RZ, 0xfc, !PT ;  /* 0x8000000002217812 */ /* 0x000fe200078efcff */
[----:B------:R-:W-:Y:S01]  /*10f0*/  UMOV UR5, URZ ;  /* 0x000000ff00057c82 */ /* 0x000fe20008000000 */
[----:B------:R-:W-:-:S05]  /*1100*/  UMOV UR4, URZ ;  /* 0x000000ff00047c82 */ /* 0x000fca0008000000 */
.L_x_276:
        /* <DEDUP_REMOVED lines=39> */
[----:B------:R-:W-:-:S04]  /*1380*/  IADD3 R0, PT, PT, -R2, RZ, RZ ;  /* 0x000000ff02007210 */ /* 0x000fc80007ffe1ff */
[----:B------:R-:W-:Y:S01]  /*1390*/  @!P0 MOV R2, R0 ;  /* 0x0000000000028202 */ /* 0x000fe20000000f00 */
[----:B-1----:R-:W-:-:S10]  /*13a0*/  DMUL R32, R28, UR4 ;  /* 0x000000041c207c28 */ /* 0x002fd40008000000 */
[----:B------:R-:W1:Y:S02]  /*13b0*/  F2F.F32.F64 R32, R32 ;  /* 0x0000002000207310 */ /* 0x000e640000301000 */
[----:B01----:R-:W-:-:S07]  /*13c0*/  FSEL R0, -R32, R32, !P1 ;  /* 0x0000002020007208 */ /* 0x003fce0004800100 */
.L_x_275:
[----:B------:R-:W-:Y:S05]  /*13d0*/  BSYNC.RECONVERGENT B0 ;  /* 0x0000000000007941 */ /* 0x000fea0003800200 */
.L_x_274:
[----:B------:R-:W2:Y:S04]  /*13e0*/  LDG.E R6, desc[UR6][R26.64] ;  /* 0x000000061a067981 */ /* 0x000ea8000c1e1900 */
[----:B------:R-:W3:Y:S01]  /*13f0*/  LDG.E R3, desc[UR6][R24.64] ;  /* 0x0000000618037981 */ /* 0x000ee2000c1e1900 */
[----:B------:R-:W-:Y:S01]  /*1400*/  HFMA2 R30, -RZ, RZ, 0.487060546875, -0.0625 ;  /* 0x37cbac00ff1e7431 */ /* 0x000fe200000001ff */
[----:B------:R-:W-:Y:S01]  /*1410*/  LOP3.LUT R28, R2, 0x1, RZ, 0xc0, !PT ;  /* 0x00000001021c7812 */ /* 0x000fe200078ec0ff */
[----:B------:R-:W-:Y:S01]  /*1420*/  FMUL R29, R0, R0 ;  /* 0x00000000001d7220 */ /* 0x000fe20000400000 */
[----:B------:R-:W-:Y:S01]  /*1430*/  MOV R31, 0x3e2aaaa8 ;  /* 0x3e2aaaa8001f7802 */ /* 0x000fe20000000f00 */
[----:B------:R-:W-:Y:S01]  /*1440*/  BSSY.RECONVERGENT B3, `(.L_x_277) ;  /* 0x000001c000037945 */ /* 0x000fe20003800200 */
[----:B------:R-:W-:Y:S01]  /*1450*/  ISETP.NE.U32.AND P0, PT, R28, 0x1, PT ;  /* 0x000000011c00780c */ /* 0x000fe20003f05070 */
[----:B------:R-:W-:Y:S01]  /*1460*/  IMAD.MOV.U32 R28, RZ, RZ, 0x3c0885e4 ;  /* 0x3c0885e4ff1c7424 */ /* 0x000fe200078e00ff */
[----:B------:R-:W-:-:S02]  /*1470*/  IADD3 R2, PT, PT, R2, 0x1, RZ ;  /* 0x0000000102027810 */ /* 0x000fc40007ffe0ff */
[----:B------:R-:W-:Y:S01]  /*1480*/  FSEL R0, R0, 1, !P0 ;  /* 0x3f80000000007808 */ /* 0x000fe20004000000 */
[----:B------:R-:W-:Y:S01]  /*1490*/  FFMA R30, R29, R30, -0.0013887860113754868507 ;  /* 0xbab607ed1d1e7423 */ /* 0x000fe2000000001e */
[----:B------:R-:W-:Y:S02]  /*14a0*/  FSEL R28, R28, 0.041666727513074874878, !P0 ;  /* 0x3d2aaabb1c1c7808 */ /* 0x000fe40004000000 */
[----:B------:R-:W-:Y:S02]  /*14b0*/  LOP3.LUT P1, RZ, R2, 0x2, RZ, 0xc0, !PT ;  /* 0x0000000202ff7812 */ /* 0x000fe4000782c0ff */
[----:B------:R-:W-:-:S05]  /*14c0*/  FSEL R30, R30, -0.00019574658654164522886, P0 ;  /* 0xb94d41531e1e7808 */ /* 0x000fca0000000000 */
[----:B------:R-:W-:Y:S01]  /*14d0*/  FFMA R28, R29, R30, R28 ;  /* 0x0000001e1d1c7223 */ /* 0x000fe2000000001c */
[----:B------:R-:W-:-:S05]  /*14e0*/  FSEL R30, -R31, -0.4999999701976776123, !P0 ;  /* 0xbeffffff1f1e7808 */ /* 0x000fca0004000100 */
[C---:B------:R-:W-:Y:S01]  /*14f0*/  FFMA R28, R29.reuse, R28, R30 ;  /* 0x0000001c1d1c7223 */ /* 0x040fe2000000001e */
[----:B------:R-:W-:-:S04]  /*1500*/  FFMA R29, R29, R0, RZ ;  /* 0x000000001d1d7223 */ /* 0x000fc800000000ff */
[----:B------:R-:W-:-:S04]  /*1510*/  FFMA R0, R29, R28, R0 ;  /* 0x0000001c1d007223 */ /* 0x000fc80000000000 */
[----:B------:R-:W-:-:S04]  /*1520*/  @P1 FADD R0, RZ, -R0 ;  /* 0x80000000ff001221 */ /* 0x000fc80000000000 */
[----:B------:R-:W-:Y:S01]  /*1530*/  FMUL R7, R7, R0 ;  /* 0x0000000007077220 */ /* 0x000fe20000400000 */
[----:B--2---:R-:W-:-:S04]  /*1540*/  FMUL R6, R6, 3 ;  /* 0x4040000006067820 */ /* 0x004fc80000400000 */
[----:B------:R-:W0:Y:S08]  /*1550*/  MUFU.RCP R5, R6 ;  /* 0x0000000600057308 */ /* 0x000e300000001000 */
[----:B---3--:R-:W1:Y:S01]  /*1560*/  FCHK P0, R3, R6 ;  /* 0x0000000603007302 */ /* 0x008e620000000000 */
        /* <DEDUP_REMOVED lines=9> */
.L_x_278:
[----:B------:R-:W-:Y:S05]  /*1600*/  BSYNC.RECONVERGENT B3 ;  /* 0x0000000000037941 */ /* 0x000fea0003800200 */
.L_x_277:
[----:B------:R-:W-:-:S05]  /*1610*/  FADD R5, R7, -R0 ;  /* 0x8000000007057221 */ /* 0x000fca0000000000 */
[----:B------:R0:W-:Y:S04]  /*1620*/  STG.E desc[UR6][R16.64], R5 ;  /* 0x0000000510007986 */ /* 0x0001e8000c101906 */
[----:B------:R-:W2:Y:S04]  /*1630*/  LDG.E R6, desc[UR6][R10.64] ;  /* 0x000000060a067981 */ /* 0x000ea8000c1e1900 */
[----:B------:R0:W5:Y:S01]  /*1640*/  LDG.E R7, desc[UR6][R8.64] ;  /* 0x0000000608077981 */ /* 0x000162000c1e1900 */
[----:B------:R-:W-:Y:S01]  /*1650*/  UMOV UR4, 0x5a7ed197 ;  /* 0x5a7ed19700047882 */ /* 0x000fe20000000000 */
[----:B------:R-:W-:Y:S01]  /*1660*/  UMOV UR5, 0x401921fb ;  /* 0x401921fb00057882 */ /* 0x000fe20000000000 */
[----:B------:R-:W-:Y:S01]  /*1670*/  HFMA2 R29, -RZ, RZ, 2.125, 0 ;  /* 0x40400000ff1d7431 */ /* 0x000fe200000001ff */
[----:B------:R-:W-:Y:S01]  /*1680*/  MOV R0, 0x3eaaaaab ;  /* 0x3eaaaaab00007802 */ /* 0x000fe20000000f00 */
[----:B------:R-:W-:Y:S04]  /*1690*/  BSSY.RECONVERGENT B3, `(.L_x_279) ;  /* 0x000000f000037945 */ /* 0x000fe80003800200 */
        /* <DEDUP_REMOVED lines=10> */
[----:B------:R-:W-:Y:S02]  /*1740*/  MOV R0, 0x40400000 ;  /* 0x4040000000007802 */ /* 0x000fe40000000f00 */
[----:B------:R-:W-:-:S07]  /*1750*/  MOV R2, 0x1770 ;  /* 0x0000177000027802 */ /* 0x000fce0000000f00 */
[----:B-----5:R-:W-:Y:S05]  /*1760*/  CALL.REL.NOINC `($__internal_12_$__cuda_sm3x_div_rn_noftz_f32_slowpath) ;  /* 0x0000001c00887944 */ /* 0x020fea0003c00000 */
[----:B------:R-:W-:-:S07]  /*1770*/  MOV R31, R0 ;  /* 0x00000000001f7202 */ /* 0x000fce0000000f00 */
.L_x_280:
[----:B------:R-:W-:Y:S05]  /*1780*/  BSYNC.RECONVERGENT B3 ;  /* 0x0000000000037941 */ /* 0x000fea0003800200 */
.L_x_279:
        /* <DEDUP_REMOVED lines=20> */
.L_x_283:
[----:B0-----:R-:W-:Y:S02]  /*18d0*/  MOV R28, UR8 ;  /* 0x00000008001c7c02 */ /* 0x001fe40008000f00 */
        /* <DEDUP_REMOVED lines=38> */
[----:B------:R-:W-:-:S04]  /*1b40*/  IADD3 R0, PT, PT, -R2, RZ, RZ ;  /* 0x000000ff02007210 */ /* 0x000fc80007ffe1ff */
[----:B------:R-:W-:Y:S01]  /*1b50*/  @!P0 MOV R2, R0 ;  /* 0x0000000000028202 */ /* 0x000fe20000000f00 */
[----:B-1----:R-:W-:-:S10]  /*1b60*/  DMUL R32, R28, UR4 ;  /* 0x000000041c207c28 */ /* 0x002fd40008000000 */
[----:B------:R-:W1:Y:S02]  /*1b70*/  F2F.F32.F64 R32, R32 ;  /* 0x0000002000207310 */ /* 0x000e640000301000 */
[----:B01----:R-:W-:-:S07]  /*1b80*/  FSEL R0, -R32, R32, !P1 ;  /* 0x0000002020007208 */ /* 0x003fce0004800100 */
.L_x_282:
[----:B------:R-:W-:Y:S05]  /*1b90*/  BSYNC.RECONVERGENT B0 ;  /* 0x0000000000007941 */ /* 0x000fea0003800200 */
.L_x_281:
[----:B------:R-:W2:Y:S04]  /*1ba0*/  LDG.E R6, desc[UR6][R26.64] ;  /* 0x000000061a067981 */ /* 0x000ea8000c1e1900 */
[----:B------:R-:W3:Y:S01]  /*1bb0*/  LDG.E R3, desc[UR6][R24.64] ;  /* 0x0000000618037981 */ /* 0x000ee2000c1e1900 */
[----:B------:R-:W-:Y:S02]  /*1bc0*/  HFMA2 R30, -RZ, RZ, 0.487060546875, -0.0625 ;  /* 0x37cbac00ff1e7431 */ /* 0x000fe400000001ff */
[----:B------:R-:W-:Y:S01]  /*1bd0*/  FMUL R29, R0, R0 ;  /* 0x00000000001d7220 */ /* 0x000fe20000400000 */
[C---:B------:R-:W-:Y:S01]  /*1be0*/  LOP3.LUT R28, R2.reuse, 0x1, RZ, 0xc0, !PT ;  /* 0x00000001021c7812 */ /* 0x040fe200078ec0ff */
[----:B------:R-:W-:Y:S01]  /*1bf0*/  HFMA2 R31, -RZ, RZ, 1.541015625, -0.052001953125 ;  /* 0x3e2aaaa8ff1f7431 */ /* 0x000fe200000001ff */
[----:B------:R-:W-:Y:S01]  /*1c00*/  IADD3 R2, PT, PT, R2, 0x1, RZ ;  /* 0x0000000102027810 */ /* 0x000fe20007ffe0ff */
[----:B------:R-:W-:Y:S01]  /*1c10*/  BSSY.RECONVERGENT B3, `(.L_x_284) ;  /* 0x000001b000037945 */ /* 0x000fe20003800200 */
[----:B------:R-:W-:-:S02]  /*1c20*/  ISETP.NE.U32.AND P0, PT, R28, 0x1, PT ;  /* 0x000000011c00780c */ /* 0x000fc40003f05070 */
[----:B------:R-:W-:Y:S01]  /*1c30*/  MOV R28, 0x3c0885e4 ;  /* 0x3c0885e4001c7802 */ /* 0x000fe20000000f00 */
[----:B------:R-:W-:Y:S01]  /*1c40*/  FFMA R30, R29, R30, -0.0013887860113754868507 ;  /* 0xbab607ed1d1e7423 */ /* 0x000fe2000000001e */
[----:B------:R-:W-:Y:S02]  /*1c50*/  FSEL R0, R0, 1, !P0 ;  /* 0x3f80000000007808 */ /* 0x000fe40004000000 */
[----:B------:R-:W-:Y:S02]  /*1c60*/  FSEL R28, R28, 0.041666727513074874878, !P0 ;  /* 0x3d2aaabb1c1c7808 */ /* 0x000fe40004000000 */
[----:B------:R-:W-:Y:S02]  /*1c70*/  FSEL R30, R30, -0.00019574658654164522886, P0 ;  /* 0xb94d41531e1e7808 */ /* 0x000fe40000000000 */
[----:B------:R-:W-:-:S03]  /*1c80*/  LOP3.LUT P1, RZ, R2, 0x2, RZ, 0xc0, !PT ;  /* 0x0000000202ff7812 */ /* 0x000fc6000782c0ff */
[----:B------:R-:W-:Y:S01]  /*1c90*/  FFMA R28, R29, R30, R28 ;  /* 0x0000001e1d1c7223 */ /* 0x000fe2000000001c */
[----:B------:R-:W-:-:S05]  /*1ca0*/  FSEL R30, -R31, -0.4999999701976776123, !P0 ;  /* 0xbeffffff1f1e7808 */ /* 0x000fca0004000100 */
[C---:B------:R-:W-:Y:S01]  /*1cb0*/  FFMA R28, R29.reuse, R28, R30 ;  /* 0x0000001c1d1c7223 */ /* 0x040fe2000000001e */
[----:B------:R-:W-:-:S04]  /*1cc0*/  FFMA R29, R29, R0, RZ ;  /* 0x000000001d1d7223 */ /* 0x000fc800000000ff */
[----:B------:R-:W-:-:S04]  /*1cd0*/  FFMA R0, R29, R28, R0 ;  /* 0x0000001c1d007223 */ /* 0x000fc80000000000 */
[----:B------:R-:W-:-:S04]  /*1ce0*/  @P1 FADD R0, RZ, -R0 ;  /* 0x80000000ff001221 */ /* 0x000fc80000000000 */
[----:B-----5:R-:W-:Y:S01]  /*1cf0*/  FMUL R7, R7, R0 ;  /* 0x0000000007077220 */ /* 0x020fe20000400000 */
        /* <DEDUP_REMOVED lines=12> */
.L_x_285:
[----:B------:R-:W-:Y:S05]  /*1dc0*/  BSYNC.RECONVERGENT B3 ;  /* 0x0000000000037941 */ /* 0x000fea0003800200 */
.L_x_284:
        /* <DEDUP_REMOVED lines=19> */
[----:B------:R-:W-:Y:S02]  /*1f00*/  MOV R0, 0x40400000 ;  /* 0x4040000000007802 */ /* 0x000fe40000000f00 */
[----:B------:R-:W-:-:S07]  /*1f10*/  MOV R2, 0x1f30 ;  /* 0x00001f3000027802 */ /* 0x000fce0000000f00 */
[----:B-----5:R-:W-:Y:S05]  /*1f20*/  CALL.REL.NOINC `($__internal_12_$__cuda_sm3x_div_rn_noftz_f32_slowpath) ;  /* 0x0000001400987944 */ /* 0x020fea0003c00000 */
[----:B------:R-:W-:-:S07]  /*1f30*/  MOV R7, R0 ;  /* 0x0000000000077202 */ /* 0x000fce0000000f00 */
.L_x_287:
[----:B------:R-:W-:Y:S05]  /*1f40*/  BSYNC.RECONVERGENT B3 ;  /* 0x0000000000037941 */ /* 0x000fea0003800200 */
.L_x_286:
[C---:B------:R-:W-:Y:S01]  /*1f50*/  FMUL R0, R7.reuse, 0.63661974668502807617 ;  /* 0x3f22f98307007820 */ /* 0x040fe20000400000 */
[----:B------:R-:W-:Y:S01]  /*1f60*/  FSETP.GE.AND P0, PT, |R7|, 105615, PT ;  /* 0x47ce47800700780b */ /* 0x000fe20003f06200 */
[----:B------:R-:W-:Y:S02]  /*1f70*/  BSSY.RECONVERGENT B0, `(.L_x_288) ;  /* 0x000003e000007945 */ /* 0x000fe40003800200 */
        /* <DEDUP_REMOVED lines=17> */
.L_x_290:
        /* <DEDUP_REMOVED lines=42> */
[----:B------:R-:W0:Y:S02]  /*2330*/  F2F.F32.F64 R28, R28 ;  /* 0x0000001c001c7310 */ /* 0x000e240000301000 */
[----:B0-----:R-:W-:-:S07]  /*2340*/  FSEL R6, -R28, R28, !P1 ;  /* 0x0000001c1c067208 */ /* 0x001fce0004800100 */
.L_x_289:
[----:B------:R-:W-:Y:S05]  /*2350*/  BSYNC.RECONVERGENT B0 ;  /* 0x0000000000007941 */ /* 0x000fea0003800200 */
.L_x_288:
        /* <DEDUP_REMOVED lines=10> */
[----:B------:R-:W-:Y:S01]  /*2400*/  FSEL R10, -R10, -0.4999999701976776123, !P0 ;  /* 0xbeffffff0a0a7808 */ /* 0x000fe20004000100 */
[----:B------:R-:W-:Y:S01]  /*2410*/  FFMA R9, R2, R9, -0.0013887860113754868507 ;  /* 0xbab607ed02097423 */ /* 0x000fe20000000009 */
[----:B------:R-:W-:Y:S02]  /*2420*/  FSEL R7, R7, 0.041666727513074874878, !P0 ;  /* 0x3d2aaabb07077808 */ /* 0x000fe40004000000 */
[----:B------:R-:W-:Y:S02]  /*2430*/  LOP3.LUT P1, RZ, R5, 0x2, RZ, 0xc0, !PT ;  /* 0x0000000205ff7812 */ /* 0x000fe4000782c0ff */
[----:B------:R-:W-:-:S05]  /*2440*/  FSEL R9, R9, -0.00019574658654164522886, P0 ;  /* 0xb94d415309097808 */ /* 0x000fca0000000000 */
[----:B------:R-:W-:Y:S01]  /*2450*/  FFMA R9, R2, R9, R7 ;  /* 0x0000000902097223 */ /* 0x000fe20000000007 */
[----:B------:R-:W-:-:S03]  /*2460*/  FSEL R7, R6, 1, !P0 ;  /* 0x3f80000006077808 */ /* 0x000fc60004000000 */
[C---:B------:R-:W-:Y:S02]  /*2470*/  FFMA R9, R2.reuse, R9, R10 ;  /* 0x0000000902097223 */ /* 0x040fe4000000000a */
[----:B------:R-:W-:-:S04]  /*2480*/  FFMA R2, R2, R7, RZ ;  /* 0x0000000702027223 */ /* 0x000fc800000000ff */
[----:B------:R-:W-:-:S04]  /*2490*/  FFMA R7, R2, R9, R7 ;  /* 0x0000000902077223 */ /* 0x000fc80000000007 */
[----:B------:R-:W-:Y:S01]  /*24a0*/  @P1 FADD R7, RZ, -R7 ;  /* 0x80000007ff071221 */ /* 0x000fe20000000000 */
[----:B--2---:R-:W-:-:S04]  /*24b0*/  FMUL R0, R0, -3 ;  /* 0xc040000000007820 */ /* 0x004fc80000400000 */
        /* <DEDUP_REMOVED lines=8> */
[----:B------:R-:W-:-:S07]  /*2540*/  MOV R2, 0x2560 ;  /* 0x0000256000027802 */ /* 0x000fce0000000f00 */
[----:B-----5:R-:W-:Y:S05]  /*2550*/  CALL.REL.NOINC `($__internal_12_$__cuda_sm3x_div_rn_noftz_f32_slowpath) ;  /* 0x00000010000c7944 */ /* 0x020fea0003c00000 */
[----:B------:R-:W-:-:S07]  /*2560*/  MOV R5, R0 ;  /* 0x0000000000057202 */ /* 0x000fce0000000f00 */
.L_x_292:
[----:B------:R-:W-:Y:S05]  /*2570*/  BSYNC.RECONVERGENT B3 ;  /* 0x0000000000037941 */ /* 0x000fea0003800200 */
.L_x_291:
[----:B-----5:R-:W-:-:S05]  /*2580*/  FFMA R5, R8, R7, R5 ;  /* 0x0000000708057223 */ /* 0x020fca0000000005 */
[----:B------:R0:W-:Y:S04]  /*2590*/  STG.E desc[UR6][R12.64], R5 ;  /* 0x000000050c007986 */ /* 0x0001e8000c101906 */
[----:B------:R0:W5:Y:S02]  /*25a0*/  LDG.E R3, desc[UR6][R18.64] ;  /* 0x0000000612037981 */ /* 0x000164000c1e1900 */
.L_x_263:
[----:B------:R-:W-:Y:S05]  /*25b0*/  BSYNC.RECONVERGENT B2 ;  /* 0x0000000000027941 */ /* 0x000fea0003800200 */
.L_x_262:
[----:B-----5:R-:W-:Y:S01]  /*25c0*/  FSETP.GT.AND P0, PT, R3, RZ, PT ;  /* 0x000000ff0300720b */ /* 0x020fe20003f04000 */
[----:B------:R-:W-:-:S12]  /*25d0*/  BSSY.RECONVERGENT B2, `(.L_x_293) ;  /* 0x00000cb000027945 */ /* 0x000fd80003800200 */
[----:B------:R-:W-:Y:S05]  /*25e0*/  @!P0 BRA `(.L_x_294) ;  /* 0x0000000c00248947 */ /* 0x000fea0003800000 */
[----:B------:R1:W5:Y:S01]  /*25f0*/  LDG.E R2, desc[UR6][R20.64] ;  /* 0x0000000614027981 */ /* 0x000362000c1e1900 */
[----:B------:R-:W-:Y:S01]  /*2600*/  IADD3 R0, PT, PT, R3, -0xd000000, RZ ;  /* 0xf300000003007810 */ /* 0x000fe20007ffe0ff */
[----:B------:R1:W2:Y:S01]  /*2610*/  MUFU.RSQ R6, R3 ;  /* 0x0000000300067308 */ /* 0x0002a20000001400 */
[----:B------:R-:W-:Y:S02]  /*2620*/  BSSY.RECONVERGENT B0, `(.L_x_295) ;  /* 0x000000b000007945 */ /* 0x000fe40003800200 */
[----:B------:R-:W-:-:S13]  /*2630*/  ISETP.GT.U32.AND P0, PT, R0, 0x727fffff, PT ;  /* 0x727fffff0000780c */ /* 0x000fda0003f04070 */
[----:B-1----:R-:W-:Y:S05]  /*2640*/  @!P0 BRA `(.L_x_296) ;  /* 0x0000000000108947 */ /* 0x002fea0003800000 */
[----:B------:R-:W-:Y:S02]  /*2650*/  MOV R0, R3 ;  /* 0x0000000300007202 */ /* 0x000fe40000000f00 */
[----:B------:R-:W-:-:S07]  /*2660*/  MOV R28, 0x2680 ;  /* 0x00002680001c7802 */ /* 0x000fce0000000f00 */
[----:B0-2--5:R-:W-:Y:S05]  /*2670*/  CALL.REL.NOINC `($__internal_11_$__cuda_sm20_sqrt_rn_f32_slowpath) ;  /* 0x0000000c006c7944 */ /* 0x025fea0003c00000 */
[----:B------:R-:W-:Y:S05]  /*2680*/  BRA `(.L_x_297) ;  /* 0x0000000000107947 */ /* 0x000fea0003800000 */
.L_x_296:
[C---:B--2---:R-:W-:Y:S01]  /*2690*/  FMUL.FTZ R0, R6.reuse, R3 ;  /* 0x0000000306007220 */ /* 0x044fe20000410000 */
[----:B0-----:R-:W-:-:S03]  /*26a0*/  FMUL.FTZ R5, R6, 0.5 ;  /* 0x3f00000006057820 */ /* 0x001fc60000410000 */
[----:B------:R-:W-:-:S04]  /*26b0*/  FFMA R3, -R0, R0, R3 ;  /* 0x0000000000037223 */ /* 0x000fc80000000103 */
[----:B------:R-:W-:-:S07]  /*26c0*/  FFMA R5, R3, R5, R0 ;  /* 0x0000000503057223 */ /* 0x000fce0000000000 */
.L_x_297:
[----:B------:R-:W-:Y:S05]  /*26d0*/  BSYNC.RECONVERGENT B0 ;  /* 0x0000000000007941 */ /* 0x000fea0003800200 */
.L_x_295:
[----:B------:R-:W2:Y:S04]  /*26e0*/  LDG.E R11, desc[UR6][R26.64] ;  /* 0x000000061a0b7981 */ /* 0x000ea8000c1e1900 */
[----:B------:R-:W3:Y:S01]  /*26f0*/  LDG.E R3, desc[UR6][R24.64] ;  /* 0x0000000618037981 */ /* 0x000ee2000c1e1900 */
[C-C-:B-----5:R-:W-:Y:S01]  /*2700*/  FADD R0, R2.reuse, R5.reuse ;  /* 0x0000000502007221 */ /* 0x160fe20000000000 */
[C---:B------:R-:W-:Y:S01]  /*2710*/  FADD R6, R2.reuse, -R5 ;  /* 0x8000000502067221 */ /* 0x040fe20000000000 */
[----:B------:R-:W-:Y:S01]  /*2720*/  FSETP.GEU.AND P3, PT, R2, R5, PT ;  /* 0x000000050200720b */ /* 0x000fe20003f6e000 */
[----:B------:R-:W-:Y:S01]  /*2730*/  BSSY.RECONVERGENT B3, `(.L_x_298) ;  /* 0x000002d000037945 */ /* 0x000fe20003800200 */
[----:B------:R-:W-:Y:S01]  /*2740*/  FMUL R7, |R0|, 16777216 ;  /* 0x4b80000000077820 */ /* 0x000fe20000400200 */
[----:B------:R-:W-:Y:S01]  /*2750*/  FMUL R9, |R6|, 16777216 ;  /* 0x4b80000006097820 */ /* 0x000fe20000400200 */
[----:B------:R-:W-:-:S02]  /*2760*/  FSETP.GEU.AND P0, PT, |R0|, 1.175494350822287508e-38, PT ;  /* 0x008000000000780b */ /* 0x000fc40003f0e200 */
[----:B------:R-:W-:Y:S02]  /*2770*/  FSETP.GEU.AND P1, PT, |R6|, 1.175494350822287508e-38, PT ;  /* 0x008000000600780b */ /* 0x000fe40003f2e200 */
[----:B------:R-:W-:Y:S02]  /*2780*/  FSEL R7, R7, |R0|, !P0 ;  /* 0x4000000007077208 */ /* 0x000fe40004000000 */
[----:B------:R-:W-:Y:S02]  /*2790*/  FSEL R29, R9, |R6|, !P1 ;  /* 0x40000006091d7208 */ /* 0x000fe40004800000 */
[----:B------:R0:W1:Y:S08]  /*27a0*/  MUFU.LG2 R8, R7 ;  /* 0x0000000700087308 */ /* 0x0000700000000c00 */
[----:B------:R-:W4:Y:S01]  /*27b0*/  MUFU.LG2 R10, R29 ;  /* 0x0000001d000a7308 */ /* 0x000f220000000c00 */
[----:B0-----:R-:W-:-:S05]  /*27c0*/  FADD R7, R0, R0 ;  /* 0x0000000000077221 */ /* 0x001fca0000000000 */
[----:B------:R-:W-:Y:S01]  /*27d0*/  FSETP.NEU.AND P2, PT, R7, R0, PT ;  /* 0x000000000700720b */ /* 0x000fe20003f4d000 */
[----:B-1----:R-:W-:-:S04]  /*27e0*/  @!P0 FADD R8, R8, -24 ;  /* 0xc1c0000008088421 */ /* 0x002fc80000000000 */
[----:B------:R-:W-:Y:S01]  /*27f0*/  FMUL R28, R8, -0.6666666865348815918 ;  /* 0xbf2aaaab081c7820 */ /* 0x000fe20000400000 */
[----:B----4-:R-:W-:-:S03]  /*2800*/  @!P1 FADD R10, R10, -24 ;  /* 0xc1c000000a0a9421 */ /* 0x010fc60000000000 */
[----:B------:R-:W0:Y:S01]  /*2810*/  MUFU.EX2 R9, R28 ;  /* 0x0000001c00097308 */ /* 0x000e220000000800 */
[----:B------:R-:W-:Y:S01]  /*2820*/  FSETP.GEU.AND P1, PT, R2, -R5, PT ;  /* 0x800000050200720b */ /* 0x000fe20003f2e000 */
[----:B------:R-:W-:-:S06]  /*2830*/  FMUL R31, R10, -0.6666666865348815918 ;  /* 0xbf2aaaab0a1f7820 */ /* 0x000fcc0000400000 */
[----:B------:R-:W1:Y:S01]  /*2840*/  MUFU.EX2 R31, R31 ;  /* 0x0000001f001f7308 */ /* 0x000e620000000800 */
[----:B0-----:R-:W-:-:S04]  /*2850*/  FMUL R30, |R0|, R9 ;  /* 0x00000009001e7220 */ /* 0x001fc80000400200 */
[----:B------:R-:W-:Y:S01]  /*2860*/  FMUL R29, R9, -R30 ;  /* 0x8000001e091d7220 */ /* 0x000fe20000400000 */
[----:B------:R-:W-:-:S03]  /*2870*/  FADD R9, R6, R6 ;  /* 0x0000000606097221 */ /* 0x000fc60000000000 */
[----:B------:R-:W-:Y:S01]  /*2880*/  FFMA R29, R30, R29, 1 ;  /* 0x3f8000001e1d7423 */ /* 0x000fe2000000001d */
[----:B-1----:R-:W-:Y:S01]  /*2890*/  FMUL R10, |R6|, R31 ;  /* 0x0000001f060a7220 */ /* 0x002fe20000400200 */
[----:B------:R-:W-:Y:S02]  /*28a0*/  FSETP.NEU.AND P4, PT, R9, R6, PT ;  /* 0x000000060900720b */ /* 0x000fe40003f8d000 */
[----:B------:R-:W-:Y:S01]  /*28b0*/  FMUL R29, R29, 0.3333333432674407959 ;  /* 0x3eaaaaab1d1d7820 */ /* 0x000fe20000400000 */
[----:B------:R-:W-:-:S03]  /*28c0*/  FMUL R33, R31, -R10 ;  /* 0x8000000a1f217220 */ /* 0x000fc60000400000 */
[----:B------:R-:W-:Y:S01]  /*28d0*/  FFMA R29, R30, R29, R30 ;  /* 0x0000001d1e1d7223 */ /* 0x000fe2000000001e */
[----:B------:R-:W-:-:S04]  /*28e0*/  FFMA R33, R10, R33, 1 ;  /* 0x3f8000000a217423 */ /* 0x000fc80000000021 */
[----:B------:R-:W-:Y:S01]  /*28f0*/  FMUL R33, R33, 0.3333333432674407959 ;  /* 0x3eaaaaab21217820 */ /* 0x000fe20000400000 */
[----:B------:R-:W-:-:S03]  /*2900*/  @P2 FSEL R7, -R29, R29, !P1 ;  /* 0x0000001d1d072208 */ /* 0x000fc60004800100 */
[----:B------:R-:W-:-:S05]  /*2910*/  FFMA R33, R10, R33, R10 ;  /* 0x000000210a217223 */ /* 0x000fca000000000a */
[----:B------:R-:W-:-:S05]  /*2920*/  @P4 FSEL R9, -R33, R33, !P3 ;  /* 0x0000002121094208 */ /* 0x000fca0005800100 */
[----:B------:R-:W-:Y:S01]  /*2930*/  FADD R7, R7, R9 ;  /* 0x0000000907077221 */ /* 0x000fe20000000000 */
        /* <DEDUP_REMOVED lines=12> */
.L_x_299:
[----:B------:R-:W-:Y:S05]  /*2a00*/  BSYNC.RECONVERGENT B3 ;  /* 0x0000000000037941 */ /* 0x000fea0003800200 */
.L_x_298:
[----:B------:R-:W0:Y:S01]  /*2a10*/  LDC.64 R2, c[0x0][0x3e8] ;  /* 0x0000fa00ff027b82 */ /* 0x000e220000000a00 */
[----:B------:R-:W-:-:S05]  /*2a20*/  FADD R5, R7, -R0 ;  /* 0x8000000007057221 */ /* 0x000fca0000000000 */
[----:B------:R1:W-:Y:S01]  /*2a30*/  STG.E desc[UR6][R16.64], R5 ;  /* 0x0000000510007986 */ /* 0x0003e2000c101906 */
[----:B0-----:R-:W-:-:S05]  /*2a40*/  IMAD.WIDE R6, R4, 0x4, R2 ;  /* 0x0000000404067825 */ /* 0x001fca00078e0202 */
[----:B------:R1:W-:Y:S04]  /*2a50*/  STG.E desc[UR6][R6.64], RZ ;  /* 0x000000ff06007986 */ /* 0x0003e8000c101906 */
[----:B------:R-:W2:Y:S04]  /*2a60*/  LDG.E R0, desc[UR6][R18.64] ;  /* 0x0000000612007981 */ /* 0x000ea8000c1e1900 */
[----:B------:R1:W5:Y:S01]  /*2a70*/  LDG.E R2, desc[UR6][R20.64] ;  /* 0x0000000614027981 */ /* 0x000362000c1e1900 */
[----:B------:R-:W-:Y:S01]  /*2a80*/  BSSY.RECONVERGENT B0, `(.L_x_300) ;  /* 0x000000c000007945 */ /* 0x000fe20003800200 */
[----:B--2---:R-:W-:Y:S01]  /*2a90*/  IADD3 R8, PT, PT, R0, -0xd000000, RZ ;  /* 0xf300000000087810 */ /* 0x004fe20007ffe0ff */
[----:B------:R1:W0:Y:S03]  /*2aa0*/  MUFU.RSQ R3, R0 ;  /* 0x0000000000037308 */ /* 0x0002260000001400 */
[----:B------:R-:W-:-:S13]  /*2ab0*/  ISETP.GT.U32.AND P0, PT, R8, 0x727fffff, PT ;  /* 0x727fffff0800780c */ /* 0x000fda0003f04070 */
[----:B-1----:R-:W-:Y:S05]  /*2ac0*/  @!P0 BRA `(.L_x_301) ;  /* 0x00000000000c8947 */ /* 0x002fea0003800000 */
[----:B------:R-:W-:-:S07]  /*2ad0*/  MOV R28, 0x2af0 ;  /* 0x00002af0001c7802 */ /* 0x000fce0000000f00 */
[----:B0----5:R-:W-:Y:S05]  /*2ae0*/  CALL.REL.NOINC `($__internal_11_$__cuda_sm20_sqrt_rn_f32_slowpath) ;  /* 0x0000000800507944 */ /* 0x021fea0003c00000 */
[----:B------:R-:W-:Y:S05]  /*2af0*/  BRA `(.L_x_302) ;  /* 0x0000000000107947 */ /* 0x000fea0003800000 */
.L_x_301:
[----:B0-----:R-:W-:Y:S01]  /*2b00*/  FMUL.FTZ R5, R0, R3 ;  /* 0x0000000300057220 */ /* 0x001fe20000410000 */
[----:B------:R-:W-:-:S03]  /*2b10*/  FMUL.FTZ R3, R3, 0.5 ;  /* 0x3f00000003037820 */ /* 0x000fc60000410000 */
[----:B------:R-:W-:-:S04]  /*2b20*/  FFMA R0, -R5, R5, R0 ;  /* 0x0000000505007223 */ /* 0x000fc80000000100 */
[----:B------:R-:W-:-:S07]  /*2b30*/  FFMA R5, R0, R3, R5 ;  /* 0x0000000300057223 */ /* 0x000fce0000000005 */
.L_x_302:
[----:B------:R-:W-:Y:S05]  /*2b40*/  BSYNC.RECONVERGENT B0 ;  /* 0x0000000000007941 */ /* 0x000fea0003800200 */
.L_x_300:
[----:B------:R0:W2:Y:S04]  /*2b50*/  LDG.E R28, desc[UR6][R26.64] ;  /* 0x000000061a1c7981 */ /* 0x0000a8000c1e1900 */
        /* <DEDUP_REMOVED lines=11> */
[----:B------:R1:W4:Y:S08]  /*2c10*/  MUFU.LG2 R8, R7 ;  /* 0x0000000700087308 */ /* 0x0003300000000c00 */
[----:B0-----:R-:W0:Y:S01]  /*2c20*/  MUFU.LG2 R26, R11 ;  /* 0x0000000b001a7308 */ /* 0x001e220000000c00 */
[----:B-1----:R-:W-:-:S05]  /*2c30*/  FADD R7, R6, R6 ;  /* 0x0000000606077221 */ /* 0x002fca0000000000 */
[----:B------:R-:W-:Y:S01]  /*2c40*/  FSETP.NEU.AND P2, PT, R7, R6, PT ;  /* 0x000000060700720b */ /* 0x000fe20003f4d000 */
[----:B----4-:R-:W-:-:S04]  /*2c50*/  @!P0 FADD R8, R8, -24 ;  /* 0xc1c0000008088421 */ /* 0x010fc80000000000 */
[----:B------:R-:W-:Y:S01]  /*2c60*/  FMUL R10, R8, -0.6666666865348815918 ;  /* 0xbf2aaaab080a7820 */ /* 0x000fe20000400000 */
[----:B0-----:R-:W-:-:S03]  /*2c70*/  @!P1 FADD R26, R26, -24 ;  /* 0xc1c000001a1a9421 */ /* 0x001fc60000000000 */
[----:B------:R-:W0:Y:S01]  /*2c80*/  MUFU.EX2 R9, R10 ;  /* 0x0000000a00097308 */ /* 0x000e220000000800 */
[----:B------:R-:W-:Y:S01]  /*2c90*/  FSETP.GEU.AND P1, PT, R2, -R5, PT ;  /* 0x800000050200720b */ /* 0x000fe20003f2e000 */
[----:B------:R-:W-:-:S06]  /*2ca0*/  FMUL R27, R26, -0.6666666865348815918 ;  /* 0xbf2aaaab1a1b7820 */ /* 0x000fcc0000400000 */
[----:B------:R-:W1:Y:S01]  /*2cb0*/  MUFU.EX2 R27, R27 ;  /* 0x0000001b001b7308 */ /* 0x000e620000000800 */
[----:B0-----:R-:W-:-:S04]  /*2cc0*/  FMUL R26, |R6|, R9 ;  /* 0x00000009061a7220 */ /* 0x001fc80000400200 */
[----:B------:R-:W-:Y:S01]  /*2cd0*/  FMUL R11, R9, -R26 ;  /* 0x8000001a090b7220 */ /* 0x000fe20000400000 */
[----:B------:R-:W-:-:S03]  /*2ce0*/  FADD R9, R0, R0 ;  /* 0x0000000000097221 */ /* 0x000fc60000000000 */
[----:B------:R-:W-:Y:S02]  /*2cf0*/  FFMA R11, R26, R11, 1 ;  /* 0x3f8000001a0b7423 */ /* 0x000fe4000000000b */
[----:B------:R-:W-:Y:S02]  /*2d00*/  FSETP.NEU.AND P4, PT, R9, R0, PT ;  /* 0x000000000900720b */ /* 0x000fe40003f8d000 */
[----:B------:R-:W-:-:S04]  /*2d10*/  FMUL R11, R11, 0.3333333432674407959 ;  /* 0x3eaaaaab0b0b7820 */ /* 0x000fc80000400000 */
[----:B------:R-:W-:-:S05]  /*2d20*/  FFMA R11, R26, R11, R26 ;  /* 0x0000000b1a0b7223 */ /* 0x000fca000000001a */
[----:B------:R-:W-:Y:S01]  /*2d30*/  @P2 FSEL R7, -R11, R11, !P1 ;  /* 0x0000000b0b072208 */ /* 0x000fe20004800100 */
[----:B--2---:R-:W-:Y:S01]  /*2d40*/  FMUL R8, R28, 3 ;  /* 0x404000001c087820 */ /* 0x004fe20000400000 */
[----:B-1----:R-:W-:-:S03]  /*2d50*/  FMUL R28, |R0|, R27 ;  /* 0x0000001b001c7220 */ /* 0x002fc60000400200 */
[----:B------:R-:W0:Y:S01]  /*2d60*/  MUFU.RCP R31, R8 ;  /* 0x00000008001f7308 */ /* 0x000e220000001000 */
[----:B------:R-:W-:-:S04]  /*2d70*/  FMUL R29, R27, -R28 ;  /* 0x8000001c1b1d7220 */ /* 0x000fc80000400000 */
[----:B------:R-:W-:-:S03]  /*2d80*/  FFMA R29, R28, R29, 1 ;  /* 0x3f8000001c1d7423 */ /* 0x000fc6000000001d */
[----:B---3--:R-:W1:Y:S01]  /*2d90*/  FCHK P0, R3, R8 ;  /* 0x0000000803007302 */ /* 0x008e620000000000 */
[----:B------:R-:W-:-:S04]  /*2da0*/  FMUL R29, R29, 0.3333333432674407959 ;  /* 0x3eaaaaab1d1d7820 */ /* 0x000fc80000400000 */
[----:B------:R-:W-:Y:S01]  /*2db0*/  FFMA R29, R28, R29, R28 ;  /* 0x0000001d1c1d7223 */ /* 0x000fe2000000001c */
[----:B0-----:R-:W-:-:S04]  /*2dc0*/  FFMA R0, -R8, R31, 1 ;  /* 0x3f80000008007423 */ /* 0x001fc8000000011f */
[----:B------:R-:W-:Y:S01]  /*2dd0*/  @P4 FSEL R9, -R29, R29, !P3 ;  /* 0x0000001d1d094208 */ /* 0x000fe20005800100 */
[----:B------:R-:W-:-:S04]  /*2de0*/  FFMA R0, R31, R0, R31 ;  /* 0x000000001f007223 */ /* 0x000fc8000000001f */
[----:B------:R-:W-:Y:S01]  /*2df0*/  FADD R7, R7, R9 ;  /* 0x0000000907077221 */ /* 0x000fe20000000000 */
[----:B------:R-:W-:-:S04]  /*2e00*/  FFMA R5, R3, R0, RZ ;  /* 0x0000000003057223 */ /* 0x000fc800000000ff */
[----:B------:R-:W-:-:S04]  /*2e10*/  FFMA R2, -R8, R5, R3 ;  /* 0x0000000508027223 */ /* 0x000fc80000000103 */
[----:B------:R-:W-:Y:S01]  /*2e20*/  FFMA R0, R0, R2, R5 ;  /* 0x0000000200007223 */ /* 0x000fe20000000005 */
[----:B-1----:R-:W-:Y:S06]  /*2e30*/  @!P0 BRA `(.L_x_304) ;  /* 0x00000000000c8947 */ /* 0x002fec0003800000 */
[----:B------:R-:W-:Y:S01]  /*2e40*/  IMAD.MOV.U32 R0, RZ, RZ, R8 ;  /* 0x000000ffff007224 */ /* 0x000fe200078e0008 */
[----:B------:R-:W-:-:S07]  /*2e50*/  MOV R2, 0x2e70 ;  /* 0x00002e7000027802 */ /* 0x000fce0000000f00 */
[----:B------:R-:W-:Y:S05]  /*2e60*/  CALL.REL.NOINC `($__internal_12_$__cuda_sm3x_div_rn_noftz_f32_slowpath) ;  /* 0x0000000400c87944 */ /* 0x000fea0003c00000 */
.L_x_304:
[----:B------:R-:W-:Y:S05]  /*2e70*/  BSYNC.RECONVERGENT B3 ;  /* 0x0000000000037941 */ /* 0x000fea0003800200 */
.L_x_303:
[----:B------:R-:W-:-:S05]  /*2e80*/  FFMA R7, R7, -0.5, -R0 ;  /* 0xbf00000007077823 */ /* 0x000fca0000000800 */
[----:B------:R0:W-:Y:S04]  /*2e90*/  STG.E desc[UR6][R14.64], R7 ;  /* 0x000000070e007986 */ /* 0x0001e8000c101906 */
[----:B------:R-:W2:Y:S04]  /*2ea0*/  LDG.E R0, desc[UR6][R18.64] ;  /* 0x0000000612007981 */ /* 0x000ea8000c1e1900 */
[----:B------:R0:W5:Y:S01]  /*2eb0*/  LDG.E R2, desc[UR6][R20.64] ;  /* 0x0000000614027981 */ /* 0x000162000c1e1900 */
[----:B------:R-:W-:Y:S01]  /*2ec0*/  BSSY.RECONVERGENT B0, `(.L_x_305) ;  /* 0x000000d000007945 */ /* 0x000fe20003800200 */
[----:B--2---:R-:W-:Y:S01]  /*2ed0*/  IADD3 R5, PT, PT, R0, -0xd000000, RZ ;  /* 0xf300000000057810 */ /* 0x004fe20007ffe0ff */
[----:B------:R0:W1:Y:S03]  /*2ee0*/  MUFU.RSQ R3, R0 ;  /* 0x0000000000037308 */ /* 0x0000660000001400 */
[----:B------:R-:W-:-:S13]  /*2ef0*/  ISETP.GT.U32.AND P0, PT, R5, 0x727fffff, PT ;  /* 0x727fffff0500780c */ /* 0x000fda0003f04070 */
[----:B0-----:R-:W-:Y:S05]  /*2f00*/  @!P0 BRA `(.L_x_306) ;  /* 0x0000000000108947 */ /* 0x001fea0003800000 */
[----:B------:R-:W-:-:S07]  /*2f10*/  MOV R28, 0x2f30 ;  /* 0x00002f30001c7802 */ /* 0x000fce0000000f00 */
[----:B-1---5:R-:W-:Y:S05]  /*2f20*/  CALL.REL.NOINC `($__internal_11_$__cuda_sm20_sqrt_rn_f32_slowpath) ;  /* 0x0000000400407944 */ /* 0x022fea0003c00000 */
[----:B------:R-:W-:Y:S01]  /*2f30*/  MOV R3, R5 ;  /* 0x0000000500037202 */ /* 0x000fe20000000f00 */
[----:B------:R-:W-:Y:S06]  /*2f40*/  BRA `(.L_x_307) ;  /* 0x0000000000107947 */ /* 0x000fec0003800000 */
.L_x_306:
[----:B-1----:R-:W-:Y:S01]  /*2f50*/  FMUL.FTZ R5, R0, R3 ;  /* 0x0000000300057220 */ /* 0x002fe20000410000 */
[----:B------:R-:W-:-:S03]  /*2f60*/  FMUL.FTZ R3, R3, 0.5 ;  /* 0x3f00000003037820 */ /* 0x000fc60000410000 */
[----:B------:R-:W-:-:S04]  /*2f70*/  FFMA R0, -R5, R5, R0 ;  /* 0x0000000505007223 */ /* 0x000fc80000000100 */
[----:B------:R-:W-:-:S07]  /*2f80*/  FFMA R3, R0, R3, R5 ;  /* 0x0000000300037223 */ /* 0x000fce0000000005 */
.L_x_307:
[----:B------:R-:W-:Y:S05]  /*2f90*/  BSYNC.RECONVERGENT B0 ;  /* 0x0000000000007941 */ /* 0x000fea0003800200 */
.L_x_305:
[C-C-:B-----5:R-:W-:Y:S01]  /*2fa0*/  FADD R0, R2.reuse, R3.reuse ;  /* 0x0000000302007221 */ /* 0x160fe20000000000 */
[C---:B------:R-:W-:Y:S01]  /*2fb0*/  FADD R11, R2.reuse, -R3 ;  /* 0x80000003020b7221 */ /* 0x040fe20000000000 */
[----:B------:R-:W-:Y:S02]  /*2fc0*/  FSETP.GEU.AND P2, PT, R2, R3, PT ;  /* 0x000000030200720b */ /* 0x000fe40003f4e000 */
[C---:B------:R-:W-:Y:S01]  /*2fd0*/  FMUL R5, |R0|.reuse, 16777216 ;  /* 0x4b80000000057820 */ /* 0x040fe20000400200 */
[C---:B------:R-:W-:Y:S01]  /*2fe0*/  FMUL R8, |R11|.reuse, 16777216 ;  /* 0x4b8000000b087820 */ /* 0x040fe20000400200 */
[----:B------:R-:W-:Y:S01]  /*2ff0*/  FSETP.GEU.AND P0, PT, |R0|, 1.175494350822287508e-38, PT ;  /* 0x008000000000780b */ /* 0x000fe20003f0e200 */
[C---:B------:R-:W-:Y:S01]  /*3000*/  FADD R26, R11.reuse, R11 ;  /* 0x0000000b0b1a7221 */ /* 0x040fe20000000000 */
[----:B------:R-:W-:Y:S02]  /*3010*/  FSETP.GEU.AND P1, PT, |R11|, 1.175494350822287508e-38, PT ;  /* 0x008000000b00780b */ /* 0x000fe40003f2e200 */
[----:B------:R-:W-:-:S02]  /*3020*/  FSEL R5, R5, |R0|, !P0 ;  /* 0x4000000005057208 */ /* 0x000fc40004000000 */
[-C--:B------:R-:W-:Y:S02]  /*3030*/  FSEL R18, R8, |R11|.reuse, !P1 ;  /* 0x4000000b08127208 */ /* 0x080fe40004800000 */
[----:B------:R-:W0:Y:S01]  /*3040*/  MUFU.LG2 R6, R5 ;  /* 0x0000000500067308 */ /* 0x000e220000000c00 */
[----:B------:R-:W-:-:S07]  /*3050*/  FSETP.NEU.AND P3, PT, R26, R11, PT ;  /* 0x0000000b1a00720b */ /* 0x000fce0003f6d000 */
[----:B------:R-:W1:Y:S01]  /*3060*/  MUFU.LG2 R9, R18 ;  /* 0x0000001200097308 */ /* 0x000e620000000c00 */
[----:B0-----:R-:W-:Y:S01]  /*3070*/  @!P0 FADD R6, R6, -24 ;  /* 0xc1c0000006068421 */ /* 0x001fe20000000000 */
[----:B------:R-:W-:Y:S02]  /*3080*/  FSETP.GEU.AND P0, PT, R2, -R3, PT ;  /* 0x800000030200720b */ /* 0x000fe40003f0e000 */
[----:B------:R-:W0:Y:S01]  /*3090*/  LDC.64 R2, c[0x0][0x3f8] ;  /* 0x0000fe00ff027b82 */ /* 0x000e220000000a00 */
[----:B------:R-:W-:Y:S01]  /*30a0*/  FMUL R8, R6, -0.6666666865348815918 ;  /* 0xbf2aaaab06087820 */ /* 0x000fe20000400000 */
[----:B-1----:R-:W-:-:S03]  /*30b0*/  @!P1 FADD R9, R9, -24 ;  /* 0xc1c0000009099421 */ /* 0x002fc60000000000 */
[----:B------:R-:W1:Y:S01]  /*30c0*/  MUFU.EX2 R7, R8 ;  /* 0x0000000800077308 */ /* 0x000e620000000800 */
[----:B------:R-:W-:Y:S01]  /*30d0*/  FMUL R19, R9, -0.6666666865348815918 ;  /* 0xbf2aaaab09137820 */ /* 0x000fe20000400000 */
[----:B------:R-:W-:-:S06]  /*30e0*/  FADD R9, R0, R0 ;  /* 0x0000000000097221 */ /* 0x000fcc0000000000 */
[----:B------:R-:W2:Y:S01]  /*30f0*/  MUFU.EX2 R6, R19 ;  /* 0x0000001300067308 */ /* 0x000ea20000000800 */
[----:B------:R-:W-:Y:S01]  /*3100*/  FSETP.NEU.AND P1, PT, R9, R0, PT ;  /* 0x000000000900720b */ /* 0x000fe20003f2d000 */
[----:B-1----:R-:W-:-:S04]  /*3110*/  FMUL R10, |R0|, R7 ;  /* 0x00000007000a7220 */ /* 0x002fc80000400200 */
[----:B------:R-:W-:Y:S01]  /*3120*/  FMUL R5, R7, -R10 ;  /* 0x8000000a07057220 */ /* 0x000fe20000400000 */
[----:B--2---:R-:W-:-:S03]  /*3130*/  FMUL R27, |R11|, R6 ;  /* 0x000000060b1b7220 */ /* 0x004fc60000400200 */
[----:B------:R-:W-:Y:S01]  /*3140*/  FFMA R5, R10, R5, 1 ;  /* 0x3f8000000a057423 */ /* 0x000fe20000000005 */
[----:B------:R-:W-:-:S03]  /*3150*/  FMUL R18, R6, -R27 ;  /* 0x8000001b06127220 */ /* 0x000fc60000400000 */
[----:B------:R-:W-:Y:S01]  /*3160*/  FMUL R5, R5, 0.3333333432674407959 ;  /* 0x3eaaaaab05057820 */ /* 0x000fe20000400000 */
[----:B------:R-:W1:Y:S01]  /*3170*/  LDC.64 R6, c[0x0][0x3f0] ;  /* 0x0000fc00ff067b82 */ /* 0x000e620000000a00 */
[----:B------:R-:W-:Y:S02]  /*3180*/  FFMA R18, R27, R18, 1 ;  /* 0x3f8000001b127423 */ /* 0x000fe40000000012 */
[----:B------:R-:W-:Y:S02]  /*3190*/  FFMA R5, R10, R5, R10 ;  /* 0x000000050a057223 */ /* 0x000fe4000000000a */
[----:B------:R-:W-:-:S03]  /*31a0*/  FMUL R18, R18, 0.3333333432674407959 ;  /* 0x3eaaaaab12127820 */ /* 0x000fc60000400000 */
[----:B------:R-:W-:Y:S01]  /*31b0*/  @P1 FSEL R9, -R5, R5, !P0 ;  /* 0x0000000505091208 */ /* 0x000fe20004000100 */
[----:B------:R-:W-:-:S05]  /*31c0*/  FFMA R18, R27, R18, R27 ;  /* 0x000000121b127223 */ /* 0x000fca000000001b */
[----:B------:R-:W-:-:S05]  /*31d0*/  @P3 FSEL R26, -R18, R18, !P2 ;  /* 0x00000012121a3208 */ /* 0x000fca0005000100 */
[----:B------:R-:W-:Y:S01]  /*31e0*/  FADD R9, R9, -R26 ;  /* 0x8000001a09097221 */ /* 0x000fe20000000000 */
[----:B-1----:R-:W-:-:S04]  /*31f0*/  IMAD.WIDE R6, R4, 0x4, R6 ;  /* 0x0000000404067825 */ /* 0x002fc800078e0206 */
[----:B------:R-:W-:-:S05]  /*3200*/  FMUL R9, R9, 0.86602538824081420898 ;  /* 0x3f5db3d709097820 */ /* 0x000fca0000400000 */
[----:B------:R1:W-:Y:S04]  /*3210*/  STG.E desc[UR6][R6.64], R9 ;  /* 0x0000000906007986 */ /* 0x0003e8000c101906 */
[----:B------:R-:W2:Y:S04]  /*3220*/  LDG.E R11, desc[UR6][R14.64] ;  /* 0x000000060e0b7981 */ /* 0x000ea8000c1e1900 */
[----:B--2---:R1:W-:Y:S04]  /*3230*/  STG.E desc[UR6][R12.64], R11 ;  /* 0x0000000b0c007986 */ /* 0x0043e8000c101906 */
[----:B------:R-:W2:Y:S01]  /*3240*/  LDG.E R0, desc[UR6][R6.64] ;  /* 0x0000000606007981 */ /* 0x000ea2000c1e1900 */
[----:B0-----:R-:W-:-:S04]  /*3250*/  IMAD.WIDE R4, R4, 0x4, R2 ;  /* 0x0000000404047825 */ /* 0x001fc800078e0202 */
[----:B--2---:R-:W-:-:S05]  /*3260*/  FADD R3, -R0, -RZ ;  /* 0x800000ff00037221 */ /* 0x004fca0000000100 */
[----:B------:R1:W-:Y:S02]  /*3270*/  STG.E desc[UR6][R4.64], R3 ;  /* 0x0000000304007986 */ /* 0x0003e4000c101906 */
.L_x_294:
[----:B------:R-:W-:Y:S05]  /*3280*/  BSYNC.RECONVERGENT B2 ;  /* 0x0000000000027941 */ /* 0x000fea0003800200 */
.L_x_293:
[----:B------:R-:W2:Y:S02]  /*3290*/  LDG.E R22, desc[UR6][R22.64] ;  /* 0x0000000616167981 */ /* 0x000ea4000c1e1900 */
[----:B--2---:R-:W-:-:S13]  /*32a0*/  FSETP.NEU.AND P0, PT, R22, RZ, PT ;  /* 0x000000ff1600720b */ /* 0x004fda0003f0d000 */
[----:B------:R-:W-:Y:S05]  /*32b0*/  @P0 EXIT ;  /* 0x000000000000094d */ /* 0x000fea0003800000 */
[----:B------:R-:W2:Y:S02]  /*32c0*/  LDG.E R20, desc[UR6][R20.64] ;  /* 0x0000000614147981 */ /* 0x000ea4000c1e1900 */
[----:B--2---:R-:W-:-:S13]  /*32d0*/  FSETP.NEU.AND P0, PT, R20, RZ, PT ;  /* 0x000000ff1400720b */ /* 0x004fda0003f0d000 */
[----:B------:R-:W-:Y:S05]  /*32e0*/  @P0 EXIT ;  /* 0x000000000000094d */ /* 0x000fea0003800000 */
[----:B-1----:R-:W2:Y:S01]  /*32f0*/  LDG.E R3, desc[UR6][R24.64] ;  /* 0x0000000618037981 */ /* 0x002ea2000c1e1900 */
[----:B0-----:R-:W-:Y:S01]  /*3300*/  HFMA2 R5, -RZ, RZ, 1.666015625, -0.052093505859375 ;  /* 0x3eaaaaabff057431 */ /* 0x001fe200000001ff */
[----:B------:R-:W-:Y:S01]  /*3310*/  MOV R0, 0x40400000 ;  /* 0x4040000000007802 */ /* 0x000fe20000000f00 */
[----:B------:R-:W-:Y:S04]  /*3320*/  BSSY.RECONVERGENT B2, `(.L_x_308) ;  /* 0x000000b000027945 */ /* 0x000fe80003800200 */
[----:B------:R-:W-:-:S04]  /*3330*/  FFMA R0, -R5, R0, 1 ;  /* 0x3f80000005007423 */ /* 0x000fc80000000100 */
[----:B------:R-:W-:Y:S01]  /*3340*/  FFMA R0, R0, -R5, -0.3333333432674407959 ;  /* 0xbeaaaaab00007423 */ /* 0x000fe20000000805 */
[----:B--2---:R-:W0:Y:S03]  /*3350*/  FCHK P0, R3, -3 ;  /* 0xc040000003007902 */ /* 0x004e260000000000 */
[----:B------:R-:W-:-:S04]  /*3360*/  FFMA R2, R3, R0, RZ ;  /* 0x0000000003027223 */ /* 0x000fc800000000ff */
[----:B------:R-:W-:-:S04]  /*3370*/  FFMA R5, R2, 3, R3 ;  /* 0x4040000002057823 */ /* 0x000fc80000000003 */
[----:B------:R-:W-:Y:S01]  /*3380*/  FFMA R0, R0, R5, R2 ;  /* 0x0000000500007223 */ /* 0x000fe20000000002 */
[----:B0-----:R-:W-:Y:S06]  /*3390*/  @!P0 BRA `(.L_x_309) ;  /* 0x00000000000c8947 */ /* 0x001fec0003800000 */
[----:B------:R-:W-:Y:S02]  /*33a0*/  MOV R0, 0xc0400000 ;  /* 0xc040000000007802 */ /* 0x000fe40000000f00 */
[----:B------:R-:W-:-:S07]  /*33b0*/  MOV R2, 0x33d0 ;  /* 0x000033d000027802 */ /* 0x000fce0000000f00 */
[----:B------:R-:W-:Y:S05]  /*33c0*/  CALL.REL.NOINC `($__internal_12_$__cuda_sm3x_div_rn_noftz_f32_slowpath) ;  /* 0x0000000000707944 */ /* 0x000fea0003c00000 */
.L_x_309:
[----:B------:R-:W-:Y:S05]  /*33d0*/  BSYNC.RECONVERGENT B2 ;  /* 0x0000000000027941 */ /* 0x000fea0003800200 */
.L_x_308:
[----:B------:R-:W-:Y:S04]  /*33e0*/  STG.E desc[UR6][R16.64], R0 ;  /* 0x0000000010007986 */ /* 0x000fe8000c101906 */
[----:B------:R-:W-:Y:S04]  /*33f0*/  STG.E desc[UR6][R14.64], R0 ;  /* 0x000000000e007986 */ /* 0x000fe8000c101906 */
[----:B------:R-:W2:Y:S04]  /*3400*/  LDG.E R3, desc[UR6][R16.64] ;  /* 0x0000000610037981 */ /* 0x000ea8000c1e1900 */
[----:B--2---:R-:W-:Y:S01]  /*3410*/  STG.E desc[UR6][R12.64], R3 ;  /* 0x000000030c007986 */ /* 0x004fe2000c101906 */
[----:B------:R-:W-:Y:S05]  /*3420*/  EXIT ;  /* 0x000000000000794d */ /* 0x000fea0003800000 */
        .weak           $__internal_11_$__cuda_sm20_sqrt_rn_f32_slowpath
        .type           $__internal_11_$__cuda_sm20_sqrt_rn_f32_slowpath,@function
        .size           $__internal_11_$__cuda_sm20_sqrt_rn_f32_slowpath,($__internal_12_$__cuda_sm3x_div_rn_noftz_f32_slowpath - $__internal_11_$__cuda_sm20_sqrt_rn_f32_slowpath)
$__internal_11_$__cuda_sm20_sqrt_rn_f32_slowpath:
        /* <DEDUP_REMOVED lines=14> */
[----:B------:R-:W-:Y:S02]  /*3510*/  @!P0 MOV R5, R0 ;  /* 0x0000000000058202 */ /* 0x000fe40000000f00 */
[----:B------:R-:W-:-:S04]  /*3520*/  @P0 FADD.FTZ R8, -R7, -RZ ;  /* 0x800000ff07080221 */ /* 0x000fc80000010100 */
[----:B------:R-:W-:-:S04]  /*3530*/  @P0 FFMA R8, R7, R8, R6 ;  /* 0x0000000807080223 */ /* 0x000fc80000000006 */
[----:B------:R-:W-:-:S04]  /*3540*/  @P0 FFMA R8, R8, R9, R7 ;  /* 0x0000000908080223 */ /* 0x000fc80000000007 */
[----:B------:R-:W-:-:S07]  /*3550*/  @P0 FMUL.FTZ R5, R8, 2.3283064365386962891e-10 ;  /* 0x2f80000008050820 */ /* 0x000fce0000410000 */
.L_x_310:
[----:B------:R-:W-:Y:S02]  /*3560*/  HFMA2 R7, -RZ, RZ, 0, 0 ;  /* 0x00000000ff077431 */ /* 0x000fe400000001ff */
[----:B------:R-:W-:-:S04]  /*3570*/  IMAD.MOV.U32 R6, RZ, RZ, R28 ;  /* 0x000000ffff067224 */ /* 0x000fc800078e001c */
[----:B------:R-:W-:Y:S05]  /*3580*/  RET.REL.NODEC R6 `(_Z11cubicSolveriPfS_S_S_S_S_S_S_S_S_S_S_S_S_S_) ;  /* 0xffffffc8069c7950 */ /* 0x000fea0003c3ffff */
        .weak           $__internal_12_$__cuda_sm3x_div_rn_noftz_f32_slowpath
        .type           $__internal_12_$__cuda_sm3x_div_rn_noftz_f32_slowpath,@function
        .size           $__internal_12_$__cuda_sm3x_div_rn_noftz_f32_slowpath,(.L_x_335 - $__internal_12_$__cuda_sm3x_div_rn_noftz_f32_slowpath)
$__internal_12_$__cuda_sm3x_div_rn_noftz_f32_slowpath:
        /* <DEDUP_REMOVED lines=9> */
[----:B------:R-:W-:Y:S01]  /*3620*/  @!P0 MOV R6, RZ ;  /* 0x000000ff00068202 */ /* 0x000fe20000000f00 */
        /* <DEDUP_REMOVED lines=22> */
[----:B------:R-:W-:-:S03]  /*3790*/  @!P1 FFMA R0, R0, 1.84467440737095516160e+19, RZ ;  /* 0x5f80000000009823 */ /* 0x000fc600000000ff */
[----:B------:R-:W-:-:S07]  /*37a0*/  @!P1 IADD3 R6, PT, PT, R6, 0x40, RZ ;  /* 0x0000004006069810 */ /* 0x000fce0007ffe0ff */
.L_x_312:
[----:B------:R-:W-:Y:S01]  /*37b0*/  LEA R29, R5, 0xc0800000, 0x17 ;  /* 0xc0800000051d7811 */ /* 0x000fe200078eb8ff */
[----:B------:R-:W-:Y:S01]  /*37c0*/  VIADD R28, R28, 0xffffff81 ;  /* 0xffffff811c1c7836 */ /* 0x000fe20000000000 */
[----:B------:R-:W-:Y:S02]  /*37d0*/  BSSY.RECONVERGENT B1, `(.L_x_317) ;  /* 0x0000035000017945 */ /* 0x000fe40003800200 */
[----:B------:R-:W-:Y:S01]  /*37e0*/  IADD3 R32, PT, PT, -R29, R0, RZ ;  /* 0x000000001d207210 */ /* 0x000fe20007ffe1ff */
[C---:B------:R-:W-:Y:S01]  /*37f0*/  IMAD R0, R28.reuse, -0x800000, R3 ;  /* 0xff8000001c007824 */ /* 0x040fe200078e0203 */
[----:B------:R-:W-:Y:S02]  /*3800*/  IADD3 R5, PT, PT, R28, 0x7f, -R5 ;  /* 0x0000007f1c057810 */ /* 0x000fe40007ffe805 */
[----:B------:R-:W0:Y:S01]  /*3810*/  MUFU.RCP R30, R32 ;  /* 0x00000020001e7308 */ /* 0x000e220000001000 */
[----:B------:R-:W-:Y:S01]  /*3820*/  FADD.FTZ R29, -R32, -RZ ;  /* 0x800000ff201d7221 */ /* 0x000fe20000010100 */
[----:B------:R-:W-:-:S03]  /*3830*/  IADD3 R5, PT, PT, R5, R6, RZ ;  /* 0x0000000605057210 */ /* 0x000fc60007ffe0ff */
        /* <DEDUP_REMOVED lines=21> */
[----:B------:R-:W-:Y:S01]  /*3990*/  IADD3 R28, PT, PT, R3, 0x20, RZ ;  /* 0x00000020031c7810 */ /* 0x000fe20007ffe0ff */
[CCC-:B------:R-:W-:Y:S01]  /*39a0*/  FFMA.RP R6, R31.reuse, R29.reuse, R30.reuse ;  /* 0x0000001d1f067223 */ /* 0x1c0fe2000000801e */
[----:B------:R-:W-:Y:S01]  /*39b0*/  FFMA.RM R29, R31, R29, R30 ;  /* 0x0000001d1f1d7223 */ /* 0x000fe2000000401e */
        /* <DEDUP_REMOVED lines=18> */
.L_x_319:
[----:B------:R-:W-:-:S04]  /*3ae0*/  LOP3.LUT R0, R0, 0x80000000, RZ, 0xc0, !PT ;  /* 0x8000000000007812 */ /* 0x000fc800078ec0ff */
[----:B------:R-:W-:Y:S01]  /*3af0*/  LOP3.LUT R0, R0, 0x7f800000, RZ, 0xfc, !PT ;  /* 0x7f80000000007812 */ /* 0x000fe200078efcff */
[----:B------:R-:W-:Y:S06]  /*3b00*/  BRA `(.L_x_320) ;  /* 0x0000000000047947 */ /* 0x000fec0003800000 */
.L_x_318:
[----:B------:R-:W-:-:S07]  /*3b10*/  LEA R0, R5, R0, 0x17 ;  /* 0x0000000005007211 */ /* 0x000fce00078eb8ff */
.L_x_320:
[----:B------:R-:W-:Y:S05]  /*3b20*/  BSYNC.RECONVERGENT B1 ;  /* 0x0000000000017941 */ /* 0x000fea0003800200 */
.L_x_317:
[----:B------:R-:W-:Y:S05]  /*3b30*/  BRA `(.L_x_321) ;  /* 0x0000000000207947 */ /* 0x000fea0003800000 */
.L_x_316:
[----:B------:R-:W-:-:S04]  /*3b40*/  LOP3.LUT R0, R0, 0x80000000, R3, 0x48, !PT ;  /* 0x8000000000007812 */ /* 0x000fc800078e4803 */
[----:B------:R-:W-:Y:S01]  /*3b50*/  LOP3.LUT R0, R0, 0x7f800000, RZ, 0xfc, !PT ;  /* 0x7f80000000007812 */ /* 0x000fe200078efcff */
[----:B------:R-:W-:Y:S06]  /*3b60*/  BRA `(.L_x_321) ;  /* 0x0000000000147947 */ /* 0x000fec0003800000 */
.L_x_315:
[----:B------:R-:W-:Y:S01]  /*3b70*/  LOP3.LUT R0, R0, 0x80000000, R3, 0x48, !PT ;  /* 0x8000000000007812 */ /* 0x000fe200078e4803 */
[----:B------:R-:W-:Y:S06]  /*3b80*/  BRA `(.L_x_321) ;  /* 0x00000000000c7947 */ /* 0x000fec0003800000 */
.L_x_314:
[----:B------:R-:W0:Y:S01]  /*3b90*/  MUFU.RSQ R0, -QNAN ;  /* 0xffc0000000007908 */ /* 0x000e220000001400 */
[----:B------:R-:W-:Y:S05]  /*3ba0*/  BRA `(.L_x_321) ;  /* 0x0000000000047947 */ /* 0x000fea0003800000 */
.L_x_313:
[----:B------:R-:W-:-:S07]  /*3bb0*/  FADD.FTZ R0, R3, R0 ;  /* 0x0000000003007221 */ /* 0x000fce0000010000 */
.L_x_321:
[----:B------:R-:W-:Y:S05]  /*3bc0*/  BSYNC.RECONVERGENT B0 ;  /* 0x0000000000007941 */ /* 0x000fea0003800200 */
.L_x_311:
[----:B------:R-:W-:-:S04]  /*3bd0*/  HFMA2 R3, -RZ, RZ, 0, 0 ;  /* 0x00000000ff037431 */ /* 0x000fc800000001ff */
[----:B0-----:R-:W-:Y:S05]  /*3be0*/  RET.REL.NODEC R2 `(_Z11cubicSolveriPfS_S_S_S_S_S_S_S_S_S_S_S_S_S_) ;  /* 0xffffffc402047950 */ /* 0x001fea0003c3ffff */
.L_x_322:
        /* <DEDUP_REMOVED lines=9> */
.L_x_335:


//--------------------- .nv.global.init           --------------------------
	.section	.nv.global.init,"aw",@progbits
	.align	4
.nv.global.init:
	.type		__cudart_i2opi_f,@object
	.size		__cudart_i2opi_f,(.L_0 - __cudart_i2opi_f)
__cudart_i2opi_f:
        /*0000*/ 	.byte	0x41, 0x90, 0x43, 0x3c, 0x99, 0x95, 0x62, 0xdb, 0xc0, 0xdd, 0x34, 0xf5, 0xd1, 0x57, 0x27, 0xfc
        /*0010*/ 	.byte	0x29, 0x15, 0x44, 0x4e, 0x6e, 0x83, 0xf9, 0xa2
.L_0:


//--------------------- .nv.shared.reserved.0     --------------------------
	.section	.nv.shared.reserved.0,"aw",@nobits
	.weak		__nv_reservedSMEM_offset_0_alias
	.size		__nv_reservedSMEM_offset_0_alias, 0, 64
	.other		__nv_reservedSMEM_offset_0_alias,@"STO_CUDA_RESERVED_SHARED STV_DEFAULT"
__nv_reservedSMEM_offset_0_alias:
	.zero		0
	.zero		64


//--------------------- .nv.constant0._Z18QuarticSolver_fulliPfS_S_S_S_S_S_S_S_S_S_S_S_S_S_S_S_ --------------------------
	.section	.nv.constant0._Z18QuarticSolver_fulliPfS_S_S_S_S_S_S_S_S_S_S_S_S_S_S_S_,"a",@progbits
	.sectionflags	@""
	.align	4
.nv.constant0._Z18QuarticSolver_fulliPfS_S_S_S_S_S_S_S_S_S_S_S_S_S_S_S_:
	.zero		1040


//--------------------- .nv.constant0._Z14QuarticSolver2iPfS_S_S_S_S_S_S_S_S_S_S_S_S_S_ --------------------------
	.section	.nv.constant0._Z14QuarticSolver2iPfS_S_S_S_S_S_S_S_S_S_S_S_S_S_,"a",@progbits
	.sectionflags	@""
	.align	4
.nv.constant0._Z14QuarticSolver2iPfS_S_S_S_S_S_S_S_S_S_S_S_S_S_:
	.zero		1024


//--------------------- .nv.constant0._Z13QuarticSolveriPfS_S_S_S_S_S_S_S_S_S_S_S_S_S_ --------------------------
	.section	.nv.constant0._Z13QuarticSolveriPfS_S_S_S_S_S_S_S_S_S_S_S_S_S_,"a",@progbits
	.sectionflags	@""
	.align	4
.nv.constant0._Z13QuarticSolveriPfS_S_S_S_S_S_S_S_S_S_S_S_S_S_:
	.zero		1024


//--------------------- .nv.constant0._Z6QRdel2iPfS_S_S_S_S_S_S_S_S_ --------------------------
	.section	.nv.constant0._Z6QRdel2iPfS_S_S_S_S_S_S_S_S_,"a",@progbits
	.sectionflags	@""
	.align	4
.nv.constant0._Z6QRdel2iPfS_S_S_S_S_S_S_S_S_:
	.zero		984


//--------------------- .nv.constant0._Z5QRdeliPfS_S_S_S_S_S_S_S_S_S_S_ --------------------------
	.section	.nv.constant0._Z5QRdeliPfS_S_S_S_S_S_S_S_S_S_S_,"a",@progbits
	.sectionflags	@""
	.align	4
.nv.constant0._Z5QRdeliPfS_S_S_S_S_S_S_S_S_S_S_:
	.zero		1000


//--------------------- .nv.constant0._Z11cubicSolveriPfS_S_S_S_S_S_S_S_S_S_S_S_S_S_ --------------------------
	.section	.nv.constant0._Z11cubicSolveriPfS_S_S_S_S_S_S_S_S_S_S_S_S_S_,"a",@progbits
	.sectionflags	@""
	.align	4
.nv.constant0._Z11cubicSolveriPfS_S_S_S_S_S_S_S_S_S_S_S_S_S_:
	.zero		1024


//--------------------- SYMBOLS --------------------------

	.type		.nv.reservedSmem.offset0,@object
	.size		.nv.reservedSmem.offset0,0x4
